def matmul_kernel(
    a_ptr,
    b_ptr,
    c_ptr,
    M,
    N,
    K,
    stride_am,
    stride_ak,
    stride_bk,
    stride_bn,
    stride_cm,
    stride_cn,
    BLOCK_M: tl.constexpr,
    BLOCK_N: tl.constexpr,
    BLOCK_K: tl.constexpr,
    GROUP_M: tl.constexpr,
):
    pid = tl.program_id(axis=0)
    num_pid_m = tl.cdiv(M, BLOCK_M)
    num_pid_n = tl.cdiv(N, BLOCK_N)
    num_pid_in_group = GROUP_M * num_pid_n
    group_id = pid // num_pid_in_group
    first_pid_m = group_id * GROUP_M
    group_size_m = min(num_pid_m - first_pid_m, GROUP_M)
    pid_m = first_pid_m + ((pid % num_pid_in_group) % group_size_m)
    pid_n = (pid % num_pid_in_group) // group_size_m

    offs_am = (pid_m * BLOCK_M + tl.arange(0, BLOCK_M)) % M
    offs_bn = (pid_n * BLOCK_N + tl.arange(0, BLOCK_N)) % N
    offs_k = tl.arange(0, BLOCK_K)
    a_ptrs = a_ptr + offs_am[:, None] * stride_am + offs_k[None, :] * stride_ak
    b_ptrs = b_ptr + offs_k[:, None] * stride_bk + offs_bn[None, :] * stride_bn

    acc = tl.zeros((BLOCK_M, BLOCK_N), dtype=tl.float32)
    for kk in range(0, tl.cdiv(K, BLOCK_K)):
        a = tl.load(a_ptrs, mask=offs_k[None, :] < K - kk * BLOCK_K, other=0.0)
        b = tl.load(b_ptrs, mask=offs_k[:, None] < K - kk * BLOCK_K, other=0.0)
        acc = tl.dot(a, b, acc)
        a_ptrs += BLOCK_K * stride_ak
        b_ptrs += BLOCK_K * stride_bk

    c = acc.to(c_ptr.dtype.element_ty)
    offs_cm = pid_m * BLOCK_M + tl.arange(0, BLOCK_M)
    offs_cn = pid_n * BLOCK_N + tl.arange(0, BLOCK_N)
    c_ptrs = c_ptr + offs_cm[:, None] * stride_cm + offs_cn[None, :] * stride_cn
    mask = (offs_cm[:, None] < M) & (offs_cn[None, :] < N)
    tl.store(c_ptrs, c, mask=mask)

# config = {"BLOCK_K": 64, "BLOCK_M": 256, "BLOCK_N": 256, "GROUP_M": 8, "arch": "sm_100", "dtype": "fp32", "num_ctas": 1, "num_stages": 3, "num_warps": 1}
# arch = sm_100


// ===== COMPILED SASS (sm_100a) =====

	.target	sm_100a

	.elftype	@"ET_EXEC"


//--------------------- .note.nv.tkinfo           --------------------------
	.section	.note.nv.tkinfo,"",@"SHT_NOTE"
	.sectionflags	@"SHF_NOTE_NV_TKINFO"
	.tkinfo
        /*0018*/ 	.word	0x00000081
        /*0030*/ 	.string	""
        /*0030*/ 	.string	"ptxas-blackwell"
        /*0030*/ 	.string	"Cuda compilation tools, release 12.9, V12.9.86"
        /*0030*/ 	.string	"Build cuda_12.9.r12.9/compiler.36037853_0"
        /*0030*/ 	.string	"-v  -suppress-debug-info  -lineinfo  -arch sm_100a "



//--------------------- .note.nv.cuver            --------------------------
	.section	.note.nv.cuver,"",@"SHT_NOTE"
	.sectionflags	@"SHF_NOTE_NV_CUVER"
        /*0018*/ 	.short	0x0001
        /*001a*/ 	.short	0x0064
        /*001c*/ 	.short	0x0001
        /*001e*/ 	.short	0x0000
        /*0020*/ 	.short	0x0001
        /*0022*/ 	.short	0x0000


//--------------------- .nv.info                  --------------------------
	.section	.nv.info,"",@"SHT_CUDA_INFO"
	.align	4


	//----- nvinfo : EIATTR_REGCOUNT
	.align		4
        /*0000*/ 	.byte	0x04, 0x2f
        /*0002*/ 	.short	(.L_1 - .L_0)
	.align		4
.L_0:
        /*0004*/ 	.word	index@(matmul_kernel)
        /*0008*/ 	.word	0x000000ff


	//----- nvinfo : EIATTR_FRAME_SIZE
	.align		4
.L_1:
        /*000c*/ 	.byte	0x04, 0x11
        /*000e*/ 	.short	(.L_3 - .L_2)
	.align		4
.L_2:
        /*0010*/ 	.word	index@(matmul_kernel)
        /*0014*/ 	.word	0x00006a70


	//----- nvinfo : EIATTR_MIN_STACK_SIZE
	.align		4
.L_3:
        /*0018*/ 	.byte	0x04, 0x12
        /*001a*/ 	.short	(.L_5 - .L_4)
	.align		4
.L_4:
        /*001c*/ 	.word	index@(matmul_kernel)
        /*0020*/ 	.word	0x00006a70
.L_5:


//--------------------- .nv.info.matmul_kernel    --------------------------
	.section	.nv.info.matmul_kernel,"",@"SHT_CUDA_INFO"
	.sectionflags	@""
	.align	4


	//----- nvinfo : EIATTR_CUDA_API_VERSION
	.align		4
        /*0000*/ 	.byte	0x04, 0x37
        /*0002*/ 	.short	(.L_7 - .L_6)
.L_6:
        /*0004*/ 	.word	0x00000081


	//----- nvinfo : EIATTR_KPARAM_INFO
	.align		4
.L_7:
        /*0008*/ 	.byte	0x04, 0x17
        /*000a*/ 	.short	(.L_9 - .L_8)
.L_8:
        /*000c*/ 	.word	0x00000000
        /*0010*/ 	.short	0x000d
        /*0012*/ 	.short	0x0048
        /*0014*/ 	.byte	0x00, 0xf4, 0x21, 0x00


	//----- nvinfo : EIATTR_KPARAM_INFO
	.align		4
.L_9:
        /*0018*/ 	.byte	0x04, 0x17
        /*001a*/ 	.short	(.L_11 - .L_10)
.L_10:
        /*001c*/ 	.word	0x00000000
        /*0020*/ 	.short	0x000c
        /*0022*/ 	.short	0x0040
        /*0024*/ 	.byte	0x00, 0xf4, 0x21, 0x00


	//----- nvinfo : EIATTR_KPARAM_INFO
	.align		4
.L_11:
        /*0028*/ 	.byte	0x04, 0x17
        /*002a*/ 	.short	(.L_13 - .L_12)
.L_12:
        /*002c*/ 	.word	0x00000000
        /*0030*/ 	.short	0x000b
        /*0032*/ 	.short	0x0038
        /*0034*/ 	.byte	0x00, 0xf0, 0x11, 0x00


	//----- nvinfo : EIATTR_KPARAM_INFO
	.align		4
.L_13:
        /*0038*/ 	.byte	0x04, 0x17
        /*003a*/ 	.short	(.L_15 - .L_14)
.L_14:
        /*003c*/ 	.word	0x00000000
        /*0040*/ 	.short	0x000a
        /*0042*/ 	.short	0x0034
        /*0044*/ 	.byte	0x00, 0xf0, 0x11, 0x00


	//----- nvinfo : EIATTR_KPARAM_INFO
	.align		4
.L_15:
        /*0048*/ 	.byte	0x04, 0x17
        /*004a*/ 	.short	(.L_17 - .L_16)
.L_16:
        /*004c*/ 	.word	0x00000000
        /*0050*/ 	.short	0x0009
        /*0052*/ 	.short	0x0030
        /*0054*/ 	.byte	0x00, 0xf0, 0x11, 0x00


	//----- nvinfo : EIATTR_KPARAM_INFO
	.align		4
.L_17:
        /*0058*/ 	.byte	0x04, 0x17
        /*005a*/ 	.short	(.L_19 - .L_18)
.L_18:
        /*005c*/ 	.word	0x00000000
        /*0060*/ 	.short	0x0008
        /*0062*/ 	.short	0x002c
        /*0064*/ 	.byte	0x00, 0xf0, 0x11, 0x00


	//----- nvinfo : EIATTR_KPARAM_INFO
	.align		4
.L_19:
        /*0068*/ 	.byte	0x04, 0x17
        /*006a*/ 	.short	(.L_21 - .L_20)
.L_20:
        /*006c*/ 	.word	0x00000000
        /*0070*/ 	.short	0x0007
        /*0072*/ 	.short	0x0028
        /*0074*/ 	.byte	0x00, 0xf0, 0x11, 0x00


	//----- nvinfo : EIATTR_KPARAM_INFO
	.align		4
.L_21:
        /*0078*/ 	.byte	0x04, 0x17
        /*007a*/ 	.short	(.L_23 - .L_22)
.L_22:
        /*007c*/ 	.word	0x00000000
        /*0080*/ 	.short	0x0006
        /*0082*/ 	.short	0x0024
        /*0084*/ 	.byte	0x00, 0xf0, 0x11, 0x00


	//----- nvinfo : EIATTR_KPARAM_INFO
	.align		4
.L_23:
        /*0088*/ 	.byte	0x04, 0x17
        /*008a*/ 	.short	(.L_25 - .L_24)
.L_24:
        /*008c*/ 	.word	0x00000000
        /*0090*/ 	.short	0x0005
        /*0092*/ 	.short	0x0020
        /*0094*/ 	.byte	0x00, 0xf0, 0x11, 0x00


	//----- nvinfo : EIATTR_KPARAM_INFO
	.align		4
.L_25:
        /*0098*/ 	.byte	0x04, 0x17
        /*009a*/ 	.short	(.L_27 - .L_26)
.L_26:
        /*009c*/ 	.word	0x00000000
        /*00a0*/ 	.short	0x0004
        /*00a2*/ 	.short	0x001c
        /*00a4*/ 	.byte	0x00, 0xf0, 0x11, 0x00


	//----- nvinfo : EIATTR_KPARAM_INFO
	.align		4
.L_27:
        /*00a8*/ 	.byte	0x04, 0x17
        /*00aa*/ 	.short	(.L_29 - .L_28)
.L_28:
        /*00ac*/ 	.word	0x00000000
        /*00b0*/ 	.short	0x0003
        /*00b2*/ 	.short	0x0018
        /*00b4*/ 	.byte	0x00, 0xf0, 0x11, 0x00


	//----- nvinfo : EIATTR_KPARAM_INFO
	.align		4
.L_29:
        /*00b8*/ 	.byte	0x04, 0x17
        /*00ba*/ 	.short	(.L_31 - .L_30)
.L_30:
        /*00bc*/ 	.word	0x00000000
        /*00c0*/ 	.short	0x0002
        /*00c2*/ 	.short	0x0010
        /*00c4*/ 	.byte	0x00, 0xf4, 0x21, 0x00


	//----- nvinfo : EIATTR_KPARAM_INFO
	.align		4
.L_31:
        /*00c8*/ 	.byte	0x04, 0x17
        /*00ca*/ 	.short	(.L_33 - .L_32)
.L_32:
        /*00cc*/ 	.word	0x00000000
        /*00d0*/ 	.short	0x0001
        /*00d2*/ 	.short	0x0008
        /*00d4*/ 	.byte	0x00, 0xf4, 0x21, 0x00


	//----- nvinfo : EIATTR_KPARAM_INFO
	.align		4
.L_33:
        /*00d8*/ 	.byte	0x04, 0x17
        /*00da*/ 	.short	(.L_35 - .L_34)
.L_34:
        /*00dc*/ 	.word	0x00000000
        /*00e0*/ 	.short	0x0000
        /*00e2*/ 	.short	0x0000
        /*00e4*/ 	.byte	0x00, 0xf4, 0x21, 0x00


	//----- nvinfo : EIATTR_SPARSE_MMA_MASK
	.align		4
.L_35:
        /*00e8*/ 	.byte	0x03, 0x50
        /*00ea*/ 	.short	0x0000


	//----- nvinfo : EIATTR_MAXREG_COUNT
	.align		4
        /*00ec*/ 	.byte	0x03, 0x1b
        /*00ee*/ 	.short	0x00ff


	//----- nvinfo : EIATTR_NUM_BARRIERS
	.align		4
        /*00f0*/ 	.byte	0x02, 0x4c
        /*00f2*/ 	.byte	0x01
	.zero		1


	//----- nvinfo : EIATTR_ANNOTATIONS
	.align		4
        /*00f4*/ 	.byte	0x04, 0x55
        /*00f6*/ 	.short	(.L_37 - .L_36)


	//   ....[0]....
.L_36:
        /*00f8*/ 	.word	0x00000001
        /*00fc*/ 	.byte	0xd0, 0x00, 0x00, 0x00, 0x01, 0x00, 0x00, 0x00, 0x10, 0x0b, 0x00, 0x00, 0x01, 0x00, 0x00, 0x00
        /* <DEDUP_REMOVED lines=1081> */
        /*449c*/ 	.byte	0x90, 0x1f, 0x02, 0x00, 0x01, 0x00, 0x00, 0x00, 0xd0, 0x1f, 0x02, 0x00


	//----- nvinfo : EIATTR_COOP_GROUP_MASK_REGIDS
	.align		4
.L_37:
        /*44a8*/ 	.byte	0x04, 0x29
        /*44aa*/ 	.short	(.L_39 - .L_38)


	//   ....[0]....
.L_38:
        /*44ac*/ 	.word	0xffffffff


	//   ....[1]....
        /*44b0*/ 	.word	0xffffffff


	//   ....[2]....
        /*44b4*/ 	.word	0xffffffff


	//   ....[3]....
        /*44b8*/ 	.word	0xffffffff


	//   ....[4]....
        /*44bc*/ 	.word	0xffffffff


	//   ....[5]....
        /*44c0*/ 	.word	0xffffffff


	//   ....[6]....
        /*44c4*/ 	.word	0xffffffff


	//   ....[7]....
        /*44c8*/ 	.word	0xffffffff


	//   ....[8]....
        /*44cc*/ 	.word	0xffffffff


	//   ....[9]....
        /*44d0*/ 	.word	0xffffffff


	//   ....[10]....
        /*44d4*/ 	.word	0xffffffff


	//   ....[11]....
        /*44d8*/ 	.word	0xffffffff


	//   ....[12]....
        /*44dc*/ 	.word	0xffffffff


	//   ....[13]....
        /*44e0*/ 	.word	0xffffffff


	//   ....[14]....
        /*44e4*/ 	.word	0xffffffff


	//   ....[15]....
        /*44e8*/ 	.word	0xffffffff


	//   ....[16]....
        /*44ec*/ 	.word	0xffffffff


	//   ....[17]....
        /*44f0*/ 	.word	0xffffffff


	//   ....[18]....
        /*44f4*/ 	.word	0xffffffff


	//   ....[19]....
        /*44f8*/ 	.word	0xffffffff


	//   ....[20]....
        /*44fc*/ 	.word	0xffffffff


	//   ....[21]....
        /*4500*/ 	.word	0xffffffff


	//   ....[22]....
        /*4504*/ 	.word	0xffffffff


	//   ....[23]....
        /*4508*/ 	.word	0xffffffff


	//   ....[24]....
        /*450c*/ 	.word	0xffffffff


	//   ....[25]....
        /*4510*/ 	.word	0xffffffff


	//   ....[26]....
        /*4514*/ 	.word	0xffffffff


	//   ....[27]....
        /*4518*/ 	.word	0xffffffff


	//   ....[28]....
        /*451c*/ 	.word	0xffffffff


	//   ....[29]....
        /*4520*/ 	.word	0xffffffff


	//   ....[30]....
        /*4524*/ 	.word	0xffffffff


	//   ....[31]....
        /*4528*/ 	.word	0xffffffff


	//   ....[32]....
        /*452c*/ 	.word	0xffffffff


	//   ....[33]....
        /*4530*/ 	.word	0xffffffff


	//   ....[34]....
        /*4534*/ 	.word	0xffffffff


	//   ....[35]....
        /*4538*/ 	.word	0xffffffff


	//   ....[36]....
        /*453c*/ 	.word	0xffffffff


	//   ....[37]....
        /*4540*/ 	.word	0xffffffff


	//   ....[38]....
        /*4544*/ 	.word	0xffffffff


	//   ....[39]....
        /*4548*/ 	.word	0xffffffff


	//   ....[40]....
        /*454c*/ 	.word	0xffffffff


	//   ....[41]....
        /*4550*/ 	.word	0xffffffff


	//   ....[42]....
        /*4554*/ 	.word	0xffffffff


	//   ....[43]....
        /*4558*/ 	.word	0xffffffff


	//   ....[44]....
        /*455c*/ 	.word	0xffffffff


	//   ....[45]....
        /*4560*/ 	.word	0xffffffff


	//   ....[46]....
        /*4564*/ 	.word	0xffffffff


	//   ....[47]....
        /*4568*/ 	.word	0xffffffff


	//   ....[48]....
        /*456c*/ 	.word	0xffffffff


	//   ....[49]....
        /*4570*/ 	.word	0xffffffff


	//   ....[50]....
        /*4574*/ 	.word	0xffffffff


	//   ....[51]....
        /*4578*/ 	.word	0xffffffff


	//   ....[52]....
        /*457c*/ 	.word	0xffffffff


	//   ....[53]....
        /*4580*/ 	.word	0xffffffff


	//   ....[54]....
        /*4584*/ 	.word	0xffffffff


	//   ....[55]....
        /*4588*/ 	.word	0xffffffff


	//   ....[56]....
        /*458c*/ 	.word	0xffffffff


	//   ....[57]....
        /*4590*/ 	.word	0xffffffff


	//   ....[58]....
        /*4594*/ 	.word	0xffffffff


	//   ....[59]....
        /*4598*/ 	.word	0xffffffff


	//   ....[60]....
        /*459c*/ 	.word	0xffffffff


	//   ....[61]....
        /*45a0*/ 	.word	0xffffffff


	//   ....[62]....
        /*45a4*/ 	.word	0xffffffff


	//   ....[63]....
        /*45a8*/ 	.word	0xffffffff


	//   ....[64]....
        /*45ac*/ 	.word	0xffffffff


	//   ....[65]....
        /*45b0*/ 	.word	0xffffffff


	//   ....[66]....
        /*45b4*/ 	.word	0xffffffff


	//   ....[67]....
        /*45b8*/ 	.word	0xffffffff


	//   ....[68]....
        /*45bc*/ 	.word	0xffffffff


	//   ....[69]....
        /*45c0*/ 	.word	0xffffffff


	//   ....[70]....
        /*45c4*/ 	.word	0xffffffff


	//   ....[71]....
        /*45c8*/ 	.word	0xffffffff


	//   ....[72]....
        /*45cc*/ 	.word	0xffffffff


	//   ....[73]....
        /*45d0*/ 	.word	0xffffffff


	//   ....[74]....
        /*45d4*/ 	.word	0xffffffff


	//   ....[75]....
        /*45d8*/ 	.word	0xffffffff


	//   ....[76]....
        /*45dc*/ 	.word	0xffffffff


	//   ....[77]....
        /*45e0*/ 	.word	0xffffffff


	//   ....[78]....
        /*45e4*/ 	.word	0xffffffff


	//   ....[79]....
        /*45e8*/ 	.word	0xffffffff


	//   ....[80]....
        /*45ec*/ 	.word	0xffffffff


	//   ....[81]....
        /*45f0*/ 	.word	0xffffffff


	//   ....[82]....
        /*45f4*/ 	.word	0xffffffff


	//   ....[83]....
        /*45f8*/ 	.word	0xffffffff


	//   ....[84]....
        /*45fc*/ 	.word	0xffffffff


	//   ....[85]....
        /*4600*/ 	.word	0xffffffff


	//   ....[86]....
        /*4604*/ 	.word	0xffffffff


	//   ....[87]....
        /*4608*/ 	.word	0xffffffff


	//   ....[88]....
        /*460c*/ 	.word	0xffffffff


	//   ....[89]....
        /*4610*/ 	.word	0xffffffff


	//   ....[90]....
        /*4614*/ 	.word	0xffffffff


	//   ....[91]....
        /*4618*/ 	.word	0xffffffff


	//   ....[92]....
        /*461c*/ 	.word	0xffffffff


	//   ....[93]....
        /*4620*/ 	.word	0xffffffff


	//   ....[94]....
        /*4624*/ 	.word	0xffffffff


	//   ....[95]....
        /*4628*/ 	.word	0xffffffff


	//   ....[96]....
        /*462c*/ 	.word	0xffffffff


	//   ....[97]....
        /*4630*/ 	.word	0xffffffff


	//   ....[98]....
        /*4634*/ 	.word	0xffffffff


	//   ....[99]....
        /*4638*/ 	.word	0xffffffff


	//   ....[100]....
        /*463c*/ 	.word	0xffffffff


	//   ....[101]....
        /*4640*/ 	.word	0xffffffff


	//   ....[102]....
        /*4644*/ 	.word	0xffffffff


	//   ....[103]....
        /*4648*/ 	.word	0xffffffff


	//   ....[104]....
        /*464c*/ 	.word	0xffffffff


	//   ....[105]....
        /*4650*/ 	.word	0xffffffff


	//   ....[106]....
        /*4654*/ 	.word	0xffffffff


	//   ....[107]....
        /*4658*/ 	.word	0xffffffff


	//   ....[108]....
        /*465c*/ 	.word	0xffffffff


	//   ....[109]....
        /*4660*/ 	.word	0xffffffff


	//   ....[110]....
        /*4664*/ 	.word	0xffffffff


	//   ....[111]....
        /*4668*/ 	.word	0xffffffff


	//   ....[112]....
        /*466c*/ 	.word	0xffffffff


	//   ....[113]....
        /*4670*/ 	.word	0xffffffff


	//   ....[114]....
        /*4674*/ 	.word	0xffffffff


	//   ....[115]....
        /*4678*/ 	.word	0xffffffff


	//   ....[116]....
        /*467c*/ 	.word	0xffffffff


	//   ....[117]....
        /*4680*/ 	.word	0xffffffff


	//   ....[118]....
        /*4684*/ 	.word	0xffffffff


	//   ....[119]....
        /*4688*/ 	.word	0xffffffff


	//   ....[120]....
        /*468c*/ 	.word	0xffffffff


	//   ....[121]....
        /*4690*/ 	.word	0xffffffff


	//   ....[122]....
        /*4694*/ 	.word	0xffffffff


	//   ....[123]....
        /*4698*/ 	.word	0xffffffff


	//   ....[124]....
        /*469c*/ 	.word	0xffffffff


	//   ....[125]....
        /*46a0*/ 	.word	0xffffffff


	//   ....[126]....
        /*46a4*/ 	.word	0xffffffff


	//   ....[127]....
        /*46a8*/ 	.word	0xffffffff


	//   ....[128]....
        /*46ac*/ 	.word	0xffffffff


	//   ....[129]....
        /*46b0*/ 	.word	0xffffffff


	//   ....[130]....
        /*46b4*/ 	.word	0xffffffff


	//   ....[131]....
        /*46b8*/ 	.word	0xffffffff


	//   ....[132]....
        /*46bc*/ 	.word	0xffffffff


	//   ....[133]....
        /*46c0*/ 	.word	0xffffffff


	//   ....[134]....
        /*46c4*/ 	.word	0xffffffff


	//   ....[135]....
        /*46c8*/ 	.word	0xffffffff


	//   ....[136]....
        /*46cc*/ 	.word	0xffffffff


	//   ....[137]....
        /*46d0*/ 	.word	0xffffffff


	//   ....[138]....
        /*46d4*/ 	.word	0xffffffff


	//   ....[139]....
        /*46d8*/ 	.word	0xffffffff


	//   ....[140]....
        /*46dc*/ 	.word	0xffffffff


	//   ....[141]....
        /*46e0*/ 	.word	0xffffffff


	//   ....[142]....
        /*46e4*/ 	.word	0xffffffff


	//   ....[143]....
        /*46e8*/ 	.word	0xffffffff


	//   ....[144]....
        /*46ec*/ 	.word	0xffffffff


	//   ....[145]....
        /*46f0*/ 	.word	0xffffffff


	//   ....[146]....
        /*46f4*/ 	.word	0xffffffff


	//   ....[147]....
        /*46f8*/ 	.word	0xffffffff


	//   ....[148]....
        /*46fc*/ 	.word	0xffffffff


	//   ....[149]....
        /*4700*/ 	.word	0xffffffff


	//   ....[150]....
        /*4704*/ 	.word	0xffffffff


	//   ....[151]....
        /*4708*/ 	.word	0xffffffff


	//   ....[152]....
        /*470c*/ 	.word	0xffffffff


	//   ....[153]....
        /*4710*/ 	.word	0xffffffff


	//   ....[154]....
        /*4714*/ 	.word	0xffffffff


	//   ....[155]....
        /*4718*/ 	.word	0xffffffff


	//   ....[156]....
        /*471c*/ 	.word	0xffffffff


	//   ....[157]....
        /*4720*/ 	.word	0xffffffff


	//   ....[158]....
        /*4724*/ 	.word	0xffffffff


	//   ....[159]....
        /*4728*/ 	.word	0xffffffff


	//   ....[160]....
        /*472c*/ 	.word	0xffffffff


	//   ....[161]....
        /*4730*/ 	.word	0xffffffff


	//   ....[162]....
        /*4734*/ 	.word	0xffffffff


	//   ....[163]....
        /*4738*/ 	.word	0xffffffff


	//   ....[164]....
        /*473c*/ 	.word	0xffffffff


	//   ....[165]....
        /*4740*/ 	.word	0xffffffff


	//   ....[166]....
        /*4744*/ 	.word	0xffffffff


	//   ....[167]....
        /*4748*/ 	.word	0xffffffff


	//   ....[168]....
        /*474c*/ 	.word	0xffffffff


	//   ....[169]....
        /*4750*/ 	.word	0xffffffff


	//   ....[170]....
        /*4754*/ 	.word	0xffffffff


	//   ....[171]....
        /*4758*/ 	.word	0xffffffff


	//   ....[172]....
        /*475c*/ 	.word	0xffffffff


	//   ....[173]....
        /*4760*/ 	.word	0xffffffff


	//   ....[174]....
        /*4764*/ 	.word	0xffffffff


	//   ....[175]....
        /*4768*/ 	.word	0xffffffff


	//   ....[176]....
        /*476c*/ 	.word	0xffffffff


	//   ....[177]....
        /*4770*/ 	.word	0xffffffff


	//   ....[178]....
        /*4774*/ 	.word	0xffffffff


	//   ....[179]....
        /*4778*/ 	.word	0xffffffff


	//   ....[180]....
        /*477c*/ 	.word	0xffffffff


	//   ....[181]....
        /*4780*/ 	.word	0xffffffff


	//   ....[182]....
        /*4784*/ 	.word	0xffffffff


	//   ....[183]....
        /*4788*/ 	.word	0xffffffff


	//   ....[184]....
        /*478c*/ 	.word	0xffffffff


	//   ....[185]....
        /*4790*/ 	.word	0xffffffff


	//   ....[186]....
        /*4794*/ 	.word	0xffffffff


	//   ....[187]....
        /*4798*/ 	.word	0xffffffff


	//   ....[188]....
        /*479c*/ 	.word	0xffffffff


	//   ....[189]....
        /*47a0*/ 	.word	0xffffffff


	//   ....[190]....
        /*47a4*/ 	.word	0xffffffff


	//   ....[191]....
        /*47a8*/ 	.word	0xffffffff


	//   ....[192]....
        /*47ac*/ 	.word	0xffffffff


	//   ....[193]....
        /*47b0*/ 	.word	0xffffffff


	//   ....[194]....
        /*47b4*/ 	.word	0xffffffff


	//   ....[195]....
        /*47b8*/ 	.word	0xffffffff


	//   ....[196]....
        /*47bc*/ 	.word	0xffffffff


	//   ....[197]....
        /*47c0*/ 	.word	0xffffffff


	//   ....[198]....
        /*47c4*/ 	.word	0xffffffff


	//   ....[199]....
        /*47c8*/ 	.word	0xffffffff


	//   ....[200]....
        /*47cc*/ 	.word	0xffffffff


	//   ....[201]....
        /*47d0*/ 	.word	0xffffffff


	//   ....[202]....
        /*47d4*/ 	.word	0xffffffff


	//   ....[203]....
        /*47d8*/ 	.word	0xffffffff


	//   ....[204]....
        /*47dc*/ 	.word	0xffffffff


	//   ....[205]....
        /*47e0*/ 	.word	0xffffffff


	//   ....[206]....
        /*47e4*/ 	.word	0xffffffff


	//   ....[207]....
        /*47e8*/ 	.word	0xffffffff


	//   ....[208]....
        /*47ec*/ 	.word	0xffffffff


	//   ....[209]....
        /*47f0*/ 	.word	0xffffffff


	//   ....[210]....
        /*47f4*/ 	.word	0xffffffff


	//   ....[211]....
        /*47f8*/ 	.word	0xffffffff


	//   ....[212]....
        /*47fc*/ 	.word	0xffffffff


	//   ....[213]....
        /*4800*/ 	.word	0xffffffff


	//   ....[214]....
        /*4804*/ 	.word	0xffffffff


	//   ....[215]....
        /*4808*/ 	.word	0xffffffff


	//   ....[216]....
        /*480c*/ 	.word	0xffffffff


	//   ....[217]....
        /*4810*/ 	.word	0xffffffff


	//   ....[218]....
        /*4814*/ 	.word	0xffffffff


	//   ....[219]....
        /*4818*/ 	.word	0xffffffff


	//   ....[220]....
        /*481c*/ 	.word	0xffffffff


	//   ....[221]....
        /*4820*/ 	.word	0xffffffff


	//   ....[222]....
        /*4824*/ 	.word	0xffffffff


	//   ....[223]....
        /*4828*/ 	.word	0xffffffff


	//   ....[224]....
        /*482c*/ 	.word	0xffffffff


	//   ....[225]....
        /*4830*/ 	.word	0xffffffff


	//   ....[226]....
        /*4834*/ 	.word	0xffffffff


	//   ....[227]....
        /*4838*/ 	.word	0xffffffff


	//   ....[228]....
        /*483c*/ 	.word	0xffffffff


	//   ....[229]....
        /*4840*/ 	.word	0xffffffff


	//   ....[230]....
        /*4844*/ 	.word	0xffffffff


	//   ....[231]....
        /*4848*/ 	.word	0xffffffff


	//   ....[232]....
        /*484c*/ 	.word	0xffffffff


	//   ....[233]....
        /*4850*/ 	.word	0xffffffff


	//   ....[234]....
        /*4854*/ 	.word	0xffffffff


	//   ....[235]....
        /*4858*/ 	.word	0xffffffff


	//   ....[236]....
        /*485c*/ 	.word	0xffffffff


	//   ....[237]....
        /*4860*/ 	.word	0xffffffff


	//   ....[238]....
        /*4864*/ 	.word	0xffffffff


	//   ....[239]....
        /*4868*/ 	.word	0xffffffff


	//   ....[240]....
        /*486c*/ 	.word	0xffffffff


	//   ....[241]....
        /*4870*/ 	.word	0xffffffff


	//   ....[242]....
        /*4874*/ 	.word	0xffffffff


	//   ....[243]....
        /*4878*/ 	.word	0xffffffff


	//   ....[244]....
        /*487c*/ 	.word	0xffffffff


	//   ....[245]....
        /*4880*/ 	.word	0xffffffff


	//   ....[246]....
        /*4884*/ 	.word	0xffffffff


	//   ....[247]....
        /*4888*/ 	.word	0xffffffff


	//   ....[248]....
        /*488c*/ 	.word	0xffffffff


	//   ....[249]....
        /*4890*/ 	.word	0xffffffff


	//   ....[250]....
        /*4894*/ 	.word	0xffffffff


	//   ....[251]....
        /*4898*/ 	.word	0xffffffff


	//   ....[252]....
        /*489c*/ 	.word	0xffffffff


	//   ....[253]....
        /*48a0*/ 	.word	0xffffffff


	//   ....[254]....
        /*48a4*/ 	.word	0xffffffff


	//   ....[255]....
        /*48a8*/ 	.word	0xffffffff


	//   ....[0]....
        /*48ac*/ 	.word	0xffffffff


	//   ....[1]....
        /*48b0*/ 	.word	0xffffffff


	//   ....[2]....
        /*48b4*/ 	.word	0xffffffff


	//   ....[3]....
        /*48b8*/ 	.word	0xffffffff


	//   ....[4]....
        /*48bc*/ 	.word	0xffffffff


	//   ....[5]....
        /*48c0*/ 	.word	0xffffffff


	//   ....[6]....
        /*48c4*/ 	.word	0xffffffff


	//   ....[7]....
        /*48c8*/ 	.word	0xffffffff


	//   ....[8]....
        /*48cc*/ 	.word	0xffffffff


	//   ....[9]....
        /*48d0*/ 	.word	0xffffffff


	//   ....[10]....
        /*48d4*/ 	.word	0xffffffff


	//   ....[11]....
        /*48d8*/ 	.word	0xffffffff


	//   ....[12]....
        /*48dc*/ 	.word	0xffffffff


	//   ....[13]....
        /*48e0*/ 	.word	0xffffffff


	//   ....[14]....
        /*48e4*/ 	.word	0xffffffff


	//   ....[15]....
        /*48e8*/ 	.word	0xffffffff


	//   ....[16]....
        /*48ec*/ 	.word	0xffffffff


	//   ....[17]....
        /*48f0*/ 	.word	0xffffffff


	//   ....[18]....
        /*48f4*/ 	.word	0xffffffff


	//   ....[19]....
        /*48f8*/ 	.word	0xffffffff


	//   ....[20]....
        /*48fc*/ 	.word	0xffffffff


	//   ....[21]....
        /*4900*/ 	.word	0xffffffff


	//   ....[22]....
        /*4904*/ 	.word	0xffffffff


	//   ....[23]....
        /*4908*/ 	.word	0xffffffff


	//   ....[24]....
        /*490c*/ 	.word	0xffffffff


	//   ....[25]....
        /*4910*/ 	.word	0xffffffff


	//   ....[26]....
        /*4914*/ 	.word	0xffffffff


	//   ....[27]....
        /*4918*/ 	.word	0xffffffff


	//   ....[28]....
        /*491c*/ 	.word	0xffffffff


	//   ....[29]....
        /*4920*/ 	.word	0xffffffff


	//   ....[30]....
        /*4924*/ 	.word	0xffffffff


	//   ....[31]....
        /*4928*/ 	.word	0xffffffff


	//   ....[32]....
        /*492c*/ 	.word	0xffffffff


	//   ....[33]....
        /*4930*/ 	.word	0xffffffff


	//   ....[34]....
        /*4934*/ 	.word	0xffffffff


	//   ....[35]....
        /*4938*/ 	.word	0xffffffff


	//   ....[36]....
        /*493c*/ 	.word	0xffffffff


	//   ....[37]....
        /*4940*/ 	.word	0xffffffff


	//   ....[38]....
        /*4944*/ 	.word	0xffffffff


	//   ....[39]....
        /*4948*/ 	.word	0xffffffff


	//   ....[40]....
        /*494c*/ 	.word	0xffffffff


	//   ....[41]....
        /*4950*/ 	.word	0xffffffff


	//   ....[42]....
        /*4954*/ 	.word	0xffffffff


	//   ....[43]....
        /*4958*/ 	.word	0xffffffff


	//   ....[44]....
        /*495c*/ 	.word	0xffffffff


	//   ....[45]....
        /*4960*/ 	.word	0xffffffff


	//   ....[46]....
        /*4964*/ 	.word	0xffffffff


	//   ....[47]....
        /*4968*/ 	.word	0xffffffff


	//   ....[48]....
        /*496c*/ 	.word	0xffffffff


	//   ....[49]....
        /*4970*/ 	.word	0xffffffff


	//   ....[50]....
        /*4974*/ 	.word	0xffffffff


	//   ....[51]....
        /*4978*/ 	.word	0xffffffff


	//   ....[52]....
        /*497c*/ 	.word	0xffffffff


	//   ....[53]....
        /*4980*/ 	.word	0xffffffff


	//   ....[54]....
        /*4984*/ 	.word	0xffffffff


	//   ....[55]....
        /*4988*/ 	.word	0xffffffff


	//   ....[56]....
        /*498c*/ 	.word	0xffffffff


	//   ....[57]....
        /*4990*/ 	.word	0xffffffff


	//   ....[58]....
        /*4994*/ 	.word	0xffffffff


	//   ....[59]....
        /*4998*/ 	.word	0xffffffff


	//   ....[60]....
        /*499c*/ 	.word	0xffffffff


	//   ....[61]....
        /*49a0*/ 	.word	0xffffffff


	//   ....[62]....
        /*49a4*/ 	.word	0xffffffff


	//   ....[63]....
        /*49a8*/ 	.word	0xffffffff


	//   ....[64]....
        /*49ac*/ 	.word	0xffffffff


	//   ....[65]....
        /*49b0*/ 	.word	0xffffffff


	//   ....[66]....
        /*49b4*/ 	.word	0xffffffff


	//   ....[67]....
        /*49b8*/ 	.word	0xffffffff


	//   ....[68]....
        /*49bc*/ 	.word	0xffffffff


	//   ....[69]....
        /*49c0*/ 	.word	0xffffffff


	//   ....[70]....
        /*49c4*/ 	.word	0xffffffff


	//   ....[71]....
        /*49c8*/ 	.word	0xffffffff


	//   ....[72]....
        /*49cc*/ 	.word	0xffffffff


	//   ....[73]....
        /*49d0*/ 	.word	0xffffffff


	//   ....[74]....
        /*49d4*/ 	.word	0xffffffff


	//   ....[75]....
        /*49d8*/ 	.word	0xffffffff


	//   ....[76]....
        /*49dc*/ 	.word	0xffffffff


	//   ....[77]....
        /*49e0*/ 	.word	0xffffffff


	//   ....[78]....
        /*49e4*/ 	.word	0xffffffff


	//   ....[79]....
        /*49e8*/ 	.word	0xffffffff


	//   ....[80]....
        /*49ec*/ 	.word	0xffffffff


	//   ....[81]....
        /*49f0*/ 	.word	0xffffffff


	//   ....[82]....
        /*49f4*/ 	.word	0xffffffff


	//   ....[83]....
        /*49f8*/ 	.word	0xffffffff


	//   ....[84]....
        /*49fc*/ 	.word	0xffffffff


	//   ....[85]....
        /*4a00*/ 	.word	0xffffffff


	//   ....[86]....
        /*4a04*/ 	.word	0xffffffff


	//   ....[87]....
        /*4a08*/ 	.word	0xffffffff


	//   ....[88]....
        /*4a0c*/ 	.word	0xffffffff


	//   ....[89]....
        /*4a10*/ 	.word	0xffffffff


	//   ....[90]....
        /*4a14*/ 	.word	0xffffffff


	//   ....[91]....
        /*4a18*/ 	.word	0xffffffff


	//   ....[92]....
        /*4a1c*/ 	.word	0xffffffff


	//   ....[93]....
        /*4a20*/ 	.word	0xffffffff


	//   ....[94]....
        /*4a24*/ 	.word	0xffffffff


	//   ....[95]....
        /*4a28*/ 	.word	0xffffffff


	//   ....[96]....
        /*4a2c*/ 	.word	0xffffffff


	//   ....[97]....
        /*4a30*/ 	.word	0xffffffff


	//   ....[98]....
        /*4a34*/ 	.word	0xffffffff


	//   ....[99]....
        /*4a38*/ 	.word	0xffffffff


	//   ....[100]....
        /*4a3c*/ 	.word	0xffffffff


	//   ....[101]....
        /*4a40*/ 	.word	0xffffffff


	//   ....[102]....
        /*4a44*/ 	.word	0xffffffff


	//   ....[103]....
        /*4a48*/ 	.word	0xffffffff


	//   ....[104]....
        /*4a4c*/ 	.word	0xffffffff


	//   ....[105]....
        /*4a50*/ 	.word	0xffffffff


	//   ....[106]....
        /*4a54*/ 	.word	0xffffffff


	//   ....[107]....
        /*4a58*/ 	.word	0xffffffff


	//   ....[108]....
        /*4a5c*/ 	.word	0xffffffff


	//   ....[109]....
        /*4a60*/ 	.word	0xffffffff


	//   ....[110]....
        /*4a64*/ 	.word	0xffffffff


	//   ....[111]....
        /*4a68*/ 	.word	0xffffffff


	//   ....[112]....
        /*4a6c*/ 	.word	0xffffffff


	//   ....[113]....
        /*4a70*/ 	.word	0xffffffff


	//   ....[114]....
        /*4a74*/ 	.word	0xffffffff


	//   ....[115]....
        /*4a78*/ 	.word	0xffffffff


	//   ....[116]....
        /*4a7c*/ 	.word	0xffffffff


	//   ....[117]....
        /*4a80*/ 	.word	0xffffffff


	//   ....[118]....
        /*4a84*/ 	.word	0xffffffff


	//   ....[119]....
        /*4a88*/ 	.word	0xffffffff


	//   ....[120]....
        /*4a8c*/ 	.word	0xffffffff


	//   ....[121]....
        /*4a90*/ 	.word	0xffffffff


	//   ....[122]....
        /*4a94*/ 	.word	0xffffffff


	//   ....[123]....
        /*4a98*/ 	.word	0xffffffff


	//   ....[124]....
        /*4a9c*/ 	.word	0xffffffff


	//   ....[125]....
        /*4aa0*/ 	.word	0xffffffff


	//   ....[126]....
        /*4aa4*/ 	.word	0xffffffff


	//   ....[127]....
        /*4aa8*/ 	.word	0xffffffff


	//   ....[128]....
        /*4aac*/ 	.word	0xffffffff


	//   ....[129]....
        /*4ab0*/ 	.word	0xffffffff


	//   ....[130]....
        /*4ab4*/ 	.word	0xffffffff


	//   ....[131]....
        /*4ab8*/ 	.word	0xffffffff


	//   ....[132]....
        /*4abc*/ 	.word	0xffffffff


	//   ....[133]....
        /*4ac0*/ 	.word	0xffffffff


	//   ....[134]....
        /*4ac4*/ 	.word	0xffffffff


	//   ....[135]....
        /*4ac8*/ 	.word	0xffffffff


	//   ....[136]....
        /*4acc*/ 	.word	0xffffffff


	//   ....[137]....
        /*4ad0*/ 	.word	0xffffffff


	//   ....[138]....
        /*4ad4*/ 	.word	0xffffffff


	//   ....[139]....
        /*4ad8*/ 	.word	0xffffffff


	//   ....[140]....
        /*4adc*/ 	.word	0xffffffff


	//   ....[141]....
        /*4ae0*/ 	.word	0xffffffff


	//   ....[142]....
        /*4ae4*/ 	.word	0xffffffff


	//   ....[143]....
        /*4ae8*/ 	.word	0xffffffff


	//   ....[144]....
        /*4aec*/ 	.word	0xffffffff


	//   ....[145]....
        /*4af0*/ 	.word	0xffffffff


	//   ....[146]....
        /*4af4*/ 	.word	0xffffffff


	//   ....[147]....
        /*4af8*/ 	.word	0xffffffff


	//   ....[148]....
        /*4afc*/ 	.word	0xffffffff


	//   ....[149]....
        /*4b00*/ 	.word	0xffffffff


	//   ....[150]....
        /*4b04*/ 	.word	0xffffffff


	//   ....[151]....
        /*4b08*/ 	.word	0xffffffff


	//   ....[152]....
        /*4b0c*/ 	.word	0xffffffff


	//   ....[153]....
        /*4b10*/ 	.word	0xffffffff


	//   ....[154]....
        /*4b14*/ 	.word	0xffffffff


	//   ....[155]....
        /*4b18*/ 	.word	0xffffffff


	//   ....[156]....
        /*4b1c*/ 	.word	0xffffffff


	//   ....[157]....
        /*4b20*/ 	.word	0xffffffff


	//   ....[158]....
        /*4b24*/ 	.word	0xffffffff


	//   ....[159]....
        /*4b28*/ 	.word	0xffffffff


	//   ....[160]....
        /*4b2c*/ 	.word	0xffffffff


	//   ....[161]....
        /*4b30*/ 	.word	0xffffffff


	//   ....[162]....
        /*4b34*/ 	.word	0xffffffff


	//   ....[163]....
        /*4b38*/ 	.word	0xffffffff


	//   ....[164]....
        /*4b3c*/ 	.word	0xffffffff


	//   ....[165]....
        /*4b40*/ 	.word	0xffffffff


	//   ....[166]....
        /*4b44*/ 	.word	0xffffffff


	//   ....[167]....
        /*4b48*/ 	.word	0xffffffff


	//   ....[168]....
        /*4b4c*/ 	.word	0xffffffff


	//   ....[169]....
        /*4b50*/ 	.word	0xffffffff


	//   ....[170]....
        /*4b54*/ 	.word	0xffffffff


	//   ....[171]....
        /*4b58*/ 	.word	0xffffffff


	//   ....[172]....
        /*4b5c*/ 	.word	0xffffffff


	//   ....[173]....
        /*4b60*/ 	.word	0xffffffff


	//   ....[174]....
        /*4b64*/ 	.word	0xffffffff


	//   ....[175]....
        /*4b68*/ 	.word	0xffffffff


	//   ....[176]....
        /*4b6c*/ 	.word	0xffffffff


	//   ....[177]....
        /*4b70*/ 	.word	0xffffffff


	//   ....[178]....
        /*4b74*/ 	.word	0xffffffff


	//   ....[179]....
        /*4b78*/ 	.word	0xffffffff


	//   ....[180]....
        /*4b7c*/ 	.word	0xffffffff


	//   ....[181]....
        /*4b80*/ 	.word	0xffffffff


	//   ....[182]....
        /*4b84*/ 	.word	0xffffffff


	//   ....[183]....
        /*4b88*/ 	.word	0xffffffff


	//   ....[184]....
        /*4b8c*/ 	.word	0xffffffff


	//   ....[185]....
        /*4b90*/ 	.word	0xffffffff


	//   ....[186]....
        /*4b94*/ 	.word	0xffffffff


	//   ....[187]....
        /*4b98*/ 	.word	0xffffffff


	//   ....[188]....
        /*4b9c*/ 	.word	0xffffffff


	//   ....[189]....
        /*4ba0*/ 	.word	0xffffffff


	//   ....[190]....
        /*4ba4*/ 	.word	0xffffffff


	//   ....[191]....
        /*4ba8*/ 	.word	0xffffffff


	//   ....[192]....
        /*4bac*/ 	.word	0xffffffff


	//   ....[193]....
        /*4bb0*/ 	.word	0xffffffff


	//   ....[194]....
        /*4bb4*/ 	.word	0xffffffff


	//   ....[195]....
        /*4bb8*/ 	.word	0xffffffff


	//   ....[196]....
        /*4bbc*/ 	.word	0xffffffff


	//   ....[197]....
        /*4bc0*/ 	.word	0xffffffff


	//   ....[198]....
        /*4bc4*/ 	.word	0xffffffff


	//   ....[199]....
        /*4bc8*/ 	.word	0xffffffff


	//   ....[200]....
        /*4bcc*/ 	.word	0xffffffff


	//   ....[201]....
        /*4bd0*/ 	.word	0xffffffff


	//   ....[202]....
        /*4bd4*/ 	.word	0xffffffff


	//   ....[203]....
        /*4bd8*/ 	.word	0xffffffff


	//   ....[204]....
        /*4bdc*/ 	.word	0xffffffff


	//   ....[205]....
        /*4be0*/ 	.word	0xffffffff


	//   ....[206]....
        /*4be4*/ 	.word	0xffffffff


	//   ....[207]....
        /*4be8*/ 	.word	0xffffffff


	//   ....[208]....
        /*4bec*/ 	.word	0xffffffff


	//   ....[209]....
        /*4bf0*/ 	.word	0xffffffff


	//   ....[210]....
        /*4bf4*/ 	.word	0xffffffff


	//   ....[211]....
        /*4bf8*/ 	.word	0xffffffff


	//   ....[212]....
        /*4bfc*/ 	.word	0xffffffff


	//   ....[213]....
        /*4c00*/ 	.word	0xffffffff


	//   ....[214]....
        /*4c04*/ 	.word	0xffffffff


	//   ....[215]....
        /*4c08*/ 	.word	0xffffffff


	//   ....[216]....
        /*4c0c*/ 	.word	0xffffffff


	//   ....[217]....
        /*4c10*/ 	.word	0xffffffff


	//   ....[218]....
        /*4c14*/ 	.word	0xffffffff


	//   ....[219]....
        /*4c18*/ 	.word	0xffffffff


	//   ....[220]....
        /*4c1c*/ 	.word	0xffffffff


	//   ....[221]....
        /*4c20*/ 	.word	0xffffffff


	//   ....[222]....
        /*4c24*/ 	.word	0xffffffff


	//   ....[223]....
        /*4c28*/ 	.word	0xffffffff


	//   ....[224]....
        /*4c2c*/ 	.word	0xffffffff


	//   ....[225]....
        /*4c30*/ 	.word	0xffffffff


	//   ....[226]....
        /*4c34*/ 	.word	0xffffffff


	//   ....[227]....
        /*4c38*/ 	.word	0xffffffff


	//   ....[228]....
        /*4c3c*/ 	.word	0xffffffff


	//   ....[229]....
        /*4c40*/ 	.word	0xffffffff


	//   ....[230]....
        /*4c44*/ 	.word	0xffffffff


	//   ....[231]....
        /*4c48*/ 	.word	0xffffffff


	//   ....[232]....
        /*4c4c*/ 	.word	0xffffffff


	//   ....[233]....
        /*4c50*/ 	.word	0xffffffff


	//   ....[234]....
        /*4c54*/ 	.word	0xffffffff


	//   ....[235]....
        /*4c58*/ 	.word	0xffffffff


	//   ....[236]....
        /*4c5c*/ 	.word	0xffffffff


	//   ....[237]....
        /*4c60*/ 	.word	0xffffffff


	//   ....[238]....
        /*4c64*/ 	.word	0xffffffff


	//   ....[239]....
        /*4c68*/ 	.word	0xffffffff


	//   ....[240]....
        /*4c6c*/ 	.word	0xffffffff


	//   ....[241]....
        /*4c70*/ 	.word	0xffffffff


	//   ....[242]....
        /*4c74*/ 	.word	0xffffffff


	//   ....[243]....
        /*4c78*/ 	.word	0xffffffff


	//   ....[244]....
        /*4c7c*/ 	.word	0xffffffff


	//   ....[245]....
        /*4c80*/ 	.word	0xffffffff


	//   ....[246]....
        /*4c84*/ 	.word	0xffffffff


	//   ....[247]....
        /*4c88*/ 	.word	0xffffffff


	//   ....[248]....
        /*4c8c*/ 	.word	0xffffffff


	//   ....[249]....
        /*4c90*/ 	.word	0xffffffff


	//   ....[250]....
        /*4c94*/ 	.word	0xffffffff


	//   ....[251]....
        /*4c98*/ 	.word	0xffffffff


	//   ....[252]....
        /*4c9c*/ 	.word	0xffffffff


	//   ....[253]....
        /*4ca0*/ 	.word	0xffffffff


	//   ....[254]....
        /*4ca4*/ 	.word	0xffffffff


	//   ....[255]....
        /*4ca8*/ 	.word	0xffffffff


	//   ....[0]....
        /*4cac*/ 	.word	0xffffffff


	//   ....[1]....
        /*4cb0*/ 	.word	0xffffffff


	//   ....[2]....
        /*4cb4*/ 	.word	0xffffffff


	//   ....[3]....
        /*4cb8*/ 	.word	0xffffffff


	//   ....[4]....
        /*4cbc*/ 	.word	0xffffffff


	//   ....[5]....
        /*4cc0*/ 	.word	0xffffffff


	//   ....[6]....
        /*4cc4*/ 	.word	0xffffffff


	//   ....[7]....
        /*4cc8*/ 	.word	0xffffffff


	//   ....[8]....
        /*4ccc*/ 	.word	0xffffffff


	//   ....[9]....
        /*4cd0*/ 	.word	0xffffffff


	//   ....[10]....
        /*4cd4*/ 	.word	0xffffffff


	//   ....[11]....
        /*4cd8*/ 	.word	0xffffffff


	//   ....[12]....
        /*4cdc*/ 	.word	0xffffffff


	//   ....[13]....
        /*4ce0*/ 	.word	0xffffffff


	//   ....[14]....
        /*4ce4*/ 	.word	0xffffffff


	//   ....[15]....
        /*4ce8*/ 	.word	0xffffffff


	//   ....[16]....
        /*4cec*/ 	.word	0xffffffff


	//   ....[17]....
        /*4cf0*/ 	.word	0xffffffff


	//   ....[18]....
        /*4cf4*/ 	.word	0xffffffff


	//   ....[19]....
        /*4cf8*/ 	.word	0xffffffff


	//   ....[20]....
        /*4cfc*/ 	.word	0xffffffff


	//   ....[21]....
        /*4d00*/ 	.word	0xffffffff


	//   ....[22]....
        /*4d04*/ 	.word	0xffffffff


	//   ....[23]....
        /*4d08*/ 	.word	0xffffffff


	//   ....[24]....
        /*4d0c*/ 	.word	0xffffffff


	//   ....[25]....
        /*4d10*/ 	.word	0xffffffff


	//   ....[26]....
        /*4d14*/ 	.word	0xffffffff


	//   ....[27]....
        /*4d18*/ 	.word	0xffffffff


	//   ....[28]....
        /*4d1c*/ 	.word	0xffffffff


	//   ....[29]....
        /*4d20*/ 	.word	0xffffffff


	//   ....[30]....
        /*4d24*/ 	.word	0xffffffff


	//   ....[31]....
        /*4d28*/ 	.word	0xffffffff


	//   ....[32]....
        /*4d2c*/ 	.word	0xffffffff


	//   ....[33]....
        /*4d30*/ 	.word	0xffffffff


	//   ....[34]....
        /*4d34*/ 	.word	0xffffffff


	//   ....[35]....
        /*4d38*/ 	.word	0xffffffff


	//   ....[36]....
        /*4d3c*/ 	.word	0xffffffff


	//   ....[37]....
        /*4d40*/ 	.word	0xffffffff


	//   ....[38]....
        /*4d44*/ 	.word	0xffffffff


	//   ....[39]....
        /*4d48*/ 	.word	0xffffffff


	//   ....[40]....
        /*4d4c*/ 	.word	0xffffffff


	//   ....[41]....
        /*4d50*/ 	.word	0xffffffff


	//   ....[42]....
        /*4d54*/ 	.word	0xffffffff


	//   ....[43]....
        /*4d58*/ 	.word	0xffffffff


	//   ....[44]....
        /*4d5c*/ 	.word	0xffffffff


	//   ....[45]....
        /*4d60*/ 	.word	0xffffffff


	//   ....[46]....
        /*4d64*/ 	.word	0xffffffff


	//   ....[47]....
        /*4d68*/ 	.word	0xffffffff


	//   ....[48]....
        /*4d6c*/ 	.word	0xffffffff


	//   ....[49]....
        /*4d70*/ 	.word	0xffffffff


	//   ....[50]....
        /*4d74*/ 	.word	0xffffffff


	//   ....[51]....
        /*4d78*/ 	.word	0xffffffff


	//   ....[52]....
        /*4d7c*/ 	.word	0xffffffff


	//   ....[53]....
        /*4d80*/ 	.word	0xffffffff


	//   ....[54]....
        /*4d84*/ 	.word	0xffffffff


	//   ....[55]....
        /*4d88*/ 	.word	0xffffffff


	//   ....[56]....
        /*4d8c*/ 	.word	0xffffffff


	//   ....[57]....
        /*4d90*/ 	.word	0xffffffff


	//   ....[58]....
        /*4d94*/ 	.word	0xffffffff


	//   ....[59]....
        /*4d98*/ 	.word	0xffffffff


	//   ....[60]....
        /*4d9c*/ 	.word	0xffffffff


	//   ....[61]....
        /*4da0*/ 	.word	0xffffffff


	//   ....[62]....
        /*4da4*/ 	.word	0xffffffff


	//   ....[63]....
        /*4da8*/ 	.word	0xffffffff


	//   ....[64]....
        /*4dac*/ 	.word	0xffffffff


	//   ....[65]....
        /*4db0*/ 	.word	0xffffffff


	//   ....[66]....
        /*4db4*/ 	.word	0xffffffff


	//   ....[67]....
        /*4db8*/ 	.word	0xffffffff


	//   ....[68]....
        /*4dbc*/ 	.word	0xffffffff


	//   ....[69]....
        /*4dc0*/ 	.word	0xffffffff


	//   ....[70]....
        /*4dc4*/ 	.word	0xffffffff


	//   ....[71]....
        /*4dc8*/ 	.word	0xffffffff


	//   ....[72]....
        /*4dcc*/ 	.word	0xffffffff


	//   ....[73]....
        /*4dd0*/ 	.word	0xffffffff


	//   ....[74]....
        /*4dd4*/ 	.word	0xffffffff


	//   ....[75]....
        /*4dd8*/ 	.word	0xffffffff


	//   ....[76]....
        /*4ddc*/ 	.word	0xffffffff


	//   ....[77]....
        /*4de0*/ 	.word	0xffffffff


	//   ....[78]....
        /*4de4*/ 	.word	0xffffffff


	//   ....[79]....
        /*4de8*/ 	.word	0xffffffff


	//   ....[80]....
        /*4dec*/ 	.word	0xffffffff


	//   ....[81]....
        /*4df0*/ 	.word	0xffffffff


	//   ....[82]....
        /*4df4*/ 	.word	0xffffffff


	//   ....[83]....
        /*4df8*/ 	.word	0xffffffff


	//   ....[84]....
        /*4dfc*/ 	.word	0xffffffff


	//   ....[85]....
        /*4e00*/ 	.word	0xffffffff


	//   ....[86]....
        /*4e04*/ 	.word	0xffffffff


	//   ....[87]....
        /*4e08*/ 	.word	0xffffffff


	//   ....[88]....
        /*4e0c*/ 	.word	0xffffffff


	//   ....[89]....
        /*4e10*/ 	.word	0xffffffff


	//   ....[90]....
        /*4e14*/ 	.word	0xffffffff


	//   ....[91]....
        /*4e18*/ 	.word	0xffffffff


	//   ....[92]....
        /*4e1c*/ 	.word	0xffffffff


	//   ....[93]....
        /*4e20*/ 	.word	0xffffffff


	//   ....[94]....
        /*4e24*/ 	.word	0xffffffff


	//   ....[95]....
        /*4e28*/ 	.word	0xffffffff


	//   ....[96]....
        /*4e2c*/ 	.word	0xffffffff


	//   ....[97]....
        /*4e30*/ 	.word	0xffffffff


	//   ....[98]....
        /*4e34*/ 	.word	0xffffffff


	//   ....[99]....
        /*4e38*/ 	.word	0xffffffff


	//   ....[100]....
        /*4e3c*/ 	.word	0xffffffff


	//   ....[101]....
        /*4e40*/ 	.word	0xffffffff


	//   ....[102]....
        /*4e44*/ 	.word	0xffffffff


	//   ....[103]....
        /*4e48*/ 	.word	0xffffffff


	//   ....[104]....
        /*4e4c*/ 	.word	0xffffffff


	//   ....[105]....
        /*4e50*/ 	.word	0xffffffff


	//   ....[106]....
        /*4e54*/ 	.word	0xffffffff


	//   ....[107]....
        /*4e58*/ 	.word	0xffffffff


	//   ....[108]....
        /*4e5c*/ 	.word	0xffffffff


	//   ....[109]....
        /*4e60*/ 	.word	0xffffffff


	//   ....[110]....
        /*4e64*/ 	.word	0xffffffff


	//   ....[111]....
        /*4e68*/ 	.word	0xffffffff


	//   ....[112]....
        /*4e6c*/ 	.word	0xffffffff


	//   ....[113]....
        /*4e70*/ 	.word	0xffffffff


	//   ....[114]....
        /*4e74*/ 	.word	0xffffffff


	//   ....[115]....
        /*4e78*/ 	.word	0xffffffff


	//   ....[116]....
        /*4e7c*/ 	.word	0xffffffff


	//   ....[117]....
        /*4e80*/ 	.word	0xffffffff


	//   ....[118]....
        /*4e84*/ 	.word	0xffffffff


	//   ....[119]....
        /*4e88*/ 	.word	0xffffffff


	//   ....[120]....
        /*4e8c*/ 	.word	0xffffffff


	//   ....[121]....
        /*4e90*/ 	.word	0xffffffff


	//   ....[122]....
        /*4e94*/ 	.word	0xffffffff


	//   ....[123]....
        /*4e98*/ 	.word	0xffffffff


	//   ....[124]....
        /*4e9c*/ 	.word	0xffffffff


	//   ....[125]....
        /*4ea0*/ 	.word	0xffffffff


	//   ....[126]....
        /*4ea4*/ 	.word	0xffffffff


	//   ....[127]....
        /*4ea8*/ 	.word	0xffffffff


	//   ....[128]....
        /*4eac*/ 	.word	0xffffffff


	//   ....[129]....
        /*4eb0*/ 	.word	0xffffffff


	//   ....[130]....
        /*4eb4*/ 	.word	0xffffffff


	//   ....[131]....
        /*4eb8*/ 	.word	0xffffffff


	//   ....[132]....
        /*4ebc*/ 	.word	0xffffffff


	//   ....[133]....
        /*4ec0*/ 	.word	0xffffffff


	//   ....[134]....
        /*4ec4*/ 	.word	0xffffffff


	//   ....[135]....
        /*4ec8*/ 	.word	0xffffffff


	//   ....[136]....
        /*4ecc*/ 	.word	0xffffffff


	//   ....[137]....
        /*4ed0*/ 	.word	0xffffffff


	//   ....[138]....
        /*4ed4*/ 	.word	0xffffffff


	//   ....[139]....
        /*4ed8*/ 	.word	0xffffffff


	//   ....[140]....
        /*4edc*/ 	.word	0xffffffff


	//   ....[141]....
        /*4ee0*/ 	.word	0xffffffff


	//   ....[142]....
        /*4ee4*/ 	.word	0xffffffff


	//   ....[143]....
        /*4ee8*/ 	.word	0xffffffff


	//   ....[144]....
        /*4eec*/ 	.word	0xffffffff


	//   ....[145]....
        /*4ef0*/ 	.word	0xffffffff


	//   ....[146]....
        /*4ef4*/ 	.word	0xffffffff


	//   ....[147]....
        /*4ef8*/ 	.word	0xffffffff


	//   ....[148]....
        /*4efc*/ 	.word	0xffffffff


	//   ....[149]....
        /*4f00*/ 	.word	0xffffffff


	//   ....[150]....
        /*4f04*/ 	.word	0xffffffff


	//   ....[151]....
        /*4f08*/ 	.word	0xffffffff


	//   ....[152]....
        /*4f0c*/ 	.word	0xffffffff


	//   ....[153]....
        /*4f10*/ 	.word	0xffffffff


	//   ....[154]....
        /*4f14*/ 	.word	0xffffffff


	//   ....[155]....
        /*4f18*/ 	.word	0xffffffff


	//   ....[156]....
        /*4f1c*/ 	.word	0xffffffff


	//   ....[157]....
        /*4f20*/ 	.word	0xffffffff


	//   ....[158]....
        /*4f24*/ 	.word	0xffffffff


	//   ....[159]....
        /*4f28*/ 	.word	0xffffffff


	//   ....[160]....
        /*4f2c*/ 	.word	0xffffffff


	//   ....[161]....
        /*4f30*/ 	.word	0xffffffff


	//   ....[162]....
        /*4f34*/ 	.word	0xffffffff


	//   ....[163]....
        /*4f38*/ 	.word	0xffffffff


	//   ....[164]....
        /*4f3c*/ 	.word	0xffffffff


	//   ....[165]....
        /*4f40*/ 	.word	0xffffffff


	//   ....[166]....
        /*4f44*/ 	.word	0xffffffff


	//   ....[167]....
        /*4f48*/ 	.word	0xffffffff


	//   ....[168]....
        /*4f4c*/ 	.word	0xffffffff


	//   ....[169]....
        /*4f50*/ 	.word	0xffffffff


	//   ....[170]....
        /*4f54*/ 	.word	0xffffffff


	//   ....[171]....
        /*4f58*/ 	.word	0xffffffff


	//   ....[172]....
        /*4f5c*/ 	.word	0xffffffff


	//   ....[173]....
        /*4f60*/ 	.word	0xffffffff


	//   ....[174]....
        /*4f64*/ 	.word	0xffffffff


	//   ....[175]....
        /*4f68*/ 	.word	0xffffffff


	//   ....[176]....
        /*4f6c*/ 	.word	0xffffffff


	//   ....[177]....
        /*4f70*/ 	.word	0xffffffff


	//   ....[178]....
        /*4f74*/ 	.word	0xffffffff


	//   ....[179]....
        /*4f78*/ 	.word	0xffffffff


	//   ....[180]....
        /*4f7c*/ 	.word	0xffffffff


	//   ....[181]....
        /*4f80*/ 	.word	0xffffffff


	//   ....[182]....
        /*4f84*/ 	.word	0xffffffff


	//   ....[183]....
        /*4f88*/ 	.word	0xffffffff


	//   ....[184]....
        /*4f8c*/ 	.word	0xffffffff


	//   ....[185]....
        /*4f90*/ 	.word	0xffffffff


	//   ....[186]....
        /*4f94*/ 	.word	0xffffffff


	//   ....[187]....
        /*4f98*/ 	.word	0xffffffff


	//   ....[188]....
        /*4f9c*/ 	.word	0xffffffff


	//   ....[189]....
        /*4fa0*/ 	.word	0xffffffff


	//   ....[190]....
        /*4fa4*/ 	.word	0xffffffff


	//   ....[191]....
        /*4fa8*/ 	.word	0xffffffff


	//   ....[192]....
        /*4fac*/ 	.word	0xffffffff


	//   ....[193]....
        /*4fb0*/ 	.word	0xffffffff


	//   ....[194]....
        /*4fb4*/ 	.word	0xffffffff


	//   ....[195]....
        /*4fb8*/ 	.word	0xffffffff


	//   ....[196]....
        /*4fbc*/ 	.word	0xffffffff


	//   ....[197]....
        /*4fc0*/ 	.word	0xffffffff


	//   ....[198]....
        /*4fc4*/ 	.word	0xffffffff


	//   ....[199]....
        /*4fc8*/ 	.word	0xffffffff


	//   ....[200]....
        /*4fcc*/ 	.word	0xffffffff


	//   ....[201]....
        /*4fd0*/ 	.word	0xffffffff


	//   ....[202]....
        /*4fd4*/ 	.word	0xffffffff


	//   ....[203]....
        /*4fd8*/ 	.word	0xffffffff


	//   ....[204]....
        /*4fdc*/ 	.word	0xffffffff


	//   ....[205]....
        /*4fe0*/ 	.word	0xffffffff


	//   ....[206]....
        /*4fe4*/ 	.word	0xffffffff


	//   ....[207]....
        /*4fe8*/ 	.word	0xffffffff


	//   ....[208]....
        /*4fec*/ 	.word	0xffffffff


	//   ....[209]....
        /*4ff0*/ 	.word	0xffffffff


	//   ....[210]....
        /*4ff4*/ 	.word	0xffffffff


	//   ....[211]....
        /*4ff8*/ 	.word	0xffffffff


	//   ....[212]....
        /*4ffc*/ 	.word	0xffffffff


	//   ....[213]....
        /*5000*/ 	.word	0xffffffff


	//   ....[214]....
        /*5004*/ 	.word	0xffffffff


	//   ....[215]....
        /*5008*/ 	.word	0xffffffff


	//   ....[216]....
        /*500c*/ 	.word	0xffffffff


	//   ....[217]....
        /*5010*/ 	.word	0xffffffff


	//   ....[218]....
        /*5014*/ 	.word	0xffffffff


	//   ....[219]....
        /*5018*/ 	.word	0xffffffff


	//   ....[220]....
        /*501c*/ 	.word	0xffffffff


	//   ....[221]....
        /*5020*/ 	.word	0xffffffff


	//   ....[222]....
        /*5024*/ 	.word	0xffffffff


	//   ....[223]....
        /*5028*/ 	.word	0xffffffff


	//   ....[224]....
        /*502c*/ 	.word	0xffffffff


	//   ....[225]....
        /*5030*/ 	.word	0xffffffff


	//   ....[226]....
        /*5034*/ 	.word	0xffffffff


	//   ....[227]....
        /*5038*/ 	.word	0xffffffff


	//   ....[228]....
        /*503c*/ 	.word	0xffffffff


	//   ....[229]....
        /*5040*/ 	.word	0xffffffff


	//   ....[230]....
        /*5044*/ 	.word	0xffffffff


	//   ....[231]....
        /*5048*/ 	.word	0xffffffff


	//   ....[232]....
        /*504c*/ 	.word	0xffffffff


	//   ....[233]....
        /*5050*/ 	.word	0xffffffff


	//   ....[234]....
        /*5054*/ 	.word	0xffffffff


	//   ....[235]....
        /*5058*/ 	.word	0xffffffff


	//   ....[236]....
        /*505c*/ 	.word	0xffffffff


	//   ....[237]....
        /*5060*/ 	.word	0xffffffff


	//   ....[238]....
        /*5064*/ 	.word	0xffffffff


	//   ....[239]....
        /*5068*/ 	.word	0xffffffff


	//   ....[240]....
        /*506c*/ 	.word	0xffffffff


	//   ....[241]....
        /*5070*/ 	.word	0xffffffff


	//   ....[242]....
        /*5074*/ 	.word	0xffffffff


	//   ....[243]....
        /*5078*/ 	.word	0xffffffff


	//   ....[244]....
        /*507c*/ 	.word	0xffffffff


	//   ....[245]....
        /*5080*/ 	.word	0xffffffff


	//   ....[246]....
        /*5084*/ 	.word	0xffffffff


	//   ....[247]....
        /*5088*/ 	.word	0xffffffff


	//   ....[248]....
        /*508c*/ 	.word	0xffffffff


	//   ....[249]....
        /*5090*/ 	.word	0xffffffff


	//   ....[250]....
        /*5094*/ 	.word	0xffffffff


	//   ....[251]....
        /*5098*/ 	.word	0xffffffff


	//   ....[252]....
        /*509c*/ 	.word	0xffffffff


	//   ....[253]....
        /*50a0*/ 	.word	0xffffffff


	//   ....[254]....
        /*50a4*/ 	.word	0xffffffff


	//   ....[255]....
        /*50a8*/ 	.word	0xffffffff


	//   ....[0]....
        /*50ac*/ 	.word	0xffffffff


	//   ....[1]....
        /*50b0*/ 	.word	0xffffffff


	//   ....[2]....
        /*50b4*/ 	.word	0xffffffff


	//   ....[3]....
        /*50b8*/ 	.word	0xffffffff


	//   ....[4]....
        /*50bc*/ 	.word	0xffffffff


	//   ....[5]....
        /*50c0*/ 	.word	0xffffffff


	//   ....[6]....
        /*50c4*/ 	.word	0xffffffff


	//   ....[7]....
        /*50c8*/ 	.word	0xffffffff


	//   ....[8]....
        /*50cc*/ 	.word	0xffffffff


	//   ....[9]....
        /*50d0*/ 	.word	0xffffffff


	//   ....[10]....
        /*50d4*/ 	.word	0xffffffff


	//   ....[11]....
        /*50d8*/ 	.word	0xffffffff


	//   ....[12]....
        /*50dc*/ 	.word	0xffffffff


	//   ....[13]....
        /*50e0*/ 	.word	0xffffffff


	//   ....[14]....
        /*50e4*/ 	.word	0xffffffff


	//   ....[15]....
        /*50e8*/ 	.word	0xffffffff


	//   ....[16]....
        /*50ec*/ 	.word	0xffffffff


	//   ....[17]....
        /*50f0*/ 	.word	0xffffffff


	//   ....[18]....
        /*50f4*/ 	.word	0xffffffff


	//   ....[19]....
        /*50f8*/ 	.word	0xffffffff


	//   ....[20]....
        /*50fc*/ 	.word	0xffffffff


	//   ....[21]....
        /*5100*/ 	.word	0xffffffff


	//   ....[22]....
        /*5104*/ 	.word	0xffffffff


	//   ....[23]....
        /*5108*/ 	.word	0xffffffff


	//   ....[24]....
        /*510c*/ 	.word	0xffffffff


	//   ....[25]....
        /*5110*/ 	.word	0xffffffff


	//   ....[26]....
        /*5114*/ 	.word	0xffffffff


	//   ....[27]....
        /*5118*/ 	.word	0xffffffff


	//   ....[28]....
        /*511c*/ 	.word	0xffffffff


	//   ....[29]....
        /*5120*/ 	.word	0xffffffff


	//   ....[30]....
        /*5124*/ 	.word	0xffffffff


	//   ....[31]....
        /*5128*/ 	.word	0xffffffff


	//   ....[32]....
        /*512c*/ 	.word	0xffffffff


	//   ....[33]....
        /*5130*/ 	.word	0xffffffff


	//   ....[34]....
        /*5134*/ 	.word	0xffffffff


	//   ....[35]....
        /*5138*/ 	.word	0xffffffff


	//   ....[36]....
        /*513c*/ 	.word	0xffffffff


	//   ....[37]....
        /*5140*/ 	.word	0xffffffff


	//   ....[38]....
        /*5144*/ 	.word	0xffffffff


	//   ....[39]....
        /*5148*/ 	.word	0xffffffff


	//   ....[40]....
        /*514c*/ 	.word	0xffffffff


	//   ....[41]....
        /*5150*/ 	.word	0xffffffff


	//   ....[42]....
        /*5154*/ 	.word	0xffffffff


	//   ....[43]....
        /*5158*/ 	.word	0xffffffff


	//   ....[44]....
        /*515c*/ 	.word	0xffffffff


	//   ....[45]....
        /*5160*/ 	.word	0xffffffff


	//   ....[46]....
        /*5164*/ 	.word	0xffffffff


	//   ....[47]....
        /*5168*/ 	.word	0xffffffff


	//   ....[48]....
        /*516c*/ 	.word	0xffffffff


	//   ....[49]....
        /*5170*/ 	.word	0xffffffff


	//   ....[50]....
        /*5174*/ 	.word	0xffffffff


	//   ....[51]....
        /*5178*/ 	.word	0xffffffff


	//   ....[52]....
        /*517c*/ 	.word	0xffffffff


	//   ....[53]....
        /*5180*/ 	.word	0xffffffff


	//   ....[54]....
        /*5184*/ 	.word	0xffffffff


	//   ....[55]....
        /*5188*/ 	.word	0xffffffff


	//   ....[56]....
        /*518c*/ 	.word	0xffffffff


	//   ....[57]....
        /*5190*/ 	.word	0xffffffff


	//   ....[58]....
        /*5194*/ 	.word	0xffffffff


	//   ....[59]....
        /*5198*/ 	.word	0xffffffff


	//   ....[60]....
        /*519c*/ 	.word	0xffffffff


	//   ....[61]....
        /*51a0*/ 	.word	0xffffffff


	//   ....[62]....
        /*51a4*/ 	.word	0xffffffff


	//   ....[63]....
        /*51a8*/ 	.word	0xffffffff


	//   ....[64]....
        /*51ac*/ 	.word	0xffffffff


	//   ....[65]....
        /*51b0*/ 	.word	0xffffffff


	//   ....[66]....
        /*51b4*/ 	.word	0xffffffff


	//   ....[67]....
        /*51b8*/ 	.word	0xffffffff


	//   ....[68]....
        /*51bc*/ 	.word	0xffffffff


	//   ....[69]....
        /*51c0*/ 	.word	0xffffffff


	//   ....[70]....
        /*51c4*/ 	.word	0xffffffff


	//   ....[71]....
        /*51c8*/ 	.word	0xffffffff


	//   ....[72]....
        /*51cc*/ 	.word	0xffffffff


	//   ....[73]....
        /*51d0*/ 	.word	0xffffffff


	//   ....[74]....
        /*51d4*/ 	.word	0xffffffff


	//   ....[75]....
        /*51d8*/ 	.word	0xffffffff


	//   ....[76]....
        /*51dc*/ 	.word	0xffffffff


	//   ....[77]....
        /*51e0*/ 	.word	0xffffffff


	//   ....[78]....
        /*51e4*/ 	.word	0xffffffff


	//   ....[79]....
        /*51e8*/ 	.word	0xffffffff


	//   ....[80]....
        /*51ec*/ 	.word	0xffffffff


	//   ....[81]....
        /*51f0*/ 	.word	0xffffffff


	//   ....[82]....
        /*51f4*/ 	.word	0xffffffff


	//   ....[83]....
        /*51f8*/ 	.word	0xffffffff


	//   ....[84]....
        /*51fc*/ 	.word	0xffffffff


	//   ....[85]....
        /*5200*/ 	.word	0xffffffff


	//   ....[86]....
        /*5204*/ 	.word	0xffffffff


	//   ....[87]....
        /*5208*/ 	.word	0xffffffff


	//   ....[88]....
        /*520c*/ 	.word	0xffffffff


	//   ....[89]....
        /*5210*/ 	.word	0xffffffff


	//   ....[90]....
        /*5214*/ 	.word	0xffffffff


	//   ....[91]....
        /*5218*/ 	.word	0xffffffff


	//   ....[92]....
        /*521c*/ 	.word	0xffffffff


	//   ....[93]....
        /*5220*/ 	.word	0xffffffff


	//   ....[94]....
        /*5224*/ 	.word	0xffffffff


	//   ....[95]....
        /*5228*/ 	.word	0xffffffff


	//   ....[96]....
        /*522c*/ 	.word	0xffffffff


	//   ....[97]....
        /*5230*/ 	.word	0xffffffff


	//   ....[98]....
        /*5234*/ 	.word	0xffffffff


	//   ....[99]....
        /*5238*/ 	.word	0xffffffff


	//   ....[100]....
        /*523c*/ 	.word	0xffffffff


	//   ....[101]....
        /*5240*/ 	.word	0xffffffff


	//   ....[102]....
        /*5244*/ 	.word	0xffffffff


	//   ....[103]....
        /*5248*/ 	.word	0xffffffff


	//   ....[104]....
        /*524c*/ 	.word	0xffffffff


	//   ....[105]....
        /*5250*/ 	.word	0xffffffff


	//   ....[106]....
        /*5254*/ 	.word	0xffffffff


	//   ....[107]....
        /*5258*/ 	.word	0xffffffff


	//   ....[108]....
        /*525c*/ 	.word	0xffffffff


	//   ....[109]....
        /*5260*/ 	.word	0xffffffff


	//   ....[110]....
        /*5264*/ 	.word	0xffffffff


	//   ....[111]....
        /*5268*/ 	.word	0xffffffff


	//   ....[112]....
        /*526c*/ 	.word	0xffffffff


	//   ....[113]....
        /*5270*/ 	.word	0xffffffff


	//   ....[114]....
        /*5274*/ 	.word	0xffffffff


	//   ....[115]....
        /*5278*/ 	.word	0xffffffff


	//   ....[116]....
        /*527c*/ 	.word	0xffffffff


	//   ....[117]....
        /*5280*/ 	.word	0xffffffff


	//   ....[118]....
        /*5284*/ 	.word	0xffffffff


	//   ....[119]....
        /*5288*/ 	.word	0xffffffff


	//   ....[120]....
        /*528c*/ 	.word	0xffffffff


	//   ....[121]....
        /*5290*/ 	.word	0xffffffff


	//   ....[122]....
        /*5294*/ 	.word	0xffffffff


	//   ....[123]....
        /*5298*/ 	.word	0xffffffff


	//   ....[124]....
        /*529c*/ 	.word	0xffffffff


	//   ....[125]....
        /*52a0*/ 	.word	0xffffffff


	//   ....[126]....
        /*52a4*/ 	.word	0xffffffff


	//   ....[127]....
        /*52a8*/ 	.word	0xffffffff


	//   ....[128]....
        /*52ac*/ 	.word	0xffffffff


	//   ....[129]....
        /*52b0*/ 	.word	0xffffffff


	//   ....[130]....
        /*52b4*/ 	.word	0xffffffff


	//   ....[131]....
        /*52b8*/ 	.word	0xffffffff


	//   ....[132]....
        /*52bc*/ 	.word	0xffffffff


	//   ....[133]....
        /*52c0*/ 	.word	0xffffffff


	//   ....[134]....
        /*52c4*/ 	.word	0xffffffff


	//   ....[135]....
        /*52c8*/ 	.word	0xffffffff


	//   ....[136]....
        /*52cc*/ 	.word	0xffffffff


	//   ....[137]....
        /*52d0*/ 	.word	0xffffffff


	//   ....[138]....
        /*52d4*/ 	.word	0xffffffff


	//   ....[139]....
        /*52d8*/ 	.word	0xffffffff


	//   ....[140]....
        /*52dc*/ 	.word	0xffffffff


	//   ....[141]....
        /*52e0*/ 	.word	0xffffffff


	//   ....[142]....
        /*52e4*/ 	.word	0xffffffff


	//   ....[143]....
        /*52e8*/ 	.word	0xffffffff


	//   ....[144]....
        /*52ec*/ 	.word	0xffffffff


	//   ....[145]....
        /*52f0*/ 	.word	0xffffffff


	//   ....[146]....
        /*52f4*/ 	.word	0xffffffff


	//   ....[147]....
        /*52f8*/ 	.word	0xffffffff


	//   ....[148]....
        /*52fc*/ 	.word	0xffffffff


	//   ....[149]....
        /*5300*/ 	.word	0xffffffff


	//   ....[150]....
        /*5304*/ 	.word	0xffffffff


	//   ....[151]....
        /*5308*/ 	.word	0xffffffff


	//   ....[152]....
        /*530c*/ 	.word	0xffffffff


	//   ....[153]....
        /*5310*/ 	.word	0xffffffff


	//   ....[154]....
        /*5314*/ 	.word	0xffffffff


	//   ....[155]....
        /*5318*/ 	.word	0xffffffff


	//   ....[156]....
        /*531c*/ 	.word	0xffffffff


	//   ....[157]....
        /*5320*/ 	.word	0xffffffff


	//   ....[158]....
        /*5324*/ 	.word	0xffffffff


	//   ....[159]....
        /*5328*/ 	.word	0xffffffff


	//   ....[160]....
        /*532c*/ 	.word	0xffffffff


	//   ....[161]....
        /*5330*/ 	.word	0xffffffff


	//   ....[162]....
        /*5334*/ 	.word	0xffffffff


	//   ....[163]....
        /*5338*/ 	.word	0xffffffff


	//   ....[164]....
        /*533c*/ 	.word	0xffffffff


	//   ....[165]....
        /*5340*/ 	.word	0xffffffff


	//   ....[166]....
        /*5344*/ 	.word	0xffffffff


	//   ....[167]....
        /*5348*/ 	.word	0xffffffff


	//   ....[168]....
        /*534c*/ 	.word	0xffffffff


	//   ....[169]....
        /*5350*/ 	.word	0xffffffff


	//   ....[170]....
        /*5354*/ 	.word	0xffffffff


	//   ....[171]....
        /*5358*/ 	.word	0xffffffff


	//   ....[172]....
        /*535c*/ 	.word	0xffffffff


	//   ....[173]....
        /*5360*/ 	.word	0xffffffff


	//   ....[174]....
        /*5364*/ 	.word	0xffffffff


	//   ....[175]....
        /*5368*/ 	.word	0xffffffff


	//   ....[176]....
        /*536c*/ 	.word	0xffffffff


	//   ....[177]....
        /*5370*/ 	.word	0xffffffff


	//   ....[178]....
        /*5374*/ 	.word	0xffffffff


	//   ....[179]....
        /*5378*/ 	.word	0xffffffff


	//   ....[180]....
        /*537c*/ 	.word	0xffffffff


	//   ....[181]....
        /*5380*/ 	.word	0xffffffff


	//   ....[182]....
        /*5384*/ 	.word	0xffffffff


	//   ....[183]....
        /*5388*/ 	.word	0xffffffff


	//   ....[184]....
        /*538c*/ 	.word	0xffffffff


	//   ....[185]....
        /*5390*/ 	.word	0xffffffff


	//   ....[186]....
        /*5394*/ 	.word	0xffffffff


	//   ....[187]....
        /*5398*/ 	.word	0xffffffff


	//   ....[188]....
        /*539c*/ 	.word	0xffffffff


	//   ....[189]....
        /*53a0*/ 	.word	0xffffffff


	//   ....[190]....
        /*53a4*/ 	.word	0xffffffff


	//   ....[191]....
        /*53a8*/ 	.word	0xffffffff


	//   ....[192]....
        /*53ac*/ 	.word	0xffffffff


	//   ....[193]....
        /*53b0*/ 	.word	0xffffffff


	//   ....[194]....
        /*53b4*/ 	.word	0xffffffff


	//   ....[195]....
        /*53b8*/ 	.word	0xffffffff


	//   ....[196]....
        /*53bc*/ 	.word	0xffffffff


	//   ....[197]....
        /*53c0*/ 	.word	0xffffffff


	//   ....[198]....
        /*53c4*/ 	.word	0xffffffff


	//   ....[199]....
        /*53c8*/ 	.word	0xffffffff


	//   ....[200]....
        /*53cc*/ 	.word	0xffffffff


	//   ....[201]....
        /*53d0*/ 	.word	0xffffffff


	//   ....[202]....
        /*53d4*/ 	.word	0xffffffff


	//   ....[203]....
        /*53d8*/ 	.word	0xffffffff


	//   ....[204]....
        /*53dc*/ 	.word	0xffffffff


	//   ....[205]....
        /*53e0*/ 	.word	0xffffffff


	//   ....[206]....
        /*53e4*/ 	.word	0xffffffff


	//   ....[207]....
        /*53e8*/ 	.word	0xffffffff


	//   ....[208]....
        /*53ec*/ 	.word	0xffffffff


	//   ....[209]....
        /*53f0*/ 	.word	0xffffffff


	//   ....[210]....
        /*53f4*/ 	.word	0xffffffff


	//   ....[211]....
        /*53f8*/ 	.word	0xffffffff


	//   ....[212]....
        /*53fc*/ 	.word	0xffffffff


	//   ....[213]....
        /*5400*/ 	.word	0xffffffff


	//   ....[214]....
        /*5404*/ 	.word	0xffffffff


	//   ....[215]....
        /*5408*/ 	.word	0xffffffff


	//   ....[216]....
        /*540c*/ 	.word	0xffffffff


	//   ....[217]....
        /*5410*/ 	.word	0xffffffff


	//   ....[218]....
        /*5414*/ 	.word	0xffffffff


	//   ....[219]....
        /*5418*/ 	.word	0xffffffff


	//   ....[220]....
        /*541c*/ 	.word	0xffffffff


	//   ....[221]....
        /*5420*/ 	.word	0xffffffff


	//   ....[222]....
        /*5424*/ 	.word	0xffffffff


	//   ....[223]....
        /*5428*/ 	.word	0xffffffff


	//   ....[224]....
        /*542c*/ 	.word	0xffffffff


	//   ....[225]....
        /*5430*/ 	.word	0xffffffff


	//   ....[226]....
        /*5434*/ 	.word	0xffffffff


	//   ....[227]....
        /*5438*/ 	.word	0xffffffff


	//   ....[228]....
        /*543c*/ 	.word	0xffffffff


	//   ....[229]....
        /*5440*/ 	.word	0xffffffff


	//   ....[230]....
        /*5444*/ 	.word	0xffffffff


	//   ....[231]....
        /*5448*/ 	.word	0xffffffff


	//   ....[232]....
        /*544c*/ 	.word	0xffffffff


	//   ....[233]....
        /*5450*/ 	.word	0xffffffff


	//   ....[234]....
        /*5454*/ 	.word	0xffffffff


	//   ....[235]....
        /*5458*/ 	.word	0xffffffff


	//   ....[236]....
        /*545c*/ 	.word	0xffffffff


	//   ....[237]....
        /*5460*/ 	.word	0xffffffff


	//   ....[238]....
        /*5464*/ 	.word	0xffffffff


	//   ....[239]....
        /*5468*/ 	.word	0xffffffff


	//   ....[240]....
        /*546c*/ 	.word	0xffffffff


	//   ....[241]....
        /*5470*/ 	.word	0xffffffff


	//   ....[242]....
        /*5474*/ 	.word	0xffffffff


	//   ....[243]....
        /*5478*/ 	.word	0xffffffff


	//   ....[244]....
        /*547c*/ 	.word	0xffffffff


	//   ....[245]....
        /*5480*/ 	.word	0xffffffff


	//   ....[246]....
        /*5484*/ 	.word	0xffffffff


	//   ....[247]....
        /*5488*/ 	.word	0xffffffff


	//   ....[248]....
        /*548c*/ 	.word	0xffffffff


	//   ....[249]....
        /*5490*/ 	.word	0xffffffff


	//   ....[250]....
        /*5494*/ 	.word	0xffffffff


	//   ....[251]....
        /*5498*/ 	.word	0xffffffff


	//   ....[252]....
        /*549c*/ 	.word	0xffffffff


	//   ....[253]....
        /*54a0*/ 	.word	0xffffffff


	//   ....[254]....
        /*54a4*/ 	.word	0xffffffff


	//----- nvinfo : EIATTR_COOP_GROUP_INSTR_OFFSETS
	.align		4
.L_39:
        /*54a8*/ 	.byte	0x04, 0x28
        /*54aa*/ 	.short	(.L_41 - .L_40)


	//   ....[0]....
.L_40:
        /*54ac*/ 	.word	0x000fc140


	//   ....[1]....
        /*54b0*/ 	.word	0x000fc160


	//   ....[2]....
        /*54b4*/ 	.word	0x000fc530


	//   ....[3]....
        /*54b8*/ 	.word	0x000fc550


	//   ....[4]....
        /*54bc*/ 	.word	0x000fc5d0


	//   ....[5]....
        /*54c0*/ 	.word	0x000fc5f0


	//   ....[6]....
        /*54c4*/ 	.word	0x000fc650


	//   ....[7]....
        /*54c8*/ 	.word	0x000fc6c0


	//   ....[8]....
        /*54cc*/ 	.word	0x000fc710


	//   ....[9]....
        /*54d0*/ 	.word	0x000fc730


	//   ....[10]....
        /*54d4*/ 	.word	0x000fc7b0


	//   ....[11]....
        /*54d8*/ 	.word	0x000fc7d0


	//   ....[12]....
        /*54dc*/ 	.word	0x000fc850


	//   ....[13]....
        /*54e0*/ 	.word	0x000fc870


	//   ....[14]....
        /*54e4*/ 	.word	0x000fc8d0


	//   ....[15]....
        /*54e8*/ 	.word	0x000fc950


	//   ....[16]....
        /*54ec*/ 	.word	0x000fc990


	//   ....[17]....
        /*54f0*/ 	.word	0x000fc9b0


	//   ....[18]....
        /*54f4*/ 	.word	0x000fca30


	//   ....[19]....
        /*54f8*/ 	.word	0x000fca50


	//   ....[20]....
        /*54fc*/ 	.word	0x000fcad0


	//   ....[21]....
        /*5500*/ 	.word	0x000fcaf0


	//   ....[22]....
        /*5504*/ 	.word	0x000fcb50


	//   ....[23]....
        /*5508*/ 	.word	0x000fcbc0


	//   ....[24]....
        /*550c*/ 	.word	0x000fcc10


	//   ....[25]....
        /*5510*/ 	.word	0x000fcc30


	//   ....[26]....
        /*5514*/ 	.word	0x000fccb0


	//   ....[27]....
        /*5518*/ 	.word	0x000fccd0


	//   ....[28]....
        /*551c*/ 	.word	0x000fcd50


	//   ....[29]....
        /*5520*/ 	.word	0x000fcd70


	//   ....[30]....
        /*5524*/ 	.word	0x000fcde0


	//   ....[31]....
        /*5528*/ 	.word	0x000fce10


	//   ....[32]....
        /*552c*/ 	.word	0x000fce70


	//   ....[33]....
        /*5530*/ 	.word	0x000fce90


	//   ....[34]....
        /*5534*/ 	.word	0x000fcf10


	//   ....[35]....
        /*5538*/ 	.word	0x000fcf30


	//   ....[36]....
        /*553c*/ 	.word	0x000fcfb0


	//   ....[37]....
        /*5540*/ 	.word	0x000fcfd0


	//   ....[38]....
        /*5544*/ 	.word	0x000fd050


	//   ....[39]....
        /*5548*/ 	.word	0x000fd070


	//   ....[40]....
        /*554c*/ 	.word	0x000fd0f0


	//   ....[41]....
        /*5550*/ 	.word	0x000fd110


	//   ....[42]....
        /*5554*/ 	.word	0x000fd190


	//   ....[43]....
        /*5558*/ 	.word	0x000fd1b0


	//   ....[44]....
        /*555c*/ 	.word	0x000fd230


	//   ....[45]....
        /*5560*/ 	.word	0x000fd250


	//   ....[46]....
        /*5564*/ 	.word	0x000fd2b0


	//   ....[47]....
        /*5568*/ 	.word	0x000fd320


	//   ....[48]....
        /*556c*/ 	.word	0x000fd370


	//   ....[49]....
        /*5570*/ 	.word	0x000fd390


	//   ....[50]....
        /*5574*/ 	.word	0x000fd410


	//   ....[51]....
        /*5578*/ 	.word	0x000fd430


	//   ....[52]....
        /*557c*/ 	.word	0x000fd4b0


	//   ....[53]....
        /*5580*/ 	.word	0x000fd4d0


	//   ....[54]....
        /*5584*/ 	.word	0x000fd550


	//   ....[55]....
        /*5588*/ 	.word	0x000fd570


	//   ....[56]....
        /*558c*/ 	.word	0x000fd5f0


	//   ....[57]....
        /*5590*/ 	.word	0x000fd610


	//   ....[58]....
        /*5594*/ 	.word	0x000fd690


	//   ....[59]....
        /*5598*/ 	.word	0x000fd6b0


	//   ....[60]....
        /*559c*/ 	.word	0x000fd730


	//   ....[61]....
        /*55a0*/ 	.word	0x000fd750


	//   ....[62]....
        /*55a4*/ 	.word	0x000fd7b0


	//   ....[63]....
        /*55a8*/ 	.word	0x000fd820


	//   ....[64]....
        /*55ac*/ 	.word	0x000fd870


	//   ....[65]....
        /*55b0*/ 	.word	0x000fd890


	//   ....[66]....
        /*55b4*/ 	.word	0x000fd910


	//   ....[67]....
        /*55b8*/ 	.word	0x000fd930


	//   ....[68]....
        /*55bc*/ 	.word	0x000fd9b0


	//   ....[69]....
        /*55c0*/ 	.word	0x000fd9d0


	//   ....[70]....
        /*55c4*/ 	.word	0x000fda50


	//   ....[71]....
        /*55c8*/ 	.word	0x000fda70


	//   ....[72]....
        /*55cc*/ 	.word	0x000fdaf0


	//   ....[73]....
        /*55d0*/ 	.word	0x000fdb10


	//   ....[74]....
        /*55d4*/ 	.word	0x000fdb90


	//   ....[75]....
        /*55d8*/ 	.word	0x000fdbb0


	//   ....[76]....
        /*55dc*/ 	.word	0x000fdc30


	//   ....[77]....
        /*55e0*/ 	.word	0x000fdc50


	//   ....[78]....
        /*55e4*/ 	.word	0x000fdcb0


	//   ....[79]....
        /*55e8*/ 	.word	0x000fdd20


	//   ....[80]....
        /*55ec*/ 	.word	0x000fdd70


	//   ....[81]....
        /*55f0*/ 	.word	0x000fdd90


	//   ....[82]....
        /*55f4*/ 	.word	0x000fde10


	//   ....[83]....
        /*55f8*/ 	.word	0x000fde30


	//   ....[84]....
        /*55fc*/ 	.word	0x000fdeb0


	//   ....[85]....
        /*5600*/ 	.word	0x000fded0


	//   ....[86]....
        /*5604*/ 	.word	0x000fdf50


	//   ....[87]....
        /*5608*/ 	.word	0x000fdf70


	//   ....[88]....
        /*560c*/ 	.word	0x000fdff0


	//   ....[89]....
        /*5610*/ 	.word	0x000fe010


	//   ....[90]....
        /*5614*/ 	.word	0x000fe090


	//   ....[91]....
        /*5618*/ 	.word	0x000fe0b0


	//   ....[92]....
        /*561c*/ 	.word	0x000fe130


	//   ....[93]....
        /*5620*/ 	.word	0x000fe150


	//   ....[94]....
        /*5624*/ 	.word	0x000fe1b0


	//   ....[95]....
        /*5628*/ 	.word	0x000fe220


	//   ....[96]....
        /*562c*/ 	.word	0x000fe270


	//   ....[97]....
        /*5630*/ 	.word	0x000fe290


	//   ....[98]....
        /*5634*/ 	.word	0x000fe310


	//   ....[99]....
        /*5638*/ 	.word	0x000fe330


	//   ....[100]....
        /*563c*/ 	.word	0x000fe3b0


	//   ....[101]....
        /*5640*/ 	.word	0x000fe3d0


	//   ....[102]....
        /*5644*/ 	.word	0x000fe450


	//   ....[103]....
        /*5648*/ 	.word	0x000fe470


	//   ....[104]....
        /*564c*/ 	.word	0x000fe4f0


	//   ....[105]....
        /*5650*/ 	.word	0x000fe510


	//   ....[106]....
        /*5654*/ 	.word	0x000fe590


	//   ....[107]....
        /*5658*/ 	.word	0x000fe5b0


	//   ....[108]....
        /*565c*/ 	.word	0x000fe630


	//   ....[109]....
        /*5660*/ 	.word	0x000fe650


	//   ....[110]....
        /*5664*/ 	.word	0x000fe6b0


	//   ....[111]....
        /*5668*/ 	.word	0x000fe720


	//   ....[112]....
        /*566c*/ 	.word	0x000fe770


	//   ....[113]....
        /*5670*/ 	.word	0x000fe790


	//   ....[114]....
        /*5674*/ 	.word	0x000fe810


	//   ....[115]....
        /*5678*/ 	.word	0x000fe830


	//   ....[116]....
        /*567c*/ 	.word	0x000fe8b0


	//   ....[117]....
        /*5680*/ 	.word	0x000fe8d0


	//   ....[118]....
        /*5684*/ 	.word	0x000fe950


	//   ....[119]....
        /*5688*/ 	.word	0x000fe970


	//   ....[120]....
        /*568c*/ 	.word	0x000fe9f0


	//   ....[121]....
        /*5690*/ 	.word	0x000fea10


	//   ....[122]....
        /*5694*/ 	.word	0x000fea90


	//   ....[123]....
        /*5698*/ 	.word	0x000feab0


	//   ....[124]....
        /*569c*/ 	.word	0x000feb30


	//   ....[125]....
        /*56a0*/ 	.word	0x000feb50


	//   ....[126]....
        /*56a4*/ 	.word	0x000febb0


	//   ....[127]....
        /*56a8*/ 	.word	0x000fec20


	//   ....[128]....
        /*56ac*/ 	.word	0x000fec70


	//   ....[129]....
        /*56b0*/ 	.word	0x000fec90


	//   ....[130]....
        /*56b4*/ 	.word	0x000fed10


	//   ....[131]....
        /*56b8*/ 	.word	0x000fed30


	//   ....[132]....
        /*56bc*/ 	.word	0x000fedb0


	//   ....[133]....
        /*56c0*/ 	.word	0x000fedd0


	//   ....[134]....
        /*56c4*/ 	.word	0x000fee50


	//   ....[135]....
        /*56c8*/ 	.word	0x000fee70


	//   ....[136]....
        /*56cc*/ 	.word	0x000feef0


	//   ....[137]....
        /*56d0*/ 	.word	0x000fef10


	//   ....[138]....
        /*56d4*/ 	.word	0x000fef90


	//   ....[139]....
        /*56d8*/ 	.word	0x000fefb0


	//   ....[140]....
        /*56dc*/ 	.word	0x000ff030


	//   ....[141]....
        /*56e0*/ 	.word	0x000ff050


	//   ....[142]....
        /*56e4*/ 	.word	0x000ff0b0


	//   ....[143]....
        /*56e8*/ 	.word	0x000ff120


	//   ....[144]....
        /*56ec*/ 	.word	0x000ff170


	//   ....[145]....
        /*56f0*/ 	.word	0x000ff190


	//   ....[146]....
        /*56f4*/ 	.word	0x000ff210


	//   ....[147]....
        /*56f8*/ 	.word	0x000ff230


	//   ....[148]....
        /*56fc*/ 	.word	0x000ff2b0


	//   ....[149]....
        /*5700*/ 	.word	0x000ff2d0


	//   ....[150]....
        /*5704*/ 	.word	0x000ff350


	//   ....[151]....
        /*5708*/ 	.word	0x000ff370


	//   ....[152]....
        /*570c*/ 	.word	0x000ff3f0


	//   ....[153]....
        /*5710*/ 	.word	0x000ff410


	//   ....[154]....
        /*5714*/ 	.word	0x000ff490


	//   ....[155]....
        /*5718*/ 	.word	0x000ff4b0


	//   ....[156]....
        /*571c*/ 	.word	0x000ff530


	//   ....[157]....
        /*5720*/ 	.word	0x000ff550


	//   ....[158]....
        /*5724*/ 	.word	0x000ff5b0


	//   ....[159]....
        /*5728*/ 	.word	0x000ff620


	//   ....[160]....
        /*572c*/ 	.word	0x000ff670


	//   ....[161]....
        /*5730*/ 	.word	0x000ff690


	//   ....[162]....
        /*5734*/ 	.word	0x000ff710


	//   ....[163]....
        /*5738*/ 	.word	0x000ff730


	//   ....[164]....
        /*573c*/ 	.word	0x000ff7b0


	//   ....[165]....
        /*5740*/ 	.word	0x000ff7d0


	//   ....[166]....
        /*5744*/ 	.word	0x000ff830


	//   ....[167]....
        /*5748*/ 	.word	0x000ff8a0


	//   ....[168]....
        /*574c*/ 	.word	0x000ff8f0


	//   ....[169]....
        /*5750*/ 	.word	0x000ff910


	//   ....[170]....
        /*5754*/ 	.word	0x000ff990


	//   ....[171]....
        /*5758*/ 	.word	0x000ff9b0


	//   ....[172]....
        /*575c*/ 	.word	0x000ffa30


	//   ....[173]....
        /*5760*/ 	.word	0x000ffa50


	//   ....[174]....
        /*5764*/ 	.word	0x000ffab0


	//   ....[175]....
        /*5768*/ 	.word	0x000ffb20


	//   ....[176]....
        /*576c*/ 	.word	0x000ffb70


	//   ....[177]....
        /*5770*/ 	.word	0x000ffb90


	//   ....[178]....
        /*5774*/ 	.word	0x000ffc10


	//   ....[179]....
        /*5778*/ 	.word	0x000ffc30


	//   ....[180]....
        /*577c*/ 	.word	0x000ffcb0


	//   ....[181]....
        /*5780*/ 	.word	0x000ffcd0


	//   ....[182]....
        /*5784*/ 	.word	0x000ffd30


	//   ....[183]....
        /*5788*/ 	.word	0x000ffda0


	//   ....[184]....
        /*578c*/ 	.word	0x000ffdf0


	//   ....[185]....
        /*5790*/ 	.word	0x000ffe10


	//   ....[186]....
        /*5794*/ 	.word	0x000ffe90


	//   ....[187]....
        /*5798*/ 	.word	0x000ffeb0


	//   ....[188]....
        /*579c*/ 	.word	0x000fff30


	//   ....[189]....
        /*57a0*/ 	.word	0x000fff50


	//   ....[190]....
        /*57a4*/ 	.word	0x000fffd0


	//   ....[191]....
        /*57a8*/ 	.word	0x000ffff0


	//   ....[192]....
        /*57ac*/ 	.word	0x00100070


	//   ....[193]....
        /*57b0*/ 	.word	0x00100090


	//   ....[194]....
        /*57b4*/ 	.word	0x00100110


	//   ....[195]....
        /*57b8*/ 	.word	0x00100130


	//   ....[196]....
        /*57bc*/ 	.word	0x001001b0


	//   ....[197]....
        /*57c0*/ 	.word	0x001001d0


	//   ....[198]....
        /*57c4*/ 	.word	0x00100230


	//   ....[199]....
        /*57c8*/ 	.word	0x001002a0


	//   ....[200]....
        /*57cc*/ 	.word	0x001002f0


	//   ....[201]....
        /*57d0*/ 	.word	0x00100310


	//   ....[202]....
        /*57d4*/ 	.word	0x00100390


	//   ....[203]....
        /*57d8*/ 	.word	0x001003b0


	//   ....[204]....
        /*57dc*/ 	.word	0x00100430


	//   ....[205]....
        /*57e0*/ 	.word	0x00100450


	//   ....[206]....
        /*57e4*/ 	.word	0x001004d0


	//   ....[207]....
        /*57e8*/ 	.word	0x001004f0


	//   ....[208]....
        /*57ec*/ 	.word	0x00100570


	//   ....[209]....
        /*57f0*/ 	.word	0x00100590


	//   ....[210]....
        /*57f4*/ 	.word	0x00100610


	//   ....[211]....
        /*57f8*/ 	.word	0x00100630


	//   ....[212]....
        /*57fc*/ 	.word	0x001006b0


	//   ....[213]....
        /*5800*/ 	.word	0x001006d0


	//   ....[214]....
        /*5804*/ 	.word	0x00100730


	//   ....[215]....
        /*5808*/ 	.word	0x001007b0


	//   ....[216]....
        /*580c*/ 	.word	0x001007f0


	//   ....[217]....
        /*5810*/ 	.word	0x00100810


	//   ....[218]....
        /*5814*/ 	.word	0x00100890


	//   ....[219]....
        /*5818*/ 	.word	0x001008b0


	//   ....[220]....
        /*581c*/ 	.word	0x00100930


	//   ....[221]....
        /*5820*/ 	.word	0x00100950


	//   ....[222]....
        /*5824*/ 	.word	0x001009d0


	//   ....[223]....
        /*5828*/ 	.word	0x001009f0


	//   ....[224]....
        /*582c*/ 	.word	0x00100a70


	//   ....[225]....
        /*5830*/ 	.word	0x00100a90


	//   ....[226]....
        /*5834*/ 	.word	0x00100b10


	//   ....[227]....
        /*5838*/ 	.word	0x00100b30


	//   ....[228]....
        /*583c*/ 	.word	0x00100bb0


	//   ....[229]....
        /*5840*/ 	.word	0x00100bd0


	//   ....[230]....
        /*5844*/ 	.word	0x00100c30


	//   ....[231]....
        /*5848*/ 	.word	0x00100ca0


	//   ....[232]....
        /*584c*/ 	.word	0x00100cf0


	//   ....[233]....
        /*5850*/ 	.word	0x00100d10


	//   ....[234]....
        /*5854*/ 	.word	0x00100d90


	//   ....[235]....
        /*5858*/ 	.word	0x00100db0


	//   ....[236]....
        /*585c*/ 	.word	0x00100e30


	//   ....[237]....
        /*5860*/ 	.word	0x00100e50


	//   ....[238]....
        /*5864*/ 	.word	0x00100ed0


	//   ....[239]....
        /*5868*/ 	.word	0x00100ef0


	//   ....[240]....
        /*586c*/ 	.word	0x00100f70


	//   ....[241]....
        /*5870*/ 	.word	0x00100f90


	//   ....[242]....
        /*5874*/ 	.word	0x00101010


	//   ....[243]....
        /*5878*/ 	.word	0x00101030


	//   ....[244]....
        /*587c*/ 	.word	0x001010b0


	//   ....[245]....
        /*5880*/ 	.word	0x001010d0


	//   ....[246]....
        /*5884*/ 	.word	0x00101130


	//   ....[247]....
        /*5888*/ 	.word	0x001011a0


	//   ....[248]....
        /*588c*/ 	.word	0x001011f0


	//   ....[249]....
        /*5890*/ 	.word	0x00101210


	//   ....[250]....
        /*5894*/ 	.word	0x00101290


	//   ....[251]....
        /*5898*/ 	.word	0x001012b0


	//   ....[252]....
        /*589c*/ 	.word	0x00101330


	//   ....[253]....
        /*58a0*/ 	.word	0x00101350


	//   ....[254]....
        /*58a4*/ 	.word	0x001013d0


	//   ....[255]....
        /*58a8*/ 	.word	0x001013f0


	//   ....[0]....
        /*58ac*/ 	.word	0x00101470


	//   ....[1]....
        /*58b0*/ 	.word	0x00101490


	//   ....[2]....
        /*58b4*/ 	.word	0x00101510


	//   ....[3]....
        /*58b8*/ 	.word	0x00101530


	//   ....[4]....
        /*58bc*/ 	.word	0x001015b0


	//   ....[5]....
        /*58c0*/ 	.word	0x001015d0


	//   ....[6]....
        /*58c4*/ 	.word	0x00101630


	//   ....[7]....
        /*58c8*/ 	.word	0x001016a0


	//   ....[8]....
        /*58cc*/ 	.word	0x001016f0


	//   ....[9]....
        /*58d0*/ 	.word	0x00101710


	//   ....[10]....
        /*58d4*/ 	.word	0x00101790


	//   ....[11]....
        /*58d8*/ 	.word	0x001017b0


	//   ....[12]....
        /*58dc*/ 	.word	0x00101830


	//   ....[13]....
        /*58e0*/ 	.word	0x00101850


	//   ....[14]....
        /*58e4*/ 	.word	0x001018d0


	//   ....[15]....
        /*58e8*/ 	.word	0x001018f0


	//   ....[16]....
        /*58ec*/ 	.word	0x00101970


	//   ....[17]....
        /*58f0*/ 	.word	0x00101990


	//   ....[18]....
        /*58f4*/ 	.word	0x00101a10


	//   ....[19]....
        /*58f8*/ 	.word	0x00101a30


	//   ....[20]....
        /*58fc*/ 	.word	0x00101ab0


	//   ....[21]....
        /*5900*/ 	.word	0x00101ad0


	//   ....[22]....
        /*5904*/ 	.word	0x00101b30


	//   ....[23]....
        /*5908*/ 	.word	0x00101ba0


	//   ....[24]....
        /*590c*/ 	.word	0x00101bf0


	//   ....[25]....
        /*5910*/ 	.word	0x00101c10


	//   ....[26]....
        /*5914*/ 	.word	0x00101c90


	//   ....[27]....
        /*5918*/ 	.word	0x00101cb0


	//   ....[28]....
        /*591c*/ 	.word	0x00101d30


	//   ....[29]....
        /*5920*/ 	.word	0x00101d50


	//   ....[30]....
        /*5924*/ 	.word	0x00101dd0


	//   ....[31]....
        /*5928*/ 	.word	0x00101df0


	//   ....[32]....
        /*592c*/ 	.word	0x00101e70


	//   ....[33]....
        /*5930*/ 	.word	0x00101e90


	//   ....[34]....
        /*5934*/ 	.word	0x00101f10


	//   ....[35]....
        /*5938*/ 	.word	0x00101f30


	//   ....[36]....
        /*593c*/ 	.word	0x00101fb0


	//   ....[37]....
        /*5940*/ 	.word	0x00101fd0


	//   ....[38]....
        /*5944*/ 	.word	0x00102030


	//   ....[39]....
        /*5948*/ 	.word	0x001020a0


	//   ....[40]....
        /*594c*/ 	.word	0x001020f0


	//   ....[41]....
        /*5950*/ 	.word	0x00102110


	//   ....[42]....
        /*5954*/ 	.word	0x00102190


	//   ....[43]....
        /*5958*/ 	.word	0x001021b0


	//   ....[44]....
        /*595c*/ 	.word	0x00102230


	//   ....[45]....
        /*5960*/ 	.word	0x00102250


	//   ....[46]....
        /*5964*/ 	.word	0x001022d0


	//   ....[47]....
        /*5968*/ 	.word	0x001022f0


	//   ....[48]....
        /*596c*/ 	.word	0x00102370


	//   ....[49]....
        /*5970*/ 	.word	0x00102390


	//   ....[50]....
        /*5974*/ 	.word	0x00102410


	//   ....[51]....
        /*5978*/ 	.word	0x00102430


	//   ....[52]....
        /*597c*/ 	.word	0x001024b0


	//   ....[53]....
        /*5980*/ 	.word	0x001024d0


	//   ....[54]....
        /*5984*/ 	.word	0x00102530


	//   ....[55]....
        /*5988*/ 	.word	0x001025a0


	//   ....[56]....
        /*598c*/ 	.word	0x001025f0


	//   ....[57]....
        /*5990*/ 	.word	0x00102610


	//   ....[58]....
        /*5994*/ 	.word	0x00102690


	//   ....[59]....
        /*5998*/ 	.word	0x001026b0


	//   ....[60]....
        /*599c*/ 	.word	0x00102730


	//   ....[61]....
        /*59a0*/ 	.word	0x00102750


	//   ....[62]....
        /*59a4*/ 	.word	0x001027d0


	//   ....[63]....
        /*59a8*/ 	.word	0x001027f0


	//   ....[64]....
        /*59ac*/ 	.word	0x00102870


	//   ....[65]....
        /*59b0*/ 	.word	0x00102890


	//   ....[66]....
        /*59b4*/ 	.word	0x00102910


	//   ....[67]....
        /*59b8*/ 	.word	0x00102930


	//   ....[68]....
        /*59bc*/ 	.word	0x001029b0


	//   ....[69]....
        /*59c0*/ 	.word	0x001029d0


	//   ....[70]....
        /*59c4*/ 	.word	0x00102a50


	//   ....[71]....
        /*59c8*/ 	.word	0x00102a70


	//   ....[72]....
        /*59cc*/ 	.word	0x00102af0


	//   ....[73]....
        /*59d0*/ 	.word	0x00102b10


	//   ....[74]....
        /*59d4*/ 	.word	0x00102b90


	//   ....[75]....
        /*59d8*/ 	.word	0x00102bb0


	//   ....[76]....
        /*59dc*/ 	.word	0x00102c30


	//   ....[77]....
        /*59e0*/ 	.word	0x00102c50


	//   ....[78]....
        /*59e4*/ 	.word	0x00102cd0


	//   ....[79]....
        /*59e8*/ 	.word	0x00102cf0


	//   ....[80]....
        /*59ec*/ 	.word	0x00102d70


	//   ....[81]....
        /*59f0*/ 	.word	0x00102d90


	//   ....[82]....
        /*59f4*/ 	.word	0x00102e10


	//   ....[83]....
        /*59f8*/ 	.word	0x00102e30


	//   ....[84]....
        /*59fc*/ 	.word	0x00102eb0


	//   ....[85]....
        /*5a00*/ 	.word	0x00102ed0


	//   ....[86]....
        /*5a04*/ 	.word	0x00102f50


	//   ....[87]....
        /*5a08*/ 	.word	0x00102f70


	//   ....[88]....
        /*5a0c*/ 	.word	0x00102ff0


	//   ....[89]....
        /*5a10*/ 	.word	0x00103010


	//   ....[90]....
        /*5a14*/ 	.word	0x00103090


	//   ....[91]....
        /*5a18*/ 	.word	0x001030b0


	//   ....[92]....
        /*5a1c*/ 	.word	0x00103130


	//   ....[93]....
        /*5a20*/ 	.word	0x00103150


	//   ....[94]....
        /*5a24*/ 	.word	0x001031d0


	//   ....[95]....
        /*5a28*/ 	.word	0x001031f0


	//   ....[96]....
        /*5a2c*/ 	.word	0x00103270


	//   ....[97]....
        /*5a30*/ 	.word	0x00103290


	//   ....[98]....
        /*5a34*/ 	.word	0x00103310


	//   ....[99]....
        /*5a38*/ 	.word	0x00103330


	//   ....[100]....
        /*5a3c*/ 	.word	0x001033b0


	//   ....[101]....
        /*5a40*/ 	.word	0x001033d0


	//   ....[102]....
        /*5a44*/ 	.word	0x00103450


	//   ....[103]....
        /*5a48*/ 	.word	0x00103470


	//   ....[104]....
        /*5a4c*/ 	.word	0x001034f0


	//   ....[105]....
        /*5a50*/ 	.word	0x00103510


	//   ....[106]....
        /*5a54*/ 	.word	0x00103590


	//   ....[107]....
        /*5a58*/ 	.word	0x001035b0


	//   ....[108]....
        /*5a5c*/ 	.word	0x00103630


	//   ....[109]....
        /*5a60*/ 	.word	0x00103650


	//   ....[110]....
        /*5a64*/ 	.word	0x001036d0


	//   ....[111]....
        /*5a68*/ 	.word	0x001036f0


	//   ....[112]....
        /*5a6c*/ 	.word	0x00103770


	//   ....[113]....
        /*5a70*/ 	.word	0x00103790


	//   ....[114]....
        /*5a74*/ 	.word	0x00103810


	//   ....[115]....
        /*5a78*/ 	.word	0x00103830


	//   ....[116]....
        /*5a7c*/ 	.word	0x001038b0


	//   ....[117]....
        /*5a80*/ 	.word	0x001038d0


	//   ....[118]....
        /*5a84*/ 	.word	0x00103950


	//   ....[119]....
        /*5a88*/ 	.word	0x00103970


	//   ....[120]....
        /*5a8c*/ 	.word	0x001039f0


	//   ....[121]....
        /*5a90*/ 	.word	0x00103a10


	//   ....[122]....
        /*5a94*/ 	.word	0x00103a90


	//   ....[123]....
        /*5a98*/ 	.word	0x00103ab0


	//   ....[124]....
        /*5a9c*/ 	.word	0x00103b30


	//   ....[125]....
        /*5aa0*/ 	.word	0x00103b50


	//   ....[126]....
        /*5aa4*/ 	.word	0x00103bd0


	//   ....[127]....
        /*5aa8*/ 	.word	0x00103bf0


	//   ....[128]....
        /*5aac*/ 	.word	0x00103c70


	//   ....[129]....
        /*5ab0*/ 	.word	0x00103c90


	//   ....[130]....
        /*5ab4*/ 	.word	0x00103d10


	//   ....[131]....
        /*5ab8*/ 	.word	0x00103d30


	//   ....[132]....
        /*5abc*/ 	.word	0x00103db0


	//   ....[133]....
        /*5ac0*/ 	.word	0x00103dd0


	//   ....[134]....
        /*5ac4*/ 	.word	0x00103e50


	//   ....[135]....
        /*5ac8*/ 	.word	0x00103e70


	//   ....[136]....
        /*5acc*/ 	.word	0x00103ef0


	//   ....[137]....
        /*5ad0*/ 	.word	0x00103f10


	//   ....[138]....
        /*5ad4*/ 	.word	0x00103f90


	//   ....[139]....
        /*5ad8*/ 	.word	0x00103fb0


	//   ....[140]....
        /*5adc*/ 	.word	0x00104030


	//   ....[141]....
        /*5ae0*/ 	.word	0x00104050


	//   ....[142]....
        /*5ae4*/ 	.word	0x001040d0


	//   ....[143]....
        /*5ae8*/ 	.word	0x001040f0


	//   ....[144]....
        /*5aec*/ 	.word	0x00104170


	//   ....[145]....
        /*5af0*/ 	.word	0x00104190


	//   ....[146]....
        /*5af4*/ 	.word	0x00104210


	//   ....[147]....
        /*5af8*/ 	.word	0x00104230


	//   ....[148]....
        /*5afc*/ 	.word	0x001042b0


	//   ....[149]....
        /*5b00*/ 	.word	0x001042d0


	//   ....[150]....
        /*5b04*/ 	.word	0x00104350


	//   ....[151]....
        /*5b08*/ 	.word	0x00104370


	//   ....[152]....
        /*5b0c*/ 	.word	0x001043f0


	//   ....[153]....
        /*5b10*/ 	.word	0x00104410


	//   ....[154]....
        /*5b14*/ 	.word	0x00104490


	//   ....[155]....
        /*5b18*/ 	.word	0x001044b0


	//   ....[156]....
        /*5b1c*/ 	.word	0x00104530


	//   ....[157]....
        /*5b20*/ 	.word	0x00104550


	//   ....[158]....
        /*5b24*/ 	.word	0x001045d0


	//   ....[159]....
        /*5b28*/ 	.word	0x001045f0


	//   ....[160]....
        /*5b2c*/ 	.word	0x00104670


	//   ....[161]....
        /*5b30*/ 	.word	0x00104690


	//   ....[162]....
        /*5b34*/ 	.word	0x00104710


	//   ....[163]....
        /*5b38*/ 	.word	0x00104730


	//   ....[164]....
        /*5b3c*/ 	.word	0x001047b0


	//   ....[165]....
        /*5b40*/ 	.word	0x001047d0


	//   ....[166]....
        /*5b44*/ 	.word	0x00104850


	//   ....[167]....
        /*5b48*/ 	.word	0x00104870


	//   ....[168]....
        /*5b4c*/ 	.word	0x001048f0


	//   ....[169]....
        /*5b50*/ 	.word	0x00104910


	//   ....[170]....
        /*5b54*/ 	.word	0x00104990


	//   ....[171]....
        /*5b58*/ 	.word	0x001049b0


	//   ....[172]....
        /*5b5c*/ 	.word	0x00104a30


	//   ....[173]....
        /*5b60*/ 	.word	0x00104a50


	//   ....[174]....
        /*5b64*/ 	.word	0x00104ad0


	//   ....[175]....
        /*5b68*/ 	.word	0x00104af0


	//   ....[176]....
        /*5b6c*/ 	.word	0x00104b70


	//   ....[177]....
        /*5b70*/ 	.word	0x00104b90


	//   ....[178]....
        /*5b74*/ 	.word	0x00104c10


	//   ....[179]....
        /*5b78*/ 	.word	0x00104c30


	//   ....[180]....
        /*5b7c*/ 	.word	0x00104cb0


	//   ....[181]....
        /*5b80*/ 	.word	0x00104cd0


	//   ....[182]....
        /*5b84*/ 	.word	0x00104d50


	//   ....[183]....
        /*5b88*/ 	.word	0x00104d70


	//   ....[184]....
        /*5b8c*/ 	.word	0x00104df0


	//   ....[185]....
        /*5b90*/ 	.word	0x00104e10


	//   ....[186]....
        /*5b94*/ 	.word	0x00104e90


	//   ....[187]....
        /*5b98*/ 	.word	0x00104eb0


	//   ....[188]....
        /*5b9c*/ 	.word	0x00104f30


	//   ....[189]....
        /*5ba0*/ 	.word	0x00104f50


	//   ....[190]....
        /*5ba4*/ 	.word	0x00104fd0


	//   ....[191]....
        /*5ba8*/ 	.word	0x00104ff0


	//   ....[192]....
        /*5bac*/ 	.word	0x00105070


	//   ....[193]....
        /*5bb0*/ 	.word	0x00105090


	//   ....[194]....
        /*5bb4*/ 	.word	0x00105110


	//   ....[195]....
        /*5bb8*/ 	.word	0x00105130


	//   ....[196]....
        /*5bbc*/ 	.word	0x001051b0


	//   ....[197]....
        /*5bc0*/ 	.word	0x001051d0


	//   ....[198]....
        /*5bc4*/ 	.word	0x00105250


	//   ....[199]....
        /*5bc8*/ 	.word	0x00105270


	//   ....[200]....
        /*5bcc*/ 	.word	0x001052f0


	//   ....[201]....
        /*5bd0*/ 	.word	0x00105310


	//   ....[202]....
        /*5bd4*/ 	.word	0x00105390


	//   ....[203]....
        /*5bd8*/ 	.word	0x001053b0


	//   ....[204]....
        /*5bdc*/ 	.word	0x00105430


	//   ....[205]....
        /*5be0*/ 	.word	0x00105450


	//   ....[206]....
        /*5be4*/ 	.word	0x001054d0


	//   ....[207]....
        /*5be8*/ 	.word	0x001054f0


	//   ....[208]....
        /*5bec*/ 	.word	0x00105570


	//   ....[209]....
        /*5bf0*/ 	.word	0x00105590


	//   ....[210]....
        /*5bf4*/ 	.word	0x00105610


	//   ....[211]....
        /*5bf8*/ 	.word	0x00105630


	//   ....[212]....
        /*5bfc*/ 	.word	0x001056b0


	//   ....[213]....
        /*5c00*/ 	.word	0x001056d0


	//   ....[214]....
        /*5c04*/ 	.word	0x00105750


	//   ....[215]....
        /*5c08*/ 	.word	0x00105770


	//   ....[216]....
        /*5c0c*/ 	.word	0x001057f0


	//   ....[217]....
        /*5c10*/ 	.word	0x00105810


	//   ....[218]....
        /*5c14*/ 	.word	0x00105890


	//   ....[219]....
        /*5c18*/ 	.word	0x001058b0


	//   ....[220]....
        /*5c1c*/ 	.word	0x00105930


	//   ....[221]....
        /*5c20*/ 	.word	0x00105950


	//   ....[222]....
        /*5c24*/ 	.word	0x001059d0


	//   ....[223]....
        /*5c28*/ 	.word	0x001059f0


	//   ....[224]....
        /*5c2c*/ 	.word	0x00105a70


	//   ....[225]....
        /*5c30*/ 	.word	0x00105a90


	//   ....[226]....
        /*5c34*/ 	.word	0x00105b10


	//   ....[227]....
        /*5c38*/ 	.word	0x00105b30


	//   ....[228]....
        /*5c3c*/ 	.word	0x00105bb0


	//   ....[229]....
        /*5c40*/ 	.word	0x00105bd0


	//   ....[230]....
        /*5c44*/ 	.word	0x00105c50


	//   ....[231]....
        /*5c48*/ 	.word	0x00105c70


	//   ....[232]....
        /*5c4c*/ 	.word	0x00105cf0


	//   ....[233]....
        /*5c50*/ 	.word	0x00105d10


	//   ....[234]....
        /*5c54*/ 	.word	0x00105d90


	//   ....[235]....
        /*5c58*/ 	.word	0x00105db0


	//   ....[236]....
        /*5c5c*/ 	.word	0x00105e30


	//   ....[237]....
        /*5c60*/ 	.word	0x00105e50


	//   ....[238]....
        /*5c64*/ 	.word	0x00105ed0


	//   ....[239]....
        /*5c68*/ 	.word	0x00105ef0


	//   ....[240]....
        /*5c6c*/ 	.word	0x00105f70


	//   ....[241]....
        /*5c70*/ 	.word	0x00105f90


	//   ....[242]....
        /*5c74*/ 	.word	0x00106010


	//   ....[243]....
        /*5c78*/ 	.word	0x00106030


	//   ....[244]....
        /*5c7c*/ 	.word	0x001060b0


	//   ....[245]....
        /*5c80*/ 	.word	0x001060d0


	//   ....[246]....
        /*5c84*/ 	.word	0x00106150


	//   ....[247]....
        /*5c88*/ 	.word	0x00106170


	//   ....[248]....
        /*5c8c*/ 	.word	0x001061f0


	//   ....[249]....
        /*5c90*/ 	.word	0x00106210


	//   ....[250]....
        /*5c94*/ 	.word	0x00106290


	//   ....[251]....
        /*5c98*/ 	.word	0x001062b0


	//   ....[252]....
        /*5c9c*/ 	.word	0x00106330


	//   ....[253]....
        /*5ca0*/ 	.word	0x00106350


	//   ....[254]....
        /*5ca4*/ 	.word	0x001063d0


	//   ....[255]....
        /*5ca8*/ 	.word	0x001063f0


	//   ....[0]....
        /*5cac*/ 	.word	0x00106470


	//   ....[1]....
        /*5cb0*/ 	.word	0x00106490


	//   ....[2]....
        /*5cb4*/ 	.word	0x00106510


	//   ....[3]....
        /*5cb8*/ 	.word	0x00106530


	//   ....[4]....
        /*5cbc*/ 	.word	0x00106590


	//   ....[5]....
        /*5cc0*/ 	.word	0x001065d0


	//   ....[6]....
        /*5cc4*/ 	.word	0x00106650


	//   ....[7]....
        /*5cc8*/ 	.word	0x00106670


	//   ....[8]....
        /*5ccc*/ 	.word	0x001066f0


	//   ....[9]....
        /*5cd0*/ 	.word	0x00106710


	//   ....[10]....
        /*5cd4*/ 	.word	0x00106790


	//   ....[11]....
        /*5cd8*/ 	.word	0x001067b0


	//   ....[12]....
        /*5cdc*/ 	.word	0x00106830


	//   ....[13]....
        /*5ce0*/ 	.word	0x00106850


	//   ....[14]....
        /*5ce4*/ 	.word	0x001068d0


	//   ....[15]....
        /*5ce8*/ 	.word	0x001068f0


	//   ....[16]....
        /*5cec*/ 	.word	0x00106970


	//   ....[17]....
        /*5cf0*/ 	.word	0x00106990


	//   ....[18]....
        /*5cf4*/ 	.word	0x00106a10


	//   ....[19]....
        /*5cf8*/ 	.word	0x00106a30


	//   ....[20]....
        /*5cfc*/ 	.word	0x00106a90


	//   ....[21]....
        /*5d00*/ 	.word	0x00106ad0


	//   ....[22]....
        /*5d04*/ 	.word	0x00106b50


	//   ....[23]....
        /*5d08*/ 	.word	0x00106b70


	//   ....[24]....
        /*5d0c*/ 	.word	0x00106bf0


	//   ....[25]....
        /*5d10*/ 	.word	0x00106c10


	//   ....[26]....
        /*5d14*/ 	.word	0x00106c90


	//   ....[27]....
        /*5d18*/ 	.word	0x00106cb0


	//   ....[28]....
        /*5d1c*/ 	.word	0x00106d30


	//   ....[29]....
        /*5d20*/ 	.word	0x00106d50


	//   ....[30]....
        /*5d24*/ 	.word	0x00106dd0


	//   ....[31]....
        /*5d28*/ 	.word	0x00106df0


	//   ....[32]....
        /*5d2c*/ 	.word	0x00106e70


	//   ....[33]....
        /*5d30*/ 	.word	0x00106e90


	//   ....[34]....
        /*5d34*/ 	.word	0x00106f10


	//   ....[35]....
        /*5d38*/ 	.word	0x00106f30


	//   ....[36]....
        /*5d3c*/ 	.word	0x00106f90


	//   ....[37]....
        /*5d40*/ 	.word	0x00106fd0


	//   ....[38]....
        /*5d44*/ 	.word	0x00107050


	//   ....[39]....
        /*5d48*/ 	.word	0x00107070


	//   ....[40]....
        /*5d4c*/ 	.word	0x001070f0


	//   ....[41]....
        /*5d50*/ 	.word	0x00107110


	//   ....[42]....
        /*5d54*/ 	.word	0x00107190


	//   ....[43]....
        /*5d58*/ 	.word	0x001071b0


	//   ....[44]....
        /*5d5c*/ 	.word	0x00107230


	//   ....[45]....
        /*5d60*/ 	.word	0x00107250


	//   ....[46]....
        /*5d64*/ 	.word	0x001072d0


	//   ....[47]....
        /*5d68*/ 	.word	0x001072f0


	//   ....[48]....
        /*5d6c*/ 	.word	0x00107370


	//   ....[49]....
        /*5d70*/ 	.word	0x00107390


	//   ....[50]....
        /*5d74*/ 	.word	0x00107410


	//   ....[51]....
        /*5d78*/ 	.word	0x00107430


	//   ....[52]....
        /*5d7c*/ 	.word	0x00107490


	//   ....[53]....
        /*5d80*/ 	.word	0x001074d0


	//   ....[54]....
        /*5d84*/ 	.word	0x00107550


	//   ....[55]....
        /*5d88*/ 	.word	0x00107570


	//   ....[56]....
        /*5d8c*/ 	.word	0x001075f0


	//   ....[57]....
        /*5d90*/ 	.word	0x00107610


	//   ....[58]....
        /*5d94*/ 	.word	0x00107690


	//   ....[59]....
        /*5d98*/ 	.word	0x001076b0


	//   ....[60]....
        /*5d9c*/ 	.word	0x00107730


	//   ....[61]....
        /*5da0*/ 	.word	0x00107750


	//   ....[62]....
        /*5da4*/ 	.word	0x001077d0


	//   ....[63]....
        /*5da8*/ 	.word	0x001077f0


	//   ....[64]....
        /*5dac*/ 	.word	0x00107870


	//   ....[65]....
        /*5db0*/ 	.word	0x00107890


	//   ....[66]....
        /*5db4*/ 	.word	0x00107910


	//   ....[67]....
        /*5db8*/ 	.word	0x00107930


	//   ....[68]....
        /*5dbc*/ 	.word	0x00107990


	//   ....[69]....
        /*5dc0*/ 	.word	0x001079d0


	//   ....[70]....
        /*5dc4*/ 	.word	0x00107a50


	//   ....[71]....
        /*5dc8*/ 	.word	0x00107a70


	//   ....[72]....
        /*5dcc*/ 	.word	0x00107af0


	//   ....[73]....
        /*5dd0*/ 	.word	0x00107b10


	//   ....[74]....
        /*5dd4*/ 	.word	0x00107b90


	//   ....[75]....
        /*5dd8*/ 	.word	0x00107bb0


	//   ....[76]....
        /*5ddc*/ 	.word	0x00107c30


	//   ....[77]....
        /*5de0*/ 	.word	0x00107c50


	//   ....[78]....
        /*5de4*/ 	.word	0x00107cd0


	//   ....[79]....
        /*5de8*/ 	.word	0x00107cf0


	//   ....[80]....
        /*5dec*/ 	.word	0x00107d70


	//   ....[81]....
        /*5df0*/ 	.word	0x00107d90


	//   ....[82]....
        /*5df4*/ 	.word	0x00107e10


	//   ....[83]....
        /*5df8*/ 	.word	0x00107e30


	//   ....[84]....
        /*5dfc*/ 	.word	0x00107e90


	//   ....[85]....
        /*5e00*/ 	.word	0x00107ed0


	//   ....[86]....
        /*5e04*/ 	.word	0x00107f50


	//   ....[87]....
        /*5e08*/ 	.word	0x00107f70


	//   ....[88]....
        /*5e0c*/ 	.word	0x00107ff0


	//   ....[89]....
        /*5e10*/ 	.word	0x00108010


	//   ....[90]....
        /*5e14*/ 	.word	0x00108090


	//   ....[91]....
        /*5e18*/ 	.word	0x001080b0


	//   ....[92]....
        /*5e1c*/ 	.word	0x00108130


	//   ....[93]....
        /*5e20*/ 	.word	0x00108150


	//   ....[94]....
        /*5e24*/ 	.word	0x001081d0


	//   ....[95]....
        /*5e28*/ 	.word	0x001081f0


	//   ....[96]....
        /*5e2c*/ 	.word	0x00108270


	//   ....[97]....
        /*5e30*/ 	.word	0x00108290


	//   ....[98]....
        /*5e34*/ 	.word	0x00108310


	//   ....[99]....
        /*5e38*/ 	.word	0x00108330


	//   ....[100]....
        /*5e3c*/ 	.word	0x00108390


	//   ....[101]....
        /*5e40*/ 	.word	0x001083d0


	//   ....[102]....
        /*5e44*/ 	.word	0x00108450


	//   ....[103]....
        /*5e48*/ 	.word	0x00108470


	//   ....[104]....
        /*5e4c*/ 	.word	0x001084f0


	//   ....[105]....
        /*5e50*/ 	.word	0x00108510


	//   ....[106]....
        /*5e54*/ 	.word	0x001085b0


	//   ....[107]....
        /*5e58*/ 	.word	0x001085d0


	//   ....[108]....
        /*5e5c*/ 	.word	0x00108640


	//   ....[109]....
        /*5e60*/ 	.word	0x00108660


	//   ....[110]....
        /*5e64*/ 	.word	0x001086f0


	//   ....[111]....
        /*5e68*/ 	.word	0x00108710


	//   ....[112]....
        /*5e6c*/ 	.word	0x00108770


	//   ....[113]....
        /*5e70*/ 	.word	0x00108790


	//   ....[114]....
        /*5e74*/ 	.word	0x00108810


	//   ....[115]....
        /*5e78*/ 	.word	0x00108830


	//   ....[116]....
        /*5e7c*/ 	.word	0x00108890


	//   ....[117]....
        /*5e80*/ 	.word	0x001088d0


	//   ....[118]....
        /*5e84*/ 	.word	0x00108950


	//   ....[119]....
        /*5e88*/ 	.word	0x00108970


	//   ....[120]....
        /*5e8c*/ 	.word	0x001089f0


	//   ....[121]....
        /*5e90*/ 	.word	0x00108a10


	//   ....[122]....
        /*5e94*/ 	.word	0x00108a90


	//   ....[123]....
        /*5e98*/ 	.word	0x00108ab0


	//   ....[124]....
        /*5e9c*/ 	.word	0x00108b30


	//   ....[125]....
        /*5ea0*/ 	.word	0x00108b50


	//   ....[126]....
        /*5ea4*/ 	.word	0x00108b90


	//   ....[127]....
        /*5ea8*/ 	.word	0x00108bf0


	//   ....[128]....
        /*5eac*/ 	.word	0x00108c30


	//   ....[129]....
        /*5eb0*/ 	.word	0x00108c90


	//   ....[130]....
        /*5eb4*/ 	.word	0x00108cd0


	//   ....[131]....
        /*5eb8*/ 	.word	0x00108d30


	//   ....[132]....
        /*5ebc*/ 	.word	0x00108d70


	//   ....[133]....
        /*5ec0*/ 	.word	0x00108dd0


	//   ....[134]....
        /*5ec4*/ 	.word	0x00108e10


	//   ....[135]....
        /*5ec8*/ 	.word	0x00108e70


	//   ....[136]....
        /*5ecc*/ 	.word	0x00108eb0


	//   ....[137]....
        /*5ed0*/ 	.word	0x00108f10


	//   ....[138]....
        /*5ed4*/ 	.word	0x00108f50


	//   ....[139]....
        /*5ed8*/ 	.word	0x00108fb0


	//   ....[140]....
        /*5edc*/ 	.word	0x00108ff0


	//   ....[141]....
        /*5ee0*/ 	.word	0x00109050


	//   ....[142]....
        /*5ee4*/ 	.word	0x00109090


	//   ....[143]....
        /*5ee8*/ 	.word	0x001090f0


	//   ....[144]....
        /*5eec*/ 	.word	0x00109130


	//   ....[145]....
        /*5ef0*/ 	.word	0x00109190


	//   ....[146]....
        /*5ef4*/ 	.word	0x001091d0


	//   ....[147]....
        /*5ef8*/ 	.word	0x00109230


	//   ....[148]....
        /*5efc*/ 	.word	0x00109270


	//   ....[149]....
        /*5f00*/ 	.word	0x001092d0


	//   ....[150]....
        /*5f04*/ 	.word	0x00109310


	//   ....[151]....
        /*5f08*/ 	.word	0x00109370


	//   ....[152]....
        /*5f0c*/ 	.word	0x001093b0


	//   ....[153]....
        /*5f10*/ 	.word	0x00109410


	//   ....[154]....
        /*5f14*/ 	.word	0x00109450


	//   ....[155]....
        /*5f18*/ 	.word	0x001094b0


	//   ....[156]....
        /*5f1c*/ 	.word	0x001094f0


	//   ....[157]....
        /*5f20*/ 	.word	0x00109550


	//   ....[158]....
        /*5f24*/ 	.word	0x00109590


	//   ....[159]....
        /*5f28*/ 	.word	0x001095f0


	//   ....[160]....
        /*5f2c*/ 	.word	0x00109630


	//   ....[161]....
        /*5f30*/ 	.word	0x00109690


	//   ....[162]....
        /*5f34*/ 	.word	0x001096d0


	//   ....[163]....
        /*5f38*/ 	.word	0x00109730


	//   ....[164]....
        /*5f3c*/ 	.word	0x00109770


	//   ....[165]....
        /*5f40*/ 	.word	0x001097d0


	//   ....[166]....
        /*5f44*/ 	.word	0x00109810


	//   ....[167]....
        /*5f48*/ 	.word	0x00109870


	//   ....[168]....
        /*5f4c*/ 	.word	0x001098b0


	//   ....[169]....
        /*5f50*/ 	.word	0x00109910


	//   ....[170]....
        /*5f54*/ 	.word	0x00109950


	//   ....[171]....
        /*5f58*/ 	.word	0x001099b0


	//   ....[172]....
        /*5f5c*/ 	.word	0x001099f0


	//   ....[173]....
        /*5f60*/ 	.word	0x00109a50


	//   ....[174]....
        /*5f64*/ 	.word	0x00109a90


	//   ....[175]....
        /*5f68*/ 	.word	0x00109af0


	//   ....[176]....
        /*5f6c*/ 	.word	0x00109b30


	//   ....[177]....
        /*5f70*/ 	.word	0x00109b90


	//   ....[178]....
        /*5f74*/ 	.word	0x00109bd0


	//   ....[179]....
        /*5f78*/ 	.word	0x00109c30


	//   ....[180]....
        /*5f7c*/ 	.word	0x00109c70


	//   ....[181]....
        /*5f80*/ 	.word	0x00109cd0


	//   ....[182]....
        /*5f84*/ 	.word	0x00109d10


	//   ....[183]....
        /*5f88*/ 	.word	0x00109d70


	//   ....[184]....
        /*5f8c*/ 	.word	0x00109db0


	//   ....[185]....
        /*5f90*/ 	.word	0x00109e10


	//   ....[186]....
        /*5f94*/ 	.word	0x00109e50


	//   ....[187]....
        /*5f98*/ 	.word	0x00109eb0


	//   ....[188]....
        /*5f9c*/ 	.word	0x00109ef0


	//   ....[189]....
        /*5fa0*/ 	.word	0x00109f50


	//   ....[190]....
        /*5fa4*/ 	.word	0x00109f90


	//   ....[191]....
        /*5fa8*/ 	.word	0x00109ff0


	//   ....[192]....
        /*5fac*/ 	.word	0x0010a030


	//   ....[193]....
        /*5fb0*/ 	.word	0x0010a090


	//   ....[194]....
        /*5fb4*/ 	.word	0x0010a490


	//   ....[195]....
        /*5fb8*/ 	.word	0x0010a770


	//   ....[196]....
        /*5fbc*/ 	.word	0x0010a8e0


	//   ....[197]....
        /*5fc0*/ 	.word	0x0010ae90


	//   ....[198]....
        /*5fc4*/ 	.word	0x0010af80


	//   ....[199]....
        /*5fc8*/ 	.word	0x0010b570


	//   ....[200]....
        /*5fcc*/ 	.word	0x0010b640


	//   ....[201]....
        /*5fd0*/ 	.word	0x0010bc80


	//   ....[202]....
        /*5fd4*/ 	.word	0x0010bd50


	//   ....[203]....
        /*5fd8*/ 	.word	0x0010c390


	//   ....[204]....
        /*5fdc*/ 	.word	0x0010c460


	//   ....[205]....
        /*5fe0*/ 	.word	0x0010ca40


	//   ....[206]....
        /*5fe4*/ 	.word	0x0010ca80


	//   ....[207]....
        /*5fe8*/ 	.word	0x0010cae0


	//   ....[208]....
        /*5fec*/ 	.word	0x0010ce80


	//   ....[209]....
        /*5ff0*/ 	.word	0x0010cf30


	//   ....[210]....
        /*5ff4*/ 	.word	0x0010d5a0


	//   ....[211]....
        /*5ff8*/ 	.word	0x0010d630


	//   ....[212]....
        /*5ffc*/ 	.word	0x0010ddb0


	//   ....[213]....
        /*6000*/ 	.word	0x0010de60


	//   ....[214]....
        /*6004*/ 	.word	0x0010e6c0


	//   ....[215]....
        /*6008*/ 	.word	0x0010e750


	//   ....[216]....
        /*600c*/ 	.word	0x0010f010


	//   ....[217]....
        /*6010*/ 	.word	0x0010f0c0


	//   ....[218]....
        /*6014*/ 	.word	0x0010f8e0


	//   ....[219]....
        /*6018*/ 	.word	0x0010f9b0


	//   ....[220]....
        /*601c*/ 	.word	0x00110240


	//   ....[221]....
        /*6020*/ 	.word	0x00110330


	//   ....[222]....
        /*6024*/ 	.word	0x00110be0


	//   ....[223]....
        /*6028*/ 	.word	0x00110d00


	//   ....[224]....
        /*602c*/ 	.word	0x001115d0


	//   ....[225]....
        /*6030*/ 	.word	0x001116a0


	//   ....[226]....
        /*6034*/ 	.word	0x00112f20


	//   ....[227]....
        /*6038*/ 	.word	0x001131c0


	//   ....[228]....
        /*603c*/ 	.word	0x001132a0


	//   ....[229]....
        /*6040*/ 	.word	0x001132f0


	//   ....[230]....
        /*6044*/ 	.word	0x00113390


	//   ....[231]....
        /*6048*/ 	.word	0x001133b0


	//   ....[232]....
        /*604c*/ 	.word	0x00113430


	//   ....[233]....
        /*6050*/ 	.word	0x00113450


	//   ....[234]....
        /*6054*/ 	.word	0x001134f0


	//   ....[235]....
        /*6058*/ 	.word	0x00113510


	//   ....[236]....
        /*605c*/ 	.word	0x00113570


	//   ....[237]....
        /*6060*/ 	.word	0x00113590


	//   ....[238]....
        /*6064*/ 	.word	0x00113610


	//   ....[239]....
        /*6068*/ 	.word	0x00113630


	//   ....[240]....
        /*606c*/ 	.word	0x001136b0


	//   ....[241]....
        /*6070*/ 	.word	0x001136d0


	//   ....[242]....
        /*6074*/ 	.word	0x00113750


	//   ....[243]....
        /*6078*/ 	.word	0x00113770


	//   ....[244]....
        /*607c*/ 	.word	0x001137d0


	//   ....[245]....
        /*6080*/ 	.word	0x00113830


	//   ....[246]....
        /*6084*/ 	.word	0x00113890


	//   ....[247]....
        /*6088*/ 	.word	0x001138b0


	//   ....[248]....
        /*608c*/ 	.word	0x00113930


	//   ....[249]....
        /*6090*/ 	.word	0x00113950


	//   ....[250]....
        /*6094*/ 	.word	0x001139d0


	//   ....[251]....
        /*6098*/ 	.word	0x001139f0


	//   ....[252]....
        /*609c*/ 	.word	0x00113a70


	//   ....[253]....
        /*60a0*/ 	.word	0x00113a90


	//   ....[254]....
        /*60a4*/ 	.word	0x00113b10


	//   ....[255]....
        /*60a8*/ 	.word	0x00113b30


	//   ....[0]....
        /*60ac*/ 	.word	0x00113bc0


	//   ....[1]....
        /*60b0*/ 	.word	0x00113be0


	//   ....[2]....
        /*60b4*/ 	.word	0x00113c60


	//   ....[3]....
        /*60b8*/ 	.word	0x00113c80


	//   ....[4]....
        /*60bc*/ 	.word	0x00113ce0


	//   ....[5]....
        /*60c0*/ 	.word	0x00113d40


	//   ....[6]....
        /*60c4*/ 	.word	0x00113da0


	//   ....[7]....
        /*60c8*/ 	.word	0x00113dc0


	//   ....[8]....
        /*60cc*/ 	.word	0x00113e40


	//   ....[9]....
        /*60d0*/ 	.word	0x00113e60


	//   ....[10]....
        /*60d4*/ 	.word	0x00113ee0


	//   ....[11]....
        /*60d8*/ 	.word	0x00113f00


	//   ....[12]....
        /*60dc*/ 	.word	0x00113f80


	//   ....[13]....
        /*60e0*/ 	.word	0x00113fa0


	//   ....[14]....
        /*60e4*/ 	.word	0x00114020


	//   ....[15]....
        /*60e8*/ 	.word	0x00114040


	//   ....[16]....
        /*60ec*/ 	.word	0x001140c0


	//   ....[17]....
        /*60f0*/ 	.word	0x001140e0


	//   ....[18]....
        /*60f4*/ 	.word	0x00114160


	//   ....[19]....
        /*60f8*/ 	.word	0x00114180


	//   ....[20]....
        /*60fc*/ 	.word	0x001141e0


	//   ....[21]....
        /*6100*/ 	.word	0x00114240


	//   ....[22]....
        /*6104*/ 	.word	0x001142a0


	//   ....[23]....
        /*6108*/ 	.word	0x001142c0


	//   ....[24]....
        /*610c*/ 	.word	0x00114340


	//   ....[25]....
        /*6110*/ 	.word	0x00114360


	//   ....[26]....
        /*6114*/ 	.word	0x001143e0


	//   ....[27]....
        /*6118*/ 	.word	0x00114400


	//   ....[28]....
        /*611c*/ 	.word	0x00114480


	//   ....[29]....
        /*6120*/ 	.word	0x001144a0


	//   ....[30]....
        /*6124*/ 	.word	0x00114520


	//   ....[31]....
        /*6128*/ 	.word	0x00114540


	//   ....[32]....
        /*612c*/ 	.word	0x001145c0


	//   ....[33]....
        /*6130*/ 	.word	0x001145e0


	//   ....[34]....
        /*6134*/ 	.word	0x00114660


	//   ....[35]....
        /*6138*/ 	.word	0x00114680


	//   ....[36]....
        /*613c*/ 	.word	0x001146e0


	//   ....[37]....
        /*6140*/ 	.word	0x00114740


	//   ....[38]....
        /*6144*/ 	.word	0x001147a0


	//   ....[39]....
        /*6148*/ 	.word	0x001147c0


	//   ....[40]....
        /*614c*/ 	.word	0x00114840


	//   ....[41]....
        /*6150*/ 	.word	0x00114860


	//   ....[42]....
        /*6154*/ 	.word	0x001148e0


	//   ....[43]....
        /*6158*/ 	.word	0x00114900


	//   ....[44]....
        /*615c*/ 	.word	0x00114980


	//   ....[45]....
        /*6160*/ 	.word	0x001149a0


	//   ....[46]....
        /*6164*/ 	.word	0x00114a20


	//   ....[47]....
        /*6168*/ 	.word	0x00114a40


	//   ....[48]....
        /*616c*/ 	.word	0x00114ac0


	//   ....[49]....
        /*6170*/ 	.word	0x00114ae0


	//   ....[50]....
        /*6174*/ 	.word	0x00114b60


	//   ....[51]....
        /*6178*/ 	.word	0x00114b80


	//   ....[52]....
        /*617c*/ 	.word	0x00114be0


	//   ....[53]....
        /*6180*/ 	.word	0x00114c40


	//   ....[54]....
        /*6184*/ 	.word	0x00114ca0


	//   ....[55]....
        /*6188*/ 	.word	0x00114cc0


	//   ....[56]....
        /*618c*/ 	.word	0x00114d40


	//   ....[57]....
        /*6190*/ 	.word	0x00114d60


	//   ....[58]....
        /*6194*/ 	.word	0x00114de0


	//   ....[59]....
        /*6198*/ 	.word	0x00114e00


	//   ....[60]....
        /*619c*/ 	.word	0x00114e80


	//   ....[61]....
        /*61a0*/ 	.word	0x00114ea0


	//   ....[62]....
        /*61a4*/ 	.word	0x00114f20


	//   ....[63]....
        /*61a8*/ 	.word	0x00114f40


	//   ....[64]....
        /*61ac*/ 	.word	0x00114fc0


	//   ....[65]....
        /*61b0*/ 	.word	0x00114fe0


	//   ....[66]....
        /*61b4*/ 	.word	0x00115060


	//   ....[67]....
        /*61b8*/ 	.word	0x00115080


	//   ....[68]....
        /*61bc*/ 	.word	0x001150e0


	//   ....[69]....
        /*61c0*/ 	.word	0x00115140


	//   ....[70]....
        /*61c4*/ 	.word	0x001151a0


	//   ....[71]....
        /*61c8*/ 	.word	0x001151c0


	//   ....[72]....
        /*61cc*/ 	.word	0x00115240


	//   ....[73]....
        /*61d0*/ 	.word	0x00115260


	//   ....[74]....
        /*61d4*/ 	.word	0x00115300


	//   ....[75]....
        /*61d8*/ 	.word	0x00115320


	//   ....[76]....
        /*61dc*/ 	.word	0x00115380


	//   ....[77]....
        /*61e0*/ 	.word	0x001153a0


	//   ....[78]....
        /*61e4*/ 	.word	0x00115440


	//   ....[79]....
        /*61e8*/ 	.word	0x00115460


	//   ....[80]....
        /*61ec*/ 	.word	0x001154c0


	//   ....[81]....
        /*61f0*/ 	.word	0x001154e0


	//   ....[82]....
        /*61f4*/ 	.word	0x00115580


	//   ....[83]....
        /*61f8*/ 	.word	0x001155a0


	//   ....[84]....
        /*61fc*/ 	.word	0x00115600


	//   ....[85]....
        /*6200*/ 	.word	0x00115620


	//   ....[86]....
        /*6204*/ 	.word	0x001156a0


	//   ....[87]....
        /*6208*/ 	.word	0x001156c0


	//   ....[88]....
        /*620c*/ 	.word	0x00115740


	//   ....[89]....
        /*6210*/ 	.word	0x00115760


	//   ....[90]....
        /*6214*/ 	.word	0x001157e0


	//   ....[91]....
        /*6218*/ 	.word	0x00115800


	//   ....[92]....
        /*621c*/ 	.word	0x00115880


	//   ....[93]....
        /*6220*/ 	.word	0x001158a0


	//   ....[94]....
        /*6224*/ 	.word	0x00115920


	//   ....[95]....
        /*6228*/ 	.word	0x00115940


	//   ....[96]....
        /*622c*/ 	.word	0x001159c0


	//   ....[97]....
        /*6230*/ 	.word	0x001159e0


	//   ....[98]....
        /*6234*/ 	.word	0x00115a60


	//   ....[99]....
        /*6238*/ 	.word	0x00115a80


	//   ....[100]....
        /*623c*/ 	.word	0x00115ae0


	//   ....[101]....
        /*6240*/ 	.word	0x00115b40


	//   ....[102]....
        /*6244*/ 	.word	0x00115ba0


	//   ....[103]....
        /*6248*/ 	.word	0x00115bc0


	//   ....[104]....
        /*624c*/ 	.word	0x00115c40


	//   ....[105]....
        /*6250*/ 	.word	0x00115c60


	//   ....[106]....
        /*6254*/ 	.word	0x00115ce0


	//   ....[107]....
        /*6258*/ 	.word	0x00115d00


	//   ....[108]....
        /*625c*/ 	.word	0x00115d80


	//   ....[109]....
        /*6260*/ 	.word	0x00115da0


	//   ....[110]....
        /*6264*/ 	.word	0x00115e20


	//   ....[111]....
        /*6268*/ 	.word	0x00115e40


	//   ....[112]....
        /*626c*/ 	.word	0x00115ec0


	//   ....[113]....
        /*6270*/ 	.word	0x00115ee0


	//   ....[114]....
        /*6274*/ 	.word	0x00115f80


	//   ....[115]....
        /*6278*/ 	.word	0x00115fa0


	//   ....[116]....
        /*627c*/ 	.word	0x00116000


	//   ....[117]....
        /*6280*/ 	.word	0x00116020


	//   ....[118]....
        /*6284*/ 	.word	0x001160a0


	//   ....[119]....
        /*6288*/ 	.word	0x001160c0


	//   ....[120]....
        /*628c*/ 	.word	0x00116140


	//   ....[121]....
        /*6290*/ 	.word	0x00116160


	//   ....[122]....
        /*6294*/ 	.word	0x001161e0


	//   ....[123]....
        /*6298*/ 	.word	0x00116200


	//   ....[124]....
        /*629c*/ 	.word	0x00116280


	//   ....[125]....
        /*62a0*/ 	.word	0x001162a0


	//   ....[126]....
        /*62a4*/ 	.word	0x00116320


	//   ....[127]....
        /*62a8*/ 	.word	0x00116340


	//   ....[128]....
        /*62ac*/ 	.word	0x001163c0


	//   ....[129]....
        /*62b0*/ 	.word	0x001163e0


	//   ....[130]....
        /*62b4*/ 	.word	0x00116460


	//   ....[131]....
        /*62b8*/ 	.word	0x00116480


	//   ....[132]....
        /*62bc*/ 	.word	0x001164e0


	//   ....[133]....
        /*62c0*/ 	.word	0x00116540


	//   ....[134]....
        /*62c4*/ 	.word	0x001165a0


	//   ....[135]....
        /*62c8*/ 	.word	0x001165c0


	//   ....[136]....
        /*62cc*/ 	.word	0x00116640


	//   ....[137]....
        /*62d0*/ 	.word	0x00116660


	//   ....[138]....
        /*62d4*/ 	.word	0x001166e0


	//   ....[139]....
        /*62d8*/ 	.word	0x00116700


	//   ....[140]....
        /*62dc*/ 	.word	0x00116780


	//   ....[141]....
        /*62e0*/ 	.word	0x001167a0


	//   ....[142]....
        /*62e4*/ 	.word	0x00116820


	//   ....[143]....
        /*62e8*/ 	.word	0x00116840


	//   ....[144]....
        /*62ec*/ 	.word	0x001168c0


	//   ....[145]....
        /*62f0*/ 	.word	0x001168e0


	//   ....[146]....
        /*62f4*/ 	.word	0x00116980


	//   ....[147]....
        /*62f8*/ 	.word	0x001169a0


	//   ....[148]....
        /*62fc*/ 	.word	0x00116a00


	//   ....[149]....
        /*6300*/ 	.word	0x00116a20


	//   ....[150]....
        /*6304*/ 	.word	0x00116aa0


	//   ....[151]....
        /*6308*/ 	.word	0x00116ac0


	//   ....[152]....
        /*630c*/ 	.word	0x00116b40


	//   ....[153]....
        /*6310*/ 	.word	0x00116b60


	//   ....[154]....
        /*6314*/ 	.word	0x00116be0


	//   ....[155]....
        /*6318*/ 	.word	0x00116c00


	//   ....[156]....
        /*631c*/ 	.word	0x00116c80


	//   ....[157]....
        /*6320*/ 	.word	0x00116ca0


	//   ....[158]....
        /*6324*/ 	.word	0x00116d20


	//   ....[159]....
        /*6328*/ 	.word	0x00116d40


	//   ....[160]....
        /*632c*/ 	.word	0x00116dc0


	//   ....[161]....
        /*6330*/ 	.word	0x00116de0


	//   ....[162]....
        /*6334*/ 	.word	0x00116e60


	//   ....[163]....
        /*6338*/ 	.word	0x00116e80


	//   ....[164]....
        /*633c*/ 	.word	0x00116ee0


	//   ....[165]....
        /*6340*/ 	.word	0x00116f40


	//   ....[166]....
        /*6344*/ 	.word	0x00116fa0


	//   ....[167]....
        /*6348*/ 	.word	0x00116fc0


	//   ....[168]....
        /*634c*/ 	.word	0x00117040


	//   ....[169]....
        /*6350*/ 	.word	0x00117060


	//   ....[170]....
        /*6354*/ 	.word	0x001170e0


	//   ....[171]....
        /*6358*/ 	.word	0x00117100


	//   ....[172]....
        /*635c*/ 	.word	0x00117160


	//   ....[173]....
        /*6360*/ 	.word	0x00117180


	//   ....[174]....
        /*6364*/ 	.word	0x001171e0


	//   ....[175]....
        /*6368*/ 	.word	0x00117200


	//   ....[176]....
        /*636c*/ 	.word	0x00117260


	//   ....[177]....
        /*6370*/ 	.word	0x00117280


	//   ....[178]....
        /*6374*/ 	.word	0x001172e0


	//   ....[179]....
        /*6378*/ 	.word	0x00117300


	//   ....[180]....
        /*637c*/ 	.word	0x00117360


	//   ....[181]....
        /*6380*/ 	.word	0x00117380


	//   ....[182]....
        /*6384*/ 	.word	0x001173e0


	//   ....[183]....
        /*6388*/ 	.word	0x00117400


	//   ....[184]....
        /*638c*/ 	.word	0x00117460


	//   ....[185]....
        /*6390*/ 	.word	0x00117480


	//   ....[186]....
        /*6394*/ 	.word	0x001174e0


	//   ....[187]....
        /*6398*/ 	.word	0x00117500


	//   ....[188]....
        /*639c*/ 	.word	0x00117560


	//   ....[189]....
        /*63a0*/ 	.word	0x00117580


	//   ....[190]....
        /*63a4*/ 	.word	0x001175e0


	//   ....[191]....
        /*63a8*/ 	.word	0x00117600


	//   ....[192]....
        /*63ac*/ 	.word	0x00117660


	//   ....[193]....
        /*63b0*/ 	.word	0x00117680


	//   ....[194]....
        /*63b4*/ 	.word	0x001176e0


	//   ....[195]....
        /*63b8*/ 	.word	0x00117700


	//   ....[196]....
        /*63bc*/ 	.word	0x00117760


	//   ....[197]....
        /*63c0*/ 	.word	0x00117780


	//   ....[198]....
        /*63c4*/ 	.word	0x001177e0


	//   ....[199]....
        /*63c8*/ 	.word	0x00117800


	//   ....[200]....
        /*63cc*/ 	.word	0x00117860


	//   ....[201]....
        /*63d0*/ 	.word	0x00117880


	//   ....[202]....
        /*63d4*/ 	.word	0x00117920


	//   ....[203]....
        /*63d8*/ 	.word	0x00117940


	//   ....[204]....
        /*63dc*/ 	.word	0x001179a0


	//   ....[205]....
        /*63e0*/ 	.word	0x001179c0


	//   ....[206]....
        /*63e4*/ 	.word	0x001179e0


	//   ....[207]....
        /*63e8*/ 	.word	0x00117a20


	//   ....[208]....
        /*63ec*/ 	.word	0x00117a60


	//   ....[209]....
        /*63f0*/ 	.word	0x00117a80


	//   ....[210]....
        /*63f4*/ 	.word	0x00117ae0


	//   ....[211]....
        /*63f8*/ 	.word	0x00117b00


	//   ....[212]....
        /*63fc*/ 	.word	0x00117b50


	//   ....[213]....
        /*6400*/ 	.word	0x00117b80


	//   ....[214]....
        /*6404*/ 	.word	0x00117be0


	//   ....[215]....
        /*6408*/ 	.word	0x00117c00


	//   ....[216]....
        /*640c*/ 	.word	0x00117c60


	//   ....[217]....
        /*6410*/ 	.word	0x00117c80


	//   ....[218]....
        /*6414*/ 	.word	0x00117ce0


	//   ....[219]....
        /*6418*/ 	.word	0x00117d00


	//   ....[220]....
        /*641c*/ 	.word	0x00117d60


	//   ....[221]....
        /*6420*/ 	.word	0x00117d80


	//   ....[222]....
        /*6424*/ 	.word	0x00117de0


	//   ....[223]....
        /*6428*/ 	.word	0x00117e00


	//   ....[224]....
        /*642c*/ 	.word	0x00117e60


	//   ....[225]....
        /*6430*/ 	.word	0x00117e80


	//   ....[226]....
        /*6434*/ 	.word	0x00117ee0


	//   ....[227]....
        /*6438*/ 	.word	0x00117f00


	//   ....[228]....
        /*643c*/ 	.word	0x00117f50


	//   ....[229]....
        /*6440*/ 	.word	0x00117f80


	//   ....[230]....
        /*6444*/ 	.word	0x00117fe0


	//   ....[231]....
        /*6448*/ 	.word	0x00118000


	//   ....[232]....
        /*644c*/ 	.word	0x00118080


	//   ....[233]....
        /*6450*/ 	.word	0x001180b0


	//   ....[234]....
        /*6454*/ 	.word	0x00118120


	//   ....[235]....
        /*6458*/ 	.word	0x00118140


	//   ....[236]....
        /*645c*/ 	.word	0x00118160


	//   ....[237]....
        /*6460*/ 	.word	0x001181b0


	//   ....[238]....
        /*6464*/ 	.word	0x001181e0


	//   ....[239]....
        /*6468*/ 	.word	0x00118200


	//   ....[240]....
        /*646c*/ 	.word	0x00118260


	//   ....[241]....
        /*6470*/ 	.word	0x00118280


	//   ....[242]....
        /*6474*/ 	.word	0x001182e0


	//   ....[243]....
        /*6478*/ 	.word	0x00118300


	//   ....[244]....
        /*647c*/ 	.word	0x00118380


	//   ....[245]....
        /*6480*/ 	.word	0x001183a0


	//   ....[246]....
        /*6484*/ 	.word	0x00118400


	//   ....[247]....
        /*6488*/ 	.word	0x00118420


	//   ....[248]....
        /*648c*/ 	.word	0x00118570


	//   ....[249]....
        /*6490*/ 	.word	0x00118590


	//   ....[250]....
        /*6494*/ 	.word	0x001185b0


	//   ....[251]....
        /*6498*/ 	.word	0x001185d0


	//   ....[252]....
        /*649c*/ 	.word	0x00118600


	//   ....[253]....
        /*64a0*/ 	.word	0x00118620


	//   ....[254]....
        /*64a4*/ 	.word	0x00118640


	//----- nvinfo : EIATTR_VRC_CTA_INIT_COUNT
	.align		4
.L_41:
        /*64a8*/ 	.byte	0x02, 0x4a
	.zero		1
	.zero		1


	//----- nvinfo : EIATTR_EXIT_INSTR_OFFSETS
	.align		4
        /*64ac*/ 	.byte	0x04, 0x1c
        /*64ae*/ 	.short	(.L_43 - .L_42)


	//   ....[0]....
.L_42:
        /*64b0*/ 	.word	0x00140c20


	//   ....[1]....
        /*64b4*/ 	.word	0x00140c40


	//----- nvinfo : EIATTR_REQNTID
	.align		4
.L_43:
        /*64b8*/ 	.byte	0x04, 0x10
        /*64ba*/ 	.short	(.L_45 - .L_44)
.L_44:
        /*64bc*/ 	.word	0x00000020
        /*64c0*/ 	.word	0x00000001
        /*64c4*/ 	.word	0x00000001


	//----- nvinfo : EIATTR_CBANK_PARAM_SIZE
	.align		4
.L_45:
        /*64c8*/ 	.byte	0x03, 0x19
        /*64ca*/ 	.short	0x0050


	//----- nvinfo : EIATTR_PARAM_CBANK
	.align		4
        /*64cc*/ 	.byte	0x04, 0x0a
        /*64ce*/ 	.short	(.L_47 - .L_46)
	.align		4
.L_46:
        /*64d0*/ 	.word	index@(.nv.constant0.matmul_kernel)
        /*64d4*/ 	.short	0x0380
        /*64d6*/ 	.short	0x0050


	//----- nvinfo : EIATTR_SW_WAR
	.align		4
.L_47:
        /*64d8*/ 	.byte	0x04, 0x36
        /*64da*/ 	.short	(.L_49 - .L_48)
.L_48:
        /*64dc*/ 	.word	0x00000008
.L_49:


//--------------------- .nv.compat                --------------------------
	.section	.nv.compat,"",@"SHT_CUDA_COMPAT_INFO"
	.align	4
        /*0000*/ 	.byte	0x02, 0x02, 0x01, 0x00, 0x02, 0x05, 0x05, 0x00, 0x02, 0x03, 0x00, 0x00, 0x02, 0x06, 0x01, 0x00


//--------------------- .nv.callgraph             --------------------------
	.section	.nv.callgraph,"",@"SHT_CUDA_CALLGRAPH"
	.align	4
	.sectionentsize	8
	.align		4
        /*0000*/ 	.word	0x00000000
	.align		4
        /*0004*/ 	.word	0xffffffff
	.align		4
        /*0008*/ 	.word	0x00000000
	.align		4
        /*000c*/ 	.word	0xfffffffe
	.align		4
        /*0010*/ 	.word	0x00000000
	.align		4
        /*0014*/ 	.word	0xfffffffd
	.align		4
        /*0018*/ 	.word	0x00000000
	.align		4
        /*001c*/ 	.word	0xfffffffc


//--------------------- .text.matmul_kernel       --------------------------
	.section	.text.matmul_kernel,"ax",@progbits
	.align	128
        .global         matmul_kernel
        .type           matmul_kernel,@function
        .size           matmul_kernel,(.L_x_3 - matmul_kernel)
        .other          matmul_kernel,@"STO_CUDA_ENTRY STV_DEFAULT"
matmul_kernel:
.text.matmul_kernel:
[----:B------:R-:W1:Y:S08]  /*0000*/  LDC R1, c[0x0][0x37c] ;  /* 0x0000df00ff017b82 */ /* 0x000e700000000800 */
[----:B------:R-:W2:Y:S01]  /*0010*/  LDC.64 R130, c[0x0][0x398] ;  /* 0x0000e600ff827b82 */ /* 0x000ea20000000a00 */
[----:B------:R-:W3:Y:S01]  /*0020*/  S2R R5, SR_CTAID.X ;  /* 0x0000000000057919 */ /* 0x000ee20000002500 */
[----:B-1----:R-:W-:Y:S01]  /*0030*/  VIADD R1, R1, 0xffff9590 ;  /* 0xffff959001017836 */ /* 0x002fe20000000000 */
[----:B------:R-:W1:Y:S01]  /*0040*/  LDCU.128 UR4, c[0x0][0x380] ;  /* 0x00007000ff0477ac */ /* 0x000e620008000c00 */
[----:B------:R-:W4:Y:S01]  /*0050*/  S2R R11, SR_TID.X ;  /* 0x00000000000b7919 */ /* 0x000f220000002100 */
[----:B------:R-:W1:Y:S01]  /*0060*/  LDCU.64 UR40, c[0x0][0x388] ;  /* 0x00007100ff2877ac */ /* 0x000e620008000a00 */
[----:B------:R-:W1:Y:S01]  /*0070*/  LDCU UR76, c[0x0][0x3a0] ;  /* 0x00007400ff4c77ac */ /* 0x000e620008000800 */
[----:B------:R-:W1:Y:S01]  /*0080*/  LDCU UR42, c[0x0][0x3b0] ;  /* 0x00007600ff2a77ac */ /* 0x000e620008000800 */
[----:B------:R-:W1:Y:S01]  /*0090*/  LDCU UR43, c[0x0][0x3b0] ;  /* 0x00007600ff2b77ac */ /* 0x000e620008000800 */
[----:B------:R-:W1:Y:S01]  /*00a0*/  LDCU UR44, c[0x0][0x3b0] ;  /* 0x00007600ff2c77ac */ /* 0x000e620008000800 */
[----:B--2---:R-:W-:Y:S01]  /*00b0*/  VIADD R0, R131, 0xff ;  /* 0x000000ff83007836 */ /* 0x004fe20000000000 */
[----:B------:R-:W-:Y:S01]  /*00c0*/  IABS R17, R130 ;  /* 0x0000008200117213 */ /* 0x000fe20000000000 */
[----:B------:R-:W-:Y:S01]  /*00d0*/  STL [R1+0x5590], R131 ;  /* 0x0055908301007387 */ /* 0x000fe20000100800 */
[----:B------:R-:W2:Y:S02]  /*00e0*/  LDCU UR45, c[0x0][0x3b0] ;  /* 0x00007600ff2d77ac */ /* 0x000ea40008000800 */
[----:B------:R-:W-:Y:S01]  /*00f0*/  SHF.R.S32.HI R3, RZ, 0x1f, R0 ;  /* 0x0000001fff037819 */ /* 0x000fe20000011400 */
[----:B------:R-:W1:Y:S03]  /*0100*/  LDCU UR46, c[0x0][0x3b0] ;  /* 0x00007600ff2e77ac */ /* 0x000e660008000800 */
[----:B------:R-:W-:-:S02]  /*0110*/  LEA.HI R3, R3, R0, RZ, 0x8 ;  /* 0x0000000003037211 */ /* 0x000fc400078f40ff */
[----:B---3--:R-:W-:Y:S01]  /*0120*/  IABS R8, R5 ;  /* 0x0000000500087213 */ /* 0x008fe20000000000 */
[----:B------:R-:W3:Y:S01]  /*0130*/  LDCU UR47, c[0x0][0x3b0] ;  /* 0x00007600ff2f77ac */ /* 0x000ee20008000800 */
[----:B------:R-:W-:Y:S02]  /*0140*/  SHF.R.S32.HI R3, RZ, 0x8, R3 ;  /* 0x00000008ff037819 */ /* 0x000fe40000011403 */
[----:B----4-:R-:W-:Y:S01]  /*0150*/  LOP3.LUT R11, R11, 0x1f, RZ, 0xc0, !PT ;  /* 0x0000001f0b0b7812 */ /* 0x010fe200078ec0ff */
[----:B------:R-:W4:Y:S02]  /*0160*/  LDCU UR48, c[0x0][0x3b0] ;  /* 0x00007600ff3077ac */ /* 0x000f240008000800 */
[----:B------:R-:W-:Y:S01]  /*0170*/  IMAD.SHL.U32 R4, R3, 0x8, RZ ;  /* 0x0000000803047824 */ /* 0x000fe200078e00ff */
[----:B------:R-:W1:Y:S04]  /*0180*/  LDCU UR49, c[0x0][0x3b0] ;  /* 0x00007600ff3177ac */ /* 0x000e680008000800 */
[-C--:B------:R-:W-:Y:S01]  /*0190*/  IABS R7, R4.reuse ;  /* 0x0000000400077213 */ /* 0x080fe20000000000 */
[----:B------:R-:W1:Y:S01]  /*01a0*/  LDCU UR50, c[0x0][0x3b0] ;  /* 0x00007600ff3277ac */ /* 0x000e620008000800 */
[----:B------:R-:W-:-:S02]  /*01b0*/  IABS R10, R4 ;  /* 0x00000004000a7213 */ /* 0x000fc40000000000 */
[----:B------:R-:W1:Y:S01]  /*01c0*/  I2F.RP R0, R7 ;  /* 0x0000000700007306 */ /* 0x000e620000209400 */
[----:B------:R-:W2:Y:S01]  /*01d0*/  LDCU UR51, c[0x0][0x3b0] ;  /* 0x00007600ff3377ac */ /* 0x000ea20008000800 */
[----:B------:R-:W2:Y:S01]  /*01e0*/  LDCU UR52, c[0x0][0x3b0] ;  /* 0x00007600ff3477ac */ /* 0x000ea20008000800 */
[----:B------:R-:W2:Y:S01]  /*01f0*/  LDCU UR53, c[0x0][0x3b0] ;  /* 0x00007600ff3577ac */ /* 0x000ea20008000800 */
[----:B------:R-:W2:Y:S04]  /*0200*/  LDCU UR54, c[0x0][0x3b0] ;  /* 0x00007600ff3677ac */ /* 0x000ea80008000800 */
[----:B-1----:R-:W1:Y:S01]  /*0210*/  MUFU.RCP R0, R0 ;  /* 0x0000000000007308 */ /* 0x002e620000001000 */
[----:B------:R-:W2:Y:S01]  /*0220*/  LDCU UR55, c[0x0][0x3b0] ;  /* 0x00007600ff3777ac */ /* 0x000ea20008000800 */
[----:B------:R-:W2:Y:S01]  /*0230*/  LDCU UR56, c[0x0][0x3b0] ;  /* 0x00007600ff3877ac */ /* 0x000ea20008000800 */
[----:B------:R-:W2:Y:S01]  /*0240*/  LDCU UR57, c[0x0][0x3b0] ;  /* 0x00007600ff3977ac */ /* 0x000ea20008000800 */
[----:B------:R-:W2:Y:S01]  /*0250*/  LDCU UR58, c[0x0][0x3b0] ;  /* 0x00007600ff3a77ac */ /* 0x000ea20008000800 */
[----:B-1----:R-:W-:Y:S01]  /*0260*/  VIADD R2, R0, 0xffffffe ;  /* 0x0ffffffe00027836 */ /* 0x002fe20000000000 */
[----:B------:R-:W1:Y:S01]  /*0270*/  LDCU UR59, c[0x0][0x3b0] ;  /* 0x00007600ff3b77ac */ /* 0x000e620008000800 */
[----:B------:R-:W-:-:S02]  /*0280*/  IMAD.MOV R0, RZ, RZ, -R10 ;  /* 0x000000ffff007224 */ /* 0x000fc400078e0a0a */
[----:B------:R2:W1:Y:S01]  /*0290*/  F2I.FTZ.U32.TRUNC.NTZ R3, R2 ;  /* 0x0000000200037305 */ /* 0x000462000021f000 */
[----:B------:R-:W3:Y:S01]  /*02a0*/  LDCU UR60, c[0x0][0x3b0] ;  /* 0x00007600ff3c77ac */ /* 0x000ee20008000800 */
[----:B------:R-:W3:Y:S01]  /*02b0*/  LDCU UR61, c[0x0][0x3b0] ;  /* 0x00007600ff3d77ac */ /* 0x000ee20008000800 */
[----:B--2---:R-:W-:Y:S01]  /*02c0*/  IMAD.MOV.U32 R2, RZ, RZ, RZ ;  /* 0x000000ffff027224 */ /* 0x004fe200078e00ff */
[----:B------:R-:W2:Y:S01]  /*02d0*/  LDCU UR62, c[0x0][0x3b0] ;  /* 0x00007600ff3e77ac */ /* 0x000ea20008000800 */
[----:B------:R-:W2:Y:S01]  /*02e0*/  LDCU UR63, c[0x0][0x3b0] ;  /* 0x00007600ff3f77ac */ /* 0x000ea20008000800 */
[----:B-1----:R-:W-:Y:S01]  /*02f0*/  IMAD.MOV R6, RZ, RZ, -R3 ;  /* 0x000000ffff067224 */ /* 0x002fe200078e0a03 */
[----:B------:R-:W1:Y:S03]  /*0300*/  LDCU UR64, c[0x0][0x3b0] ;  /* 0x00007600ff4077ac */ /* 0x000e660008000800 */
[----:B------:R-:W-:-:S02]  /*0310*/  IMAD R9, R6, R7, RZ ;  /* 0x0000000706097224 */ /* 0x000fc400078e02ff */
[----:B------:R-:W-:Y:S01]  /*0320*/  IMAD.MOV.U32 R6, RZ, RZ, R8 ;  /* 0x000000ffff067224 */ /* 0x000fe200078e0008 */
[----:B------:R-:W-:Y:S01]  /*0330*/  IABS R8, R131 ;  /* 0x0000008300087213 */ /* 0x000fe20000000000 */
[----:B------:R-:W-:Y:S01]  /*0340*/  IMAD.HI.U32 R3, R3, R9, R2 ;  /* 0x0000000903037227 */ /* 0x000fe200078e0002 */
[----:B------:R-:W1:Y:S01]  /*0350*/  LDCU UR65, c[0x0][0x3b0] ;  /* 0x00007600ff4177ac */ /* 0x000e620008000800 */
[----:B------:R-:W1:Y:S04]  /*0360*/  LDCU UR66, c[0x0][0x3b0] ;  /* 0x00007600ff4277ac */ /* 0x000e680008000800 */
[----:B------:R-:W-:Y:S01]  /*0370*/  IMAD.HI.U32 R3, R3, R6, RZ ;  /* 0x0000000603037227 */ /* 0x000fe200078e00ff */
[----:B------:R-:W1:Y:S03]  /*0380*/  LDCU UR67, c[0x0][0x3b0] ;  /* 0x00007600ff4377ac */ /* 0x000e660008000800 */
[----:B------:R-:W-:Y:S01]  /*0390*/  IMAD R0, R3, R0, R6 ;  /* 0x0000000003007224 */ /* 0x000fe200078e0206 */
[----:B------:R-:W1:Y:S04]  /*03a0*/  LDCU UR68, c[0x0][0x3b0] ;  /* 0x00007600ff4477ac */ /* 0x000e680008000800 */
[----:B------:R-:W-:Y:S01]  /*03b0*/  ISETP.GT.U32.AND P1, PT, R7, R0, PT ;  /* 0x000000000700720c */ /* 0x000fe20003f24070 */
[----:B------:R-:W1:Y:S01]  /*03c0*/  LDCU UR70, c[0x0][0x3b0] ;  /* 0x00007600ff4677ac */ /* 0x000e620008000800 */
[----:B------:R-:W1:Y:S01]  /*03d0*/  LDCU UR75, c[0x0][0x3b0] ;  /* 0x00007600ff4b77ac */ /* 0x000e620008000800 */
[----:B------:R-:W1:Y:S10]  /*03e0*/  LDCU UR71, c[0x0][0x3b0] ;  /* 0x00007600ff4777ac */ /* 0x000e740008000800 */
[----:B------:R-:W-:Y:S01]  /*03f0*/  @!P1 IMAD.IADD R0, R0, 0x1, -R7 ;  /* 0x0000000100009824 */ /* 0x000fe200078e0a07 */
[----:B------:R-:W1:Y:S01]  /*0400*/  LDCU UR36, c[0x0][0x3b0] ;  /* 0x00007600ff2477ac */ /* 0x000e620008000800 */
[----:B------:R-:W-:Y:S01]  /*0410*/  @!P1 VIADD R3, R3, 0x1 ;  /* 0x0000000103039836 */ /* 0x000fe20000000000 */
[----:B------:R-:W-:-:S02]  /*0420*/  ISETP.NE.AND P1, PT, R4, RZ, PT ;  /* 0x000000ff0400720c */ /* 0x000fc40003f25270 */
[----:B------:R-:W-:Y:S01]  /*0430*/  ISETP.GE.U32.AND P0, PT, R0, R7, PT ;  /* 0x000000070000720c */ /* 0x000fe20003f06070 */
[----:B------:R-:W1:Y:S01]  /*0440*/  LDCU UR35, c[0x0][0x3b0] ;  /* 0x00007600ff2377ac */ /* 0x000e620008000800 */
[-C--:B------:R-:W-:Y:S01]  /*0450*/  LOP3.LUT R0, R5, R4.reuse, RZ, 0x3c, !PT ;  /* 0x0000000405007212 */ /* 0x080fe200078e3cff */
[----:B------:R-:W1:Y:S03]  /*0460*/  LDCU UR34, c[0x0][0x3b0] ;  /* 0x00007600ff2277ac */ /* 0x000e660008000800 */
[----:B------:R-:W-:Y:S01]  /*0470*/  ISETP.GE.AND P2, PT, R0, RZ, PT ;  /* 0x000000ff0000720c */ /* 0x000fe20003f46270 */
[----:B------:R-:W-:Y:S01]  /*0480*/  VIADD R0, R130, 0xff ;  /* 0x000000ff82007836 */ /* 0x000fe20000000000 */
[----:B------:R-:W1:Y:S05]  /*0490*/  LDCU UR72, c[0x0][0x3b0] ;  /* 0x00007600ff4877ac */ /* 0x000e6a0008000800 */
[----:B------:R-:W-:Y:S01]  /*04a0*/  @P0 VIADD R3, R3, 0x1 ;  /* 0x0000000103030836 */ /* 0x000fe20000000000 */
[----:B------:R-:W1:Y:S03]  /*04b0*/  LDCU UR73, c[0x0][0x3b0] ;  /* 0x00007600ff4977ac */ /* 0x000e660008000800 */
[----:B------:R-:W-:Y:S01]  /*04c0*/  IMAD.MOV.U32 R2, RZ, RZ, R3 ;  /* 0x000000ffff027224 */ /* 0x000fe200078e0003 */
[----:B------:R-:W-:Y:S01]  /*04d0*/  SHF.R.S32.HI R3, RZ, 0x1f, R0 ;  /* 0x0000001fff037819 */ /* 0x000fe20000011400 */
[----:B------:R-:W1:Y:S02]  /*04e0*/  LDCU UR14, c[0x0][0x3b0] ;  /* 0x00007600ff0e77ac */ /* 0x000e640008000800 */
[----:B------:R-:W-:Y:S01]  /*04f0*/  @!P2 IMAD.MOV R2, RZ, RZ, -R2 ;  /* 0x000000ffff02a224 */ /* 0x000fe200078e0a02 */
[----:B------:R-:W-:Y:S01]  /*0500*/  @!P1 LOP3.LUT R2, RZ, R4, RZ, 0x33, !PT ;  /* 0x00000004ff029212 */ /* 0x000fe200078e33ff */
[----:B------:R-:W1:Y:S01]  /*0510*/  LDCU UR9, c[0x0][0x3b0] ;  /* 0x00007600ff0977ac */ /* 0x000e620008000800 */
[----:B------:R-:W-:-:S03]  /*0520*/  LEA.HI R3, R3, R0, RZ, 0x8 ;  /* 0x0000000003037211 */ /* 0x000fc600078f40ff */
[----:B------:R-:W-:Y:S01]  /*0530*/  IMAD.SHL.U32 R10, R2, 0x8, RZ ;  /* 0x00000008020a7824 */ /* 0x000fe200078e00ff */
[----:B------:R-:W1:Y:S01]  /*0540*/  LDCU UR10, c[0x0][0x3b0] ;  /* 0x00007600ff0a77ac */ /* 0x000e620008000800 */
[----:B------:R-:W-:-:S03]  /*0550*/  IMAD.MOV R2, RZ, RZ, -R2 ;  /* 0x000000ffff027224 */ /* 0x000fc600078e0a02 */
[----:B------:R-:W-:Y:S01]  /*0560*/  LEA.HI.SX32 R3, R3, -R10, 0x18 ;  /* 0x8000000a03037211 */ /* 0x000fe200078fc2ff */
[----:B------:R-:W-:Y:S01]  /*0570*/  IMAD R12, R4, R2, R5 ;  /* 0x00000002040c7224 */ /* 0x000fe200078e0205 */
[----:B------:R-:W1:Y:S01]  /*0580*/  LDCU UR15, c[0x0][0x3b0] ;  /* 0x00007600ff0f77ac */ /* 0x000e620008000800 */
[----:B------:R-:W-:Y:S01]  /*0590*/  IMAD.MOV.U32 R2, RZ, RZ, RZ ;  /* 0x000000ffff027224 */ /* 0x000fe200078e00ff */
[----:B------:R-:W-:Y:S02]  /*05a0*/  VIMNMX R9, PT, PT, R3, 0x8, PT ;  /* 0x0000000803097848 */ /* 0x000fe40003fe0100 */
[----:B------:R-:W-:Y:S01]  /*05b0*/  IABS R4, R12 ;  /* 0x0000000c00047213 */ /* 0x000fe20000000000 */
[----:B------:R-:W1:Y:S01]  /*05c0*/  LDCU UR22, c[0x0][0x3b0] ;  /* 0x00007600ff1677ac */ /* 0x000e620008000800 */
[----:B------:R-:W-:Y:S01]  /*05d0*/  IABS R7, R9 ;  /* 0x0000000900077213 */ /* 0x000fe20000000000 */
[----:B------:R-:W1:Y:S03]  /*05e0*/  LDCU UR30, c[0x0][0x3b0] ;  /* 0x00007600ff1e77ac */ /* 0x000e660008000800 */
[----:B------:R-:W1:Y:S01]  /*05f0*/  I2F.RP R0, R7 ;  /* 0x0000000700007306 */ /* 0x000e620000209400 */
[----:B------:R-:W2:Y:S01]  /*0600*/  LDCU UR32, c[0x0][0x3b0] ;  /* 0x00007600ff2077ac */ /* 0x000ea20008000800 */
[----:B------:R-:W2:Y:S01]  /*0610*/  LDCU UR37, c[0x0][0x3b0] ;  /* 0x00007600ff2577ac */ /* 0x000ea20008000800 */
[----:B------:R-:W2:Y:S05]  /*0620*/  LDCU UR74, c[0x0][0x3b0] ;  /* 0x00007600ff4a77ac */ /* 0x000eaa0008000800 */
[----:B-1----:R-:W1:Y:S01]  /*0630*/  MUFU.RCP R0, R0 ;  /* 0x0000000000007308 */ /* 0x002e620000001000 */
[----:B------:R-:W2:Y:S01]  /*0640*/  LDCU UR8, c[0x0][0x3b0] ;  /* 0x00007600ff0877ac */ /* 0x000ea20008000800 */
[----:B------:R-:W2:Y:S01]  /*0650*/  LDCU UR27, c[0x0][0x3b0] ;  /* 0x00007600ff1b77ac */ /* 0x000ea20008000800 */
[----:B------:R-:W2:Y:S01]  /*0660*/  LDCU UR28, c[0x0][0x3b0] ;  /* 0x00007600ff1c77ac */ /* 0x000ea20008000800 */
[----:B------:R-:W2:Y:S01]  /*0670*/  LDCU UR24, c[0x0][0x3b0] ;  /* 0x00007600ff1877ac */ /* 0x000ea20008000800 */
[----:B-1----:R-:W-:Y:S01]  /*0680*/  VIADD R3, R0, 0xffffffe ;  /* 0x0ffffffe00037836 */ /* 0x002fe20000000000 */
[----:B------:R-:W1:Y:S01]  /*0690*/  LDCU UR12, c[0x0][0x3b0] ;  /* 0x00007600ff0c77ac */ /* 0x000e620008000800 */
[----:B------:R-:W1:Y:S04]  /*06a0*/  LDCU UR20, c[0x0][0x3b0] ;  /* 0x00007600ff1477ac */ /* 0x000e680008000800 */
[----:B------:R-:W1:Y:S01]  /*06b0*/  F2I.FTZ.U32.TRUNC.NTZ R3, R3 ;  /* 0x0000000300037305 */ /* 0x000e62000021f000 */
[----:B------:R-:W2:Y:S01]  /*06c0*/  LDCU UR23, c[0x0][0x3b0] ;  /* 0x00007600ff1777ac */ /* 0x000ea20008000800 */
[----:B------:R-:W2:Y:S01]  /*06d0*/  LDCU UR16, c[0x0][0x3b0] ;  /* 0x00007600ff1077ac */ /* 0x000ea20008000800 */
[----:B------:R-:W2:Y:S01]  /*06e0*/  LDCU UR39, c[0x0][0x3b0] ;  /* 0x00007600ff2777ac */ /* 0x000ea20008000800 */
[--C-:B-1----:R-:W-:Y:S01]  /*06f0*/  IMAD.MOV R6, RZ, RZ, -R3.reuse ;  /* 0x000000ffff067224 */ /* 0x102fe200078e0a03 */
[----:B------:R-:W1:Y:S03]  /*0700*/  LDCU UR77, c[0x0][0x3b0] ;  /* 0x00007600ff4d77ac */ /* 0x000e660008000800 */
[----:B------:R-:W-:Y:S01]  /*0710*/  IMAD R5, R6, R7, RZ ;  /* 0x0000000706057224 */ /* 0x000fe200078e02ff */
[----:B------:R-:W-:Y:S01]  /*0720*/  IABS R6, R9 ;  /* 0x0000000900067213 */ /* 0x000fe20000000000 */
[----:B------:R-:W1:Y:S02]  /*0730*/  LDCU UR33, c[0x0][0x3b0] ;  /* 0x00007600ff2177ac */ /* 0x000e640008000800 */
[----:B------:R-:W-:Y:S01]  /*0740*/  IMAD.HI.U32 R2, R3, R5, R2 ;  /* 0x0000000503027227 */ /* 0x000fe200078e0002 */
[----:B------:R-:W1:Y:S03]  /*0750*/  LDCU UR31, c[0x0][0x3b0] ;  /* 0x00007600ff1f77ac */ /* 0x000e660008000800 */
[----:B------:R-:W-:-:S02]  /*0760*/  IMAD.MOV.U32 R3, RZ, RZ, R4 ;  /* 0x000000ffff037224 */ /* 0x000fc400078e0004 */
[----:B------:R-:W-:Y:S01]  /*0770*/  IMAD.MOV R0, RZ, RZ, -R6 ;  /* 0x000000ffff007224 */ /* 0x000fe200078e0a06 */
[----:B------:R-:W1:Y:S01]  /*0780*/  LDCU UR19, c[0x0][0x3b0] ;  /* 0x00007600ff1377ac */ /* 0x000e620008000800 */
[----:B------:R-:W-:Y:S01]  /*0790*/  IMAD.HI.U32 R2, R2, R3, RZ ;  /* 0x0000000302027227 */ /* 0x000fe200078e00ff */
[----:B------:R-:W1:Y:S01]  /*07a0*/  I2F.RP R6, R8 ;  /* 0x0000000800067306 */ /* 0x000e620000209400 */
[----:B------:R-:W2:Y:S02]  /*07b0*/  LDCU UR38, c[0x0][0x3b0] ;  /* 0x00007600ff2677ac */ /* 0x000ea40008000800 */
[----:B------:R-:W-:Y:S01]  /*07c0*/  IMAD R0, R2, R0, R3 ;  /* 0x0000000002007224 */ /* 0x000fe200078e0203 */
[----:B------:R-:W2:Y:S04]  /*07d0*/  LDCU UR17, c[0x0][0x3b0] ;  /* 0x00007600ff1177ac */ /* 0x000ea80008000800 */
[----:B------:R-:W2:Y:S01]  /*07e0*/  I2F.RP R3, R17 ;  /* 0x0000001100037306 */ /* 0x000ea20000209400 */
[----:B------:R-:W-:Y:S01]  /*07f0*/  ISETP.GT.U32.AND P1, PT, R7, R0, PT ;  /* 0x000000000700720c */ /* 0x000fe20003f24070 */
[----:B------:R-:W3:Y:S01]  /*0800*/  LDCU UR25, c[0x0][0x3b0] ;  /* 0x00007600ff1977ac */ /* 0x000ee20008000800 */
[----:B------:R-:W3:Y:S05]  /*0810*/  LDCU UR26, c[0x0][0x3b0] ;  /* 0x00007600ff1a77ac */ /* 0x000eea0008000800 */
[----:B-1----:R-:W1:Y:S01]  /*0820*/  MUFU.RCP R6, R6 ;  /* 0x0000000600067308 */ /* 0x002e620000001000 */
[----:B------:R-:W3:Y:S05]  /*0830*/  LDCU UR18, c[0x0][0x3b0] ;  /* 0x00007600ff1277ac */ /* 0x000eea0008000800 */
[----:B------:R-:W-:Y:S01]  /*0840*/  @!P1 IMAD.IADD R0, R0, 0x1, -R7 ;  /* 0x0000000100009824 */ /* 0x000fe200078e0a07 */
[----:B------:R-:W3:Y:S01]  /*0850*/  LDCU UR11, c[0x0][0x3b0] ;  /* 0x00007600ff0b77ac */ /* 0x000ee20008000800 */
[----:B--2---:R-:W2:Y:S01]  /*0860*/  MUFU.RCP R3, R3 ;  /* 0x0000000300037308 */ /* 0x004ea20000001000 */
[----:B------:R-:W-:Y:S01]  /*0870*/  @!P1 VIADD R2, R2, 0x1 ;  /* 0x0000000102029836 */ /* 0x000fe20000000000 */
[----:B------:R-:W-:Y:S01]  /*0880*/  ISETP.NE.AND P1, PT, R9, RZ, PT ;  /* 0x000000ff0900720c */ /* 0x000fe20003f25270 */
[----:B------:R-:W3:Y:S01]  /*0890*/  LDCU UR69, c[0x0][0x3b0] ;  /* 0x00007600ff4577ac */ /* 0x000ee20008000800 */
[----:B------:R-:W-:-:S02]  /*08a0*/  ISETP.GE.U32.AND P0, PT, R0, R7, PT ;  /* 0x000000070000720c */ /* 0x000fc40003f06070 */
[----:B------:R-:W-:Y:S01]  /*08b0*/  LOP3.LUT R0, R12, R9, RZ, 0x3c, !PT ;  /* 0x000000090c007212 */ /* 0x000fe200078e3cff */
[----:B------:R-:W3:Y:S01]  /*08c0*/  LDCU UR29, c[0x0][0x3b0] ;  /* 0x00007600ff1d77ac */ /* 0x000ee20008000800 */
[----:B-1----:R-:W-:Y:S02]  /*08d0*/  VIADD R5, R6, 0xffffffe ;  /* 0x0ffffffe06057836 */ /* 0x002fe40000000000 */
[----:B------:R-:W-:Y:S01]  /*08e0*/  ISETP.GE.AND P2, PT, R0, RZ, PT ;  /* 0x000000ff0000720c */ /* 0x000fe20003f46270 */
[----:B------:R-:W1:Y:S03]  /*08f0*/  LDCU UR13, c[0x0][0x3b0] ;  /* 0x00007600ff0d77ac */ /* 0x000e660008000800 */
[----:B------:R-:W1:Y:S01]  /*0900*/  F2I.FTZ.U32.TRUNC.NTZ R5, R5 ;  /* 0x0000000500057305 */ /* 0x000e62000021f000 */
[----:B------:R-:W3:Y:S02]  /*0910*/  LDCU UR21, c[0x0][0x3b0] ;  /* 0x00007600ff1577ac */ /* 0x000ee40008000800 */
[----:B------:R-:W-:-:S02]  /*0920*/  @P0 VIADD R2, R2, 0x1 ;  /* 0x0000000102020836 */ /* 0x000fc40000000000 */
[----:B--2---:R-:W-:Y:S02]  /*0930*/  VIADD R4, R3, 0xffffffe ;  /* 0x0ffffffe03047836 */ /* 0x004fe40000000000 */
[----:B------:R-:W-:Y:S02]  /*0940*/  IMAD.MOV.U32 R6, RZ, RZ, R2 ;  /* 0x000000ffff067224 */ /* 0x000fe400078e0002 */
[----:B------:R2:W3:Y:S02]  /*0950*/  F2I.FTZ.U32.TRUNC.NTZ R3, R4 ;  /* 0x0000000400037305 */ /* 0x0004e4000021f000 */
[----:B------:R-:W-:Y:S01]  /*0960*/  @!P2 IMAD.MOV R6, RZ, RZ, -R6 ;  /* 0x000000ffff06a224 */ /* 0x000fe200078e0a06 */
[----:B------:R-:W-:Y:S01]  /*0970*/  @!P1 LOP3.LUT R6, RZ, R9, RZ, 0x33, !PT ;  /* 0x00000009ff069212 */ /* 0x000fe200078e33ff */
[----:B-1----:R-:W-:-:S04]  /*0980*/  IMAD.MOV R7, RZ, RZ, -R5 ;  /* 0x000000ffff077224 */ /* 0x002fc800078e0a05 */
[----:B------:R-:W-:Y:S02]  /*0990*/  IMAD.MOV R0, RZ, RZ, -R6 ;  /* 0x000000ffff007224 */ /* 0x000fe400078e0a06 */
[----:B--2---:R-:W-:Y:S02]  /*09a0*/  IMAD.MOV.U32 R4, RZ, RZ, RZ ;  /* 0x000000ffff047224 */ /* 0x004fe400078e00ff */
[----:B------:R-:W-:Y:S02]  /*09b0*/  IMAD R0, R9, R0, R12 ;  /* 0x0000000009007224 */ /* 0x000fe400078e020c */
[----:B------:R-:W-:Y:S01]  /*09c0*/  IMAD R9, R7, R8, RZ ;  /* 0x0000000807097224 */ /* 0x000fe200078e02ff */
[----:B---3--:R-:W-:Y:S01]  /*09d0*/  IADD3 R2, PT, PT, RZ, -R3, RZ ;  /* 0x80000003ff027210 */ /* 0x008fe20007ffe0ff */
[----:B------:R-:W-:Y:S02]  /*09e0*/  IMAD.IADD R0, R10, 0x1, R0 ;  /* 0x000000010a007824 */ /* 0x000fe400078e0200 */
[----:B------:R-:W-:-:S03]  /*09f0*/  IMAD.HI.U32 R9, R5, R9, R4 ;  /* 0x0000000905097227 */ /* 0x000fc600078e0004 */
[----:B------:R-:W-:Y:S01]  /*0a00*/  PRMT R27, R11, 0x6540, R0 ;  /* 0x000065400b1b7816 */ /* 0x000fe20000000000 */
[----:B------:R-:W-:Y:S02]  /*0a10*/  IMAD.MOV.U32 R4, RZ, RZ, R2 ;  /* 0x000000ffff047224 */ /* 0x000fe400078e0002 */
[----:B------:R-:W-:Y:S01]  /*0a20*/  IMAD.MOV.U32 R2, RZ, RZ, RZ ;  /* 0x000000ffff027224 */ /* 0x000fe200078e00ff */
[C---:B------:R-:W-:Y:S01]  /*0a30*/  LOP3.LUT R22, R27.reuse, 0x40, RZ, 0xfc, !PT ;  /* 0x000000401b167812 */ /* 0x040fe200078efcff */
[----:B------:R-:W-:Y:S01]  /*0a40*/  IMAD R5, R4, R17, RZ ;  /* 0x0000001104057224 */ /* 0x000fe200078e02ff */
[C---:B------:R-:W-:Y:S01]  /*0a50*/  LOP3.LUT R25, R27.reuse, 0x60, RZ, 0xfc, !PT ;  /* 0x000000601b197812 */ /* 0x040fe200078efcff */
[----:B------:R-:W-:Y:S01]  /*0a60*/  IMAD.SHL.U32 R4, R0, 0x100, RZ ;  /* 0x0000010000047824 */ /* 0x000fe200078e00ff */
[----:B------:R-:W-:Y:S01]  /*0a70*/  LOP3.LUT R23, R27, 0xa0, RZ, 0xfc, !PT ;  /* 0x000000a01b177812 */ /* 0x000fe200078efcff */
[----:B------:R-:W-:Y:S01]  /*0a80*/  IMAD.SHL.U32 R69, R6, 0x100, RZ ;  /* 0x0000010006457824 */ /* 0x000fe200078e00ff */
[----:B------:R-:W-:Y:S01]  /*0a90*/  IABS R6, R27 ;  /* 0x0000001b00067213 */ /* 0x000fe20000000000 */
[----:B------:R-:W-:Y:S01]  /*0aa0*/  IMAD.HI.U32 R2, R3, R5, R2 ;  /* 0x0000000503027227 */ /* 0x000fe200078e0002 */
[----:B------:R-:W-:-:S02]  /*0ab0*/  LOP3.LUT R26, R4, 0x20, R11, 0xfe, !PT ;  /* 0x00000020041a7812 */ /* 0x000fc400078efe0b */
[----:B------:R-:W-:Y:S01]  /*0ac0*/  IABS R11, R22 ;  /* 0x00000016000b7213 */ /* 0x000fe20000000000 */
[----:B------:R-:W-:Y:S01]  /*0ad0*/  VIADD R19, R69, 0xff ;  /* 0x000000ff45137836 */ /* 0x000fe20000000000 */
[----:B------:R-:W-:Y:S01]  /*0ae0*/  IABS R7, R26 ;  /* 0x0000001a00077213 */ /* 0x000fe20000000000 */
[C---:B------:R-:W-:Y:S01]  /*0af0*/  IMAD.HI.U32 R0, R2.reuse, R6, RZ ;  /* 0x0000000602007227 */ /* 0x040fe200078e00ff */
[----:B------:R-:W-:Y:S01]  /*0b00*/  IABS R14, R23 ;  /* 0x00000017000e7213 */ /* 0x000fe20000000000 */
[----:B------:R-:W-:Y:S01]  /*0b10*/  STL [R1+0x32d8], R69 ;  /* 0x0032d84501007387 */ /* 0x000fe20000100800 */
[----:B------:R-:W-:Y:S01]  /*0b20*/  IABS R151, R19 ;  /* 0x0000001300977213 */ /* 0x000fe20000000000 */
[C---:B------:R-:W-:Y:S01]  /*0b30*/  IMAD.HI.U32 R3, R2.reuse, R7, RZ ;  /* 0x0000000702037227 */ /* 0x040fe200078e00ff */
[C---:B------:R-:W-:Y:S01]  /*0b40*/  LOP3.LUT R24, R27.reuse, 0x80, RZ, 0xfc, !PT ;  /* 0x000000801b187812 */ /* 0x040fe200078efcff */
[----:B------:R-:W-:Y:S01]  /*0b50*/  STL [R1+0x32dc], R27 ;  /* 0x0032dc1b01007387 */ /* 0x000fe20000100800 */
[C---:B------:R-:W-:Y:S01]  /*0b60*/  LOP3.LUT R21, R27.reuse, 0xc0, RZ, 0xfc, !PT ;  /* 0x000000c01b157812 */ /* 0x040fe200078efcff */
[----:B------:R-:W-:Y:S01]  /*0b70*/  IMAD.HI.U32 R4, R2, R11, RZ ;  /* 0x0000000b02047227 */ /* 0x000fe200078e00ff */
[----:B------:R-:W-:Y:S01]  /*0b80*/  LOP3.LUT R20, R27, 0xe0, RZ, 0xfc, !PT ;  /* 0x000000e01b147812 */ /* 0x000fe200078efcff */
[----:B------:R-:W-:Y:S01]  /*0b90*/  STL [R1+0x5438], R19 ;  /* 0x0054381301007387 */ /* 0x000fe20000100800 */
[----:B------:R-:W-:Y:S01]  /*0ba0*/  IABS R13, R24 ;  /* 0x00000018000d7213 */ /* 0x000fe20000000000 */
[----:B------:R-:W-:Y:S01]  /*0bb0*/  IMAD.MOV R10, RZ, RZ, -R3 ;  /* 0x000000ffff0a7224 */ /* 0x000fe200078e0a03 */
[----:B------:R-:W-:Y:S01]  /*0bc0*/  IABS R16, R21 ;  /* 0x0000001500107213 */ /* 0x000fe20000000000 */
[----:B------:R-:W-:Y:S01]  /*0bd0*/  IMAD.MOV R4, RZ, RZ, -R4 ;  /* 0x000000ffff047224 */ /* 0x000fe200078e0a04 */
[----:B------:R-:W-:Y:S01]  /*0be0*/  IABS R18, R20 ;  /* 0x0000001400127213 */ /* 0x000fe20000000000 */
[----:B------:R-:W-:Y:S01]  /*0bf0*/  IMAD.HI.U32 R5, R9, R151, RZ ;  /* 0x0000009709057227 */ /* 0x000fe200078e00ff */
[----:B------:R-:W-:Y:S03]  /*0c00*/  STL [R1+0x32e0], R26 ;  /* 0x0032e01a01007387 */ /* 0x000fe60000100800 */
[C---:B------:R-:W-:Y:S01]  /*0c10*/  IMAD R3, R17.reuse, R10, R7 ;  /* 0x0000000a11037224 */ /* 0x040fe200078e0207 */
[----:B------:R1:W-:Y:S01]  /*0c20*/  STL [R1+0x32e4], R22 ;  /* 0x0032e41601007387 */ /* 0x0003e20000100800 */
[C---:B------:R-:W-:Y:S01]  /*0c30*/  IMAD R4, R17.reuse, R4, R11 ;  /* 0x0000000411047224 */ /* 0x040fe200078e020b */
[----:B------:R-:W-:Y:S01]  /*0c40*/  IABS R11, R25 ;  /* 0x00000019000b7213 */ /* 0x000fe20000000000 */
[----:B------:R-:W-:Y:S01]  /*0c50*/  IMAD.MOV R5, RZ, RZ, -R5 ;  /* 0x000000ffff057224 */ /* 0x000fe200078e0a05 */
[C---:B------:R-:W-:Y:S01]  /*0c60*/  ISETP.GT.U32.AND P3, PT, R17.reuse, R3, PT ;  /* 0x000000031100720c */ /* 0x040fe20003f64070 */
[----:B------:R-:W-:Y:S01]  /*0c70*/  IMAD.MOV R0, RZ, RZ, -R0 ;  /* 0x000000ffff007224 */ /* 0x000fe200078e0a00 */
[C---:B------:R-:W-:Y:S01]  /*0c80*/  ISETP.GT.U32.AND P0, PT, R17.reuse, R4, PT ;  /* 0x000000041100720c */ /* 0x040fe20003f04070 */
[----:B------:R-:W-:Y:S01]  /*0c90*/  IMAD R151, R8, R5, R151 ;  /* 0x0000000508977224 */ /* 0x000fe200078e0297 */
[----:B------:R-:W-:Y:S01]  /*0ca0*/  STL [R1+0x32e8], R25 ;  /* 0x0032e81901007387 */ /* 0x000fe20000100800 */
[----:B------:R-:W-:-:S02]  /*0cb0*/  IMAD R0, R17, R0, R6 ;  /* 0x0000000011007224 */ /* 0x000fc400078e0206 */
[----:B------:R-:W-:Y:S01]  /*0cc0*/  IMAD.HI.U32 R5, R2, R11, RZ ;  /* 0x0000000b02057227 */ /* 0x000fe200078e00ff */
[----:B------:R-:W-:Y:S01]  /*0cd0*/  ISETP.GT.U32.AND P2, PT, R8, R151, PT ;  /* 0x000000970800720c */ /* 0x000fe20003f44070 */
[----:B------:R-:W-:Y:S01]  /*0ce0*/  STL [R1+0x32f8], R24 ;  /* 0x0032f81801007387 */ /* 0x000fe20000100800 */
[----:B------:R-:W-:Y:S01]  /*0cf0*/  ISETP.GT.U32.AND P1, PT, R17, R0, PT ;  /* 0x000000001100720c */ /* 0x000fe20003f24070 */
[C---:B------:R-:W-:Y:S02]  /*0d00*/  IMAD.HI.U32 R7, R2.reuse, R14, RZ ;  /* 0x0000000e02077227 */ /* 0x040fe400078e00ff */
[----:B------:R-:W-:Y:S02]  /*0d10*/  STL [R1+0x32f4], R23 ;  /* 0x0032f41701007387 */ /* 0x000fe40000100800 */
[----:B------:R-:W-:Y:S02]  /*0d20*/  IMAD.MOV R12, RZ, RZ, -R5 ;  /* 0x000000ffff0c7224 */ /* 0x000fe400078e0a05 */
[----:B------:R-:W-:Y:S01]  /*0d30*/  IMAD.MOV R15, RZ, RZ, -R7 ;  /* 0x000000ffff0f7224 */ /* 0x000fe200078e0a07 */
[----:B------:R-:W-:Y:S01]  /*0d40*/  STL [R1+0x32f0], R21 ;  /* 0x0032f01501007387 */ /* 0x000fe20000100800 */
[----:B------:R-:W-:-:S03]  /*0d50*/  IMAD.HI.U32 R6, R2, R13, RZ ;  /* 0x0000000d02067227 */ /* 0x000fc600078e00ff */
[----:B------:R2:W-:Y:S01]  /*0d60*/  STL [R1+0x32ec], R20 ;  /* 0x0032ec1401007387 */ /* 0x0005e20000100800 */
[----:B------:R-:W-:-:S04]  /*0d70*/  IMAD.HI.U32 R7, R2, R16, RZ ;  /* 0x0000001002077227 */ /* 0x000fc800078e00ff */
[----:B------:R-:W-:-:S04]  /*0d80*/  IMAD.HI.U32 R10, R2, R18, RZ ;  /* 0x00000012020a7227 */ /* 0x000fc800078e00ff */
[----:B------:R-:W-:Y:S02]  /*0d90*/  IMAD R2, R17, R12, R11 ;  /* 0x0000000c11027224 */ /* 0x000fe400078e020b */
[----:B------:R-:W-:Y:S02]  /*0da0*/  IMAD.MOV R6, RZ, RZ, -R6 ;  /* 0x000000ffff067224 */ /* 0x000fe400078e0a06 */
[--C-:B------:R-:W-:Y:S01]  /*0db0*/  @!P3 IMAD.IADD R3, R3, 0x1, -R17.reuse ;  /* 0x000000010303b824 */ /* 0x100fe200078e0a11 */
[C---:B------:R-:W-:Y:S01]  /*0dc0*/  ISETP.GT.U32.AND P5, PT, R17.reuse, R2, PT ;  /* 0x000000021100720c */ /* 0x040fe20003fa4070 */
[----:B------:R-:W-:Y:S02]  /*0dd0*/  @!P0 IMAD.IADD R4, R4, 0x1, -R17 ;  /* 0x0000000104048824 */ /* 0x000fe400078e0a11 */
[C---:B------:R-:W-:Y:S01]  /*0de0*/  IMAD R5, R17.reuse, R6, R13 ;  /* 0x0000000611057224 */ /* 0x040fe200078e020d */
[C---:B------:R-:W-:Y:S01]  /*0df0*/  ISETP.GT.U32.AND P6, PT, R17.reuse, R3, PT ;  /* 0x000000031100720c */ /* 0x040fe20003fc4070 */
[----:B------:R-:W-:Y:S01]  /*0e00*/  @!P1 IMAD.IADD R0, R0, 0x1, -R17 ;  /* 0x0000000100009824 */ /* 0x000fe200078e0a11 */
[C---:B------:R-:W-:Y:S01]  /*0e10*/  ISETP.GT.U32.AND P4, PT, R17.reuse, R4, PT ;  /* 0x000000041100720c */ /* 0x040fe20003f84070 */
[C---:B------:R-:W-:Y:S01]  /*0e20*/  IMAD R6, R17.reuse, R15, R14 ;  /* 0x0000000f11067224 */ /* 0x040fe200078e020e */
[C---:B------:R-:W-:Y:S01]  /*0e30*/  ISETP.GT.U32.AND P3, PT, R17.reuse, R5, PT ;  /* 0x000000051100720c */ /* 0x040fe20003f64070 */
[----:B------:R-:W-:Y:S01]  /*0e40*/  IMAD.MOV R7, RZ, RZ, -R7 ;  /* 0x000000ffff077224 */ /* 0x000fe200078e0a07 */
[----:B------:R-:W-:Y:S01]  /*0e50*/  ISETP.GT.U32.AND P1, PT, R17, R0, PT ;  /* 0x000000001100720c */ /* 0x000fe20003f24070 */
[----:B------:R-:W-:Y:S01]  /*0e60*/  @!P2 IMAD.IADD R151, R151, 0x1, -R8 ;  /* 0x000000019797a824 */ /* 0x000fe200078e0a08 */
[C---:B------:R-:W-:Y:S01]  /*0e70*/  ISETP.GT.U32.AND P2, PT, R17.reuse, R6, PT ;  /* 0x000000061100720c */ /* 0x040fe20003f44070 */
[----:B------:R-:W-:Y:S01]  /*0e80*/  @!P5 IMAD.IADD R2, R2, 0x1, -R17 ;  /* 0x000000010202d824 */ /* 0x000fe200078e0a11 */
[----:B------:R-:W-:Y:S01]  /*0e90*/  ISETP.GE.AND P5, PT, R26, RZ, PT ;  /* 0x000000ff1a00720c */ /* 0x000fe20003fa6270 */
[----:B------:R-:W-:-:S02]  /*0ea0*/  IMAD R7, R17, R7, R16 ;  /* 0x0000000711077224 */ /* 0x000fc400078e0210 */
[--C-:B------:R-:W-:Y:S02]  /*0eb0*/  @!P6 IMAD.IADD R3, R3, 0x1, -R17.reuse ;  /* 0x000000010303e824 */ /* 0x100fe400078e0a11 */
[--C-:B------:R-:W-:Y:S01]  /*0ec0*/  @!P4 IMAD.IADD R4, R4, 0x1, -R17.reuse ;  /* 0x000000010404c824 */ /* 0x100fe200078e0a11 */
[----:B------:R-:W-:Y:S01]  /*0ed0*/  ISETP.GT.U32.AND P4, PT, R17, R2, PT ;  /* 0x000000021100720c */ /* 0x000fe20003f84070 */
[--C-:B------:R-:W-:Y:S01]  /*0ee0*/  @!P3 IMAD.IADD R5, R5, 0x1, -R17.reuse ;  /* 0x000000010505b824 */ /* 0x100fe200078e0a11 */
[----:B------:R-:W-:Y:S01]  /*0ef0*/  ISETP.GE.AND P3, PT, R22, RZ, PT ;  /* 0x000000ff1600720c */ /* 0x000fe20003f66270 */
[--C-:B------:R-:W-:Y:S01]  /*0f00*/  @!P1 IMAD.IADD R0, R0, 0x1, -R17.reuse ;  /* 0x0000000100009824 */ /* 0x100fe200078e0a11 */
[----:B-1----:R-:W-:Y:S01]  /*0f10*/  MOV R22, R3 ;  /* 0x0000000300167202 */ /* 0x002fe20000000f00 */
[----:B------:R-:W-:Y:S01]  /*0f20*/  IMAD.MOV R10, RZ, RZ, -R10 ;  /* 0x000000ffff0a7224 */ /* 0x000fe200078e0a0a */
[----:B------:R-:W-:Y:S01]  /*0f30*/  ISETP.GE.AND P1, PT, R27, RZ, PT ;  /* 0x000000ff1b00720c */ /* 0x000fe20003f26270 */
[----:B------:R-:W-:Y:S01]  /*0f40*/  @!P2 IMAD.IADD R6, R6, 0x1, -R17 ;  /* 0x000000010606a824 */ /* 0x000fe200078e0a11 */
[C---:B------:R-:W-:Y:S01]  /*0f50*/  ISETP.GT.U32.AND P2, PT, R17.reuse, R5, PT ;  /* 0x000000051100720c */ /* 0x040fe20003f44070 */
[----:B------:R-:W-:Y:S01]  /*0f60*/  @!P5 IMAD.MOV R22, RZ, RZ, -R22 ;  /* 0x000000ffff16d224 */ /* 0x000fe200078e0a16 */
[C---:B------:R-:W-:Y:S01]  /*0f70*/  ISETP.GT.U32.AND P5, PT, R17.reuse, R7, PT ;  /* 0x000000071100720c */ /* 0x040fe20003fa4070 */
[----:B------:R-:W-:-:S02]  /*0f80*/  IMAD R10, R17, R10, R18 ;  /* 0x0000000a110a7224 */ /* 0x000fc400078e0212 */
[--C-:B------:R-:W-:Y:S02]  /*0f90*/  @!P4 IMAD.IADD R2, R2, 0x1, -R17.reuse ;  /* 0x000000010202c824 */ /* 0x100fe400078e0a11 */
[----:B------:R-:W-:Y:S01]  /*0fa0*/  VIADD R11, R69, 0x1 ;  /* 0x00000001450b7836 */ /* 0x000fe20000000000 */
[----:B------:R-:W-:Y:S01]  /*0fb0*/  ISETP.GT.U32.AND P4, PT, R17, R10, PT ;  /* 0x0000000a1100720c */ /* 0x000fe20003f84070 */
[----:B------:R-:W-:Y:S01]  /*0fc0*/  @!P3 IMAD.MOV R4, RZ, RZ, -R4 ;  /* 0x000000ffff04b224 */ /* 0x000fe200078e0a04 */
[----:B------:R-:W-:Y:S01]  /*0fd0*/  ISETP.GE.AND P3, PT, R25, RZ, PT ;  /* 0x000000ff1900720c */ /* 0x000fe20003f66270 */
[----:B------:R-:W-:Y:S01]  /*0fe0*/  @!P1 IMAD.MOV R0, RZ, RZ, -R0 ;  /* 0x000000ffff009224 */ /* 0x000fe200078e0a00 */
[----:B------:R-:W-:Y:S01]  /*0ff0*/  ISETP.GT.U32.AND P1, PT, R17, R6, PT ;  /* 0x000000061100720c */ /* 0x000fe20003f24070 */
[----:B------:R-:W-:Y:S01]  /*1000*/  VIADD R12, R69, 0x2 ;  /* 0x00000002450c7836 */ /* 0x000fe20000000000 */
[----:B------:R-:W-:Y:S01]  /*1010*/  ISETP.GE.AND P0, PT, R11, RZ, PT ;  /* 0x000000ff0b00720c */ /* 0x000fe20003f06270 */
[--C-:B------:R-:W-:Y:S01]  /*1020*/  @!P5 IMAD.IADD R7, R7, 0x1, -R17.reuse ;  /* 0x000000010707d824 */ /* 0x100fe200078e0a11 */
[----:B------:R-:W-:Y:S01]  /*1030*/  ISETP.GE.AND P5, PT, R23, RZ, PT ;  /* 0x000000ff1700720c */ /* 0x000fe20003fa6270 */
[----:B------:R-:W-:Y:S01]  /*1040*/  VIADD R14, R69, 0x3 ;  /* 0x00000003450e7836 */ /* 0x000fe20000000000 */
[----:B------:R-:W-:Y:S01]  /*1050*/  IABS R11, R11 ;  /* 0x0000000b000b7213 */ /* 0x000fe20000000000 */
[--C-:B------:R-:W-:Y:S01]  /*1060*/  @!P2 IMAD.IADD R5, R5, 0x1, -R17.reuse ;  /* 0x000000010505a824 */ /* 0x100fe200078e0a11 */
[----:B------:R-:W-:Y:S01]  /*1070*/  ISETP.GE.AND P6, PT, R12, RZ, PT ;  /* 0x000000ff0c00720c */ /* 0x000fe20003fc6270 */
[----:B------:R-:W-:Y:S01]  /*1080*/  @!P4 IMAD.IADD R10, R10, 0x1, -R17 ;  /* 0x000000010a0ac824 */ /* 0x000fe200078e0a11 */
[C---:B------:R-:W-:Y:S01]  /*1090*/  ISETP.GT.U32.AND P4, PT, R17.reuse, R7, PT ;  /* 0x000000071100720c */ /* 0x040fe20003f84070 */
[----:B------:R-:W-:Y:S01]  /*10a0*/  @!P3 IMAD.MOV R2, RZ, RZ, -R2 ;  /* 0x000000ffff02b224 */ /* 0x000fe200078e0a02 */
[----:B------:R-:W-:Y:S01]  /*10b0*/  IABS R13, R12 ;  /* 0x0000000c000d7213 */ /* 0x000fe20000000000 */
[----:B------:R-:W-:Y:S01]  /*10c0*/  IMAD.MOV.U32 R12, RZ, RZ, R11 ;  /* 0x000000ffff0c7224 */ /* 0x000fe200078e000b */
[----:B------:R-:W-:Y:S01]  /*10d0*/  ISETP.GT.U32.AND P3, PT, R17, R10, PT ;  /* 0x0000000a1100720c */ /* 0x000fe20003f64070 */
[----:B------:R-:W-:Y:S01]  /*10e0*/  @!P1 IMAD.IADD R6, R6, 0x1, -R17 ;  /* 0x0000000106069824 */ /* 0x000fe200078e0a11 */
[----:B------:R-:W-:Y:S01]  /*10f0*/  ISETP.GE.AND P1, PT, R24, RZ, PT ;  /* 0x000000ff1800720c */ /* 0x000fe20003f26270 */
[----:B------:R-:W-:Y:S01]  /*1100*/  IMAD.HI.U32 R3, R9, R12, RZ ;  /* 0x0000000c09037227 */ /* 0x000fe200078e00ff */
[----:B------:R-:W-:-:S02]  /*1110*/  IABS R15, R14 ;  /* 0x0000000e000f7213 */ /* 0x000fc40000000000 */
[----:B------:R-:W-:Y:S01]  /*1120*/  ISETP.GE.AND P2, PT, R14, RZ, PT ;  /* 0x000000ff0e00720c */ /* 0x000fe20003f46270 */
[----:B------:R-:W-:Y:S01]  /*1130*/  @!P5 IMAD.MOV R6, RZ, RZ, -R6 ;  /* 0x000000ffff06d224 */ /* 0x000fe200078e0a06 */
[----:B------:R-:W-:Y:S01]  /*1140*/  ISETP.GE.AND P5, PT, R21, RZ, PT ;  /* 0x000000ff1500720c */ /* 0x000fe20003fa6270 */
[----:B------:R-:W-:-:S04]  /*1150*/  IMAD.HI.U32 R11, R9, R13, RZ ;  /* 0x0000000d090b7227 */ /* 0x000fc800078e00ff */
[----:B------:R-:W-:Y:S02]  /*1160*/  IMAD.MOV R3, RZ, RZ, -R3 ;  /* 0x000000ffff037224 */ /* 0x000fe400078e0a03 */
[----:B------:R-:W-:Y:S01]  /*1170*/  @!P4 IMAD.IADD R7, R7, 0x1, -R17 ;  /* 0x000000010707c824 */ /* 0x000fe200078e0a11 */
[----:B------:R-:W-:Y:S01]  /*1180*/  ISETP.GE.AND P4, PT, R20, RZ, PT ;  /* 0x000000ff1400720c */ /* 0x000fe20003f86270 */
[----:B------:R-:W-:Y:S02]  /*1190*/  IMAD.MOV R14, RZ, RZ, -R11 ;  /* 0x000000ffff0e7224 */ /* 0x000fe400078e0a0b */
[----:B------:R-:W-:Y:S02]  /*11a0*/  IMAD R11, R8, R3, R12 ;  /* 0x00000003080b7224 */ /* 0x000fe400078e020c */
[----:B------:R-:W-:-:S04]  /*11b0*/  IMAD.HI.U32 R3, R9, R15, RZ ;  /* 0x0000000f09037227 */ /* 0x000fc800078e00ff */
[----:B------:R-:W-:Y:S01]  /*11c0*/  @!P1 IMAD.MOV R5, RZ, RZ, -R5 ;  /* 0x000000ffff059224 */ /* 0x000fe200078e0a05 */
[C---:B------:R-:W-:Y:S01]  /*11d0*/  ISETP.GT.U32.AND P1, PT, R8.reuse, R11, PT ;  /* 0x0000000b0800720c */ /* 0x040fe20003f24070 */
[----:B------:R-:W-:Y:S01]  /*11e0*/  @!P5 IMAD.MOV R7, RZ, RZ, -R7 ;  /* 0x000000ffff07d224 */ /* 0x000fe200078e0a07 */
[----:B------:R-:W-:Y:S01]  /*11f0*/  ISETP.GT.U32.AND P5, PT, R8, R151, PT ;  /* 0x000000970800720c */ /* 0x000fe20003fa4070 */
[----:B------:R-:W-:Y:S02]  /*1200*/  IMAD.MOV R3, RZ, RZ, -R3 ;  /* 0x000000ffff037224 */ /* 0x000fe400078e0a03 */
[----:B------:R-:W-:Y:S01]  /*1210*/  @!P3 IMAD.IADD R10, R10, 0x1, -R17 ;  /* 0x000000010a0ab824 */ /* 0x000fe200078e0a11 */
[----:B------:R-:W-:Y:S01]  /*1220*/  ISETP.NE.AND P3, PT, R130, RZ, PT ;  /* 0x000000ff8200720c */ /* 0x000fe20003f65270 */
[----:B------:R-:W-:Y:S01]  /*1230*/  IMAD R15, R8, R3, R15 ;  /* 0x00000003080f7224 */ /* 0x000fe200078e020f */
[----:B------:R-:W-:Y:S01]  /*1240*/  LOP3.LUT R3, RZ, R130, RZ, 0x33, !PT ;  /* 0x00000082ff037212 */ /* 0x000fe200078e33ff */
[----:B------:R-:W-:-:S02]  /*1250*/  @!P4 IMAD.MOV R10, RZ, RZ, -R10 ;  /* 0x000000ffff0ac224 */ /* 0x000fc400078e0a0a */
[C---:B------:R-:W-:Y:S01]  /*1260*/  IMAD R13, R8.reuse, R14, R13 ;  /* 0x0000000e080d7224 */ /* 0x040fe200078e020d */
[----:B--2---:R-:W-:Y:S01]  /*1270*/  SEL R20, R3, R0, !P3 ;  /* 0x0000000003147207 */ /* 0x004fe20005800000 */
[--C-:B------:R-:W-:Y:S01]  /*1280*/  @!P1 IMAD.IADD R11, R11, 0x1, -R8.reuse ;  /* 0x000000010b0b9824 */ /* 0x100fe200078e0a08 */
[----:B------:R-:W-:Y:S01]  /*1290*/  SEL R22, R3, R22, !P3 ;  /* 0x0000001603167207 */ /* 0x000fe20005800000 */
[----:B------:R-:W-:Y:S01]  /*12a0*/  VIADD R14, R69, 0x4 ;  /* 0x00000004450e7836 */ /* 0x000fe20000000000 */
[----:B------:R-:W-:Y:S01]  /*12b0*/  SEL R24, R3, R4, !P3 ;  /* 0x0000000403187207 */ /* 0x000fe20005800000 */
[----:B------:R-:W-:Y:S01]  /*12c0*/  @!P5 IMAD.IADD R151, R151, 0x1, -R8 ;  /* 0x000000019797d824 */ /* 0x000fe200078e0a08 */
[----:B------:R-:W-:Y:S01]  /*12d0*/  SEL R25, R3, R2, !P3 ;  /* 0x0000000203197207 */ /* 0x000fe20005800000 */
[----:B------:R-:W-:Y:S01]  /*12e0*/  VIADD R16, R69, 0x5 ;  /* 0x0000000545107836 */ /* 0x000fe20000000000 */
[----:B------:R-:W-:Y:S01]  /*12f0*/  SEL R134, R3, R5, !P3 ;  /* 0x0000000503867207 */ /* 0x000fe20005800000 */
[----:B------:R-:W-:Y:S01]  /*1300*/  VIADD R4, R69, 0x6 ;  /* 0x0000000645047836 */ /* 0x000fe20000000000 */
[----:B------:R-:W-:Y:S01]  /*1310*/  SEL R251, R3, R6, !P3 ;  /* 0x0000000603fb7207 */ /* 0x000fe20005800000 */
[----:B------:R-:W-:Y:S01]  /*1320*/  VIADD R17, R69, 0xd ;  /* 0x0000000d45117836 */ /* 0x000fe20000000000 */
[----:B------:R-:W-:Y:S01]  /*1330*/  SEL R100, R3, R7, !P3 ;  /* 0x0000000703647207 */ /* 0x000fe20005800000 */
[----:B------:R-:W-:Y:S01]  /*1340*/  VIADD R31, R69, 0x57 ;  /* 0x00000057451f7836 */ /* 0x000fe20000000000 */
[----:B------:R-:W-:Y:S01]  /*1350*/  SEL R131, R3, R10, !P3 ;  /* 0x0000000a03837207 */ /* 0x000fe20005800000 */
[C---:B------:R-:W-:Y:S01]  /*1360*/  VIADD R10, R69.reuse, 0x9 ;  /* 0x00000009450a7836 */ /* 0x040fe20000000000 */
[C---:B------:R-:W-:Y:S01]  /*1370*/  ISETP.GT.U32.AND P3, PT, R8.reuse, R15, PT ;  /* 0x0000000f0800720c */ /* 0x040fe20003f64070 */
[C---:B------:R-:W-:Y:S01]  /*1380*/  VIADD R40, R69.reuse, 0x58 ;  /* 0x0000005845287836 */ /* 0x040fe20000000000 */
[C---:B------:R-:W-:Y:S01]  /*1390*/  ISETP.GT.U32.AND P1, PT, R8.reuse, R13, PT ;  /* 0x0000000d0800720c */ /* 0x040fe20003f24070 */
[----:B------:R-:W-:Y:S01]  /*13a0*/  VIADD R27, R69, 0x59 ;  /* 0x00000059451b7836 */ /* 0x000fe20000000000 */
[----:B------:R-:W-:Y:S01]  /*13b0*/  ISETP.GE.AND P5, PT, R19, RZ, PT ;  /* 0x000000ff1300720c */ /* 0x000fe20003fa6270 */
[C---:B------:R-:W-:Y:S01]  /*13c0*/  VIADD R39, R69.reuse, 0x5a ;  /* 0x0000005a45277836 */ /* 0x040fe20000000000 */
[----:B------:R-:W-:Y:S01]  /*13d0*/  IABS R12, R14 ;  /* 0x0000000e000c7213 */ /* 0x000fe20000000000 */
[C---:B------:R-:W-:Y:S01]  /*13e0*/  VIADD R38, R69.reuse, 0x5b ;  /* 0x0000005b45267836 */ /* 0x040fe20000000000 */
[----:B------:R-:W-:Y:S01]  /*13f0*/  IABS R5, R16 ;  /* 0x0000001000057213 */ /* 0x000fe20000000000 */
[----:B------:R-:W-:Y:S01]  /*1400*/  VIADD R135, R69, 0x6e ;  /* 0x0000006e45877836 */ /* 0x000fe20000000000 */
[----:B------:R-:W-:Y:S01]  /*1410*/  ISETP.GT.U32.AND P4, PT, R8, R11, PT ;  /* 0x0000000b0800720c */ /* 0x000fe20003f84070 */
[----:B------:R-:W-:Y:S01]  /*1420*/  IMAD.HI.U32 R0, R9, R12, RZ ;  /* 0x0000000c09007227 */ /* 0x000fe200078e00ff */
[----:B------:R-:W-:-:S02]  /*1430*/  IABS R7, R4 ;  /* 0x0000000400077213 */ /* 0x000fc40000000000 */
[----:B------:R-:W-:Y:S01]  /*1440*/  IABS R198, R31 ;  /* 0x0000001f00c67213 */ /* 0x000fe20000000000 */
[--C-:B------:R-:W-:Y:S01]  /*1450*/  @!P3 IMAD.IADD R15, R15, 0x1, -R8.reuse ;  /* 0x000000010f0fb824 */ /* 0x100fe200078e0a08 */
[----:B------:R-:W-:Y:S01]  /*1460*/  IABS R220, R40 ;  /* 0x0000002800dc7213 */ /* 0x000fe20000000000 */
[----:B------:R-:W-:Y:S01]  /*1470*/  @!P1 IMAD.IADD R13, R13, 0x1, -R8 ;  /* 0x000000010d0d9824 */ /* 0x000fe200078e0a08 */
[----:B------:R-:W-:Y:S01]  /*1480*/  IABS R148, R27 ;  /* 0x0000001b00947213 */ /* 0x000fe20000000000 */
[----:B------:R-:W-:Y:S01]  /*1490*/  IMAD.MOV R3, RZ, RZ, -R0 ;  /* 0x000000ffff037224 */ /* 0x000fe200078e0a00 */
[----:B------:R-:W-:Y:S01]  /*14a0*/  IABS R219, R39 ;  /* 0x0000002700db7213 */ /* 0x000fe20000000000 */
[C---:B------:R-:W-:Y:S01]  /*14b0*/  IMAD.HI.U32 R0, R9.reuse, R5, RZ ;  /* 0x0000000509007227 */ /* 0x040fe200078e00ff */
[C---:B------:R-:W-:Y:S02]  /*14c0*/  ISETP.GT.U32.AND P1, PT, R8.reuse, R13, PT ;  /* 0x0000000d0800720c */ /* 0x040fe40003f24070 */
[----:B------:R-:W-:Y:S01]  /*14d0*/  IABS R197, R38 ;  /* 0x0000002600c57213 */ /* 0x000fe20000000000 */
[----:B------:R-:W-:Y:S01]  /*14e0*/  @!P5 IMAD.MOV R151, RZ, RZ, -R151 ;  /* 0x000000ffff97d224 */ /* 0x000fe200078e0a97 */
[C---:B------:R-:W-:Y:S01]  /*14f0*/  ISETP.GT.U32.AND P5, PT, R8.reuse, R15, PT ;  /* 0x0000000f0800720c */ /* 0x040fe20003fa4070 */
[----:B------:R-:W-:Y:S01]  /*1500*/  IMAD R3, R8, R3, R12 ;  /* 0x0000000308037224 */ /* 0x000fe200078e020c */
[----:B------:R-:W-:Y:S01]  /*1510*/  IADD3 R0, PT, PT, -R0, RZ, RZ ;  /* 0x000000ff00007210 */ /* 0x000fe20007ffe1ff */
[----:B------:R-:W-:Y:S01]  /*1520*/  IMAD.HI.U32 R2, R9, R7, RZ ;  /* 0x0000000709027227 */ /* 0x000fe200078e00ff */
[----:B------:R-:W-:Y:S01]  /*1530*/  STL [R1+0x54dc], R151 ;  /* 0x0054dc9701007387 */ /* 0x000fe20000100800 */
[----:B------:R-:W-:-:S02]  /*1540*/  IABS R112, R135 ;  /* 0x0000008700707213 */ /* 0x000fc40000000000 */
[C---:B------:R-:W-:Y:S01]  /*1550*/  IMAD R5, R8.reuse, R0, R5 ;  /* 0x0000000008057224 */ /* 0x040fe200078e0205 */
[----:B------:R-:W-:Y:S01]  /*1560*/  ISETP.GT.U32.AND P3, PT, R8, R3, PT ;  /* 0x000000030800720c */ /* 0x000fe20003f64070 */
[----:B------:R-:W-:Y:S02]  /*1570*/  IMAD.MOV R2, RZ, RZ, -R2 ;  /* 0x000000ffff027224 */ /* 0x000fe400078e0a02 */
[--C-:B------:R-:W-:Y:S01]  /*1580*/  @!P1 IMAD.IADD R13, R13, 0x1, -R8.reuse ;  /* 0x000000010d0d9824 */ /* 0x100fe200078e0a08 */
[----:B------:R-:W-:Y:S01]  /*1590*/  ISETP.GE.AND P1, PT, R4, RZ, PT ;  /* 0x000000ff0400720c */ /* 0x000fe20003f26270 */
[--C-:B------:R-:W-:Y:S01]  /*15a0*/  @!P5 IMAD.IADD R15, R15, 0x1, -R8.reuse ;  /* 0x000000010f0fd824 */ /* 0x100fe200078e0a08 */
[----:B------:R-:W-:Y:S01]  /*15b0*/  ISETP.GT.U32.AND P5, PT, R8, R5, PT ;  /* 0x000000050800720c */ /* 0x000fe20003fa4070 */
[----:B------:R-:W-:Y:S01]  /*15c0*/  @!P4 IMAD.IADD R11, R11, 0x1, -R8 ;  /* 0x000000010b0bc824 */ /* 0x000fe200078e0a08 */
[----:B------:R-:W-:Y:S01]  /*15d0*/  ISETP.GE.AND P4, PT, R14, RZ, PT ;  /* 0x000000ff0e00720c */ /* 0x000fe20003f86270 */
[----:B------:R-:W-:-:S02]  /*15e0*/  IMAD R7, R8, R2, R7 ;  /* 0x0000000208077224 */ /* 0x000fc400078e0207 */
[----:B------:R-:W-:Y:S01]  /*15f0*/  IMAD.MOV.U32 R14, RZ, RZ, R13 ;  /* 0x000000ffff0e7224 */ /* 0x000fe200078e000d */
[----:B------:R-:W-:Y:S01]  /*1600*/  IABS R13, R10 ;  /* 0x0000000a000d7213 */ /* 0x000fe20000000000 */
[----:B------:R-:W-:Y:S02]  /*1610*/  @!P3 IMAD.IADD R3, R3, 0x1, -R8 ;  /* 0x000000010303b824 */ /* 0x000fe400078e0a08 */
[----:B------:R-:W-:Y:S01]  /*1620*/  @!P6 IMAD.MOV R14, RZ, RZ, -R14 ;  /* 0x000000ffff0ee224 */ /* 0x000fe200078e0a0e */
[C---:B------:R-:W-:Y:S01]  /*1630*/  ISETP.GT.U32.AND P6, PT, R8.reuse, R7, PT ;  /* 0x000000070800720c */ /* 0x040fe20003fc4070 */
[----:B------:R-:W-:Y:S01]  /*1640*/  VIADD R4, R69, 0x7 ;  /* 0x0000000745047836 */ /* 0x000fe20000000000 */
[C---:B------:R-:W-:Y:S01]  /*1650*/  ISETP.GT.U32.AND P3, PT, R8.reuse, R3, PT ;  /* 0x000000030800720c */ /* 0x040fe20003f64070 */
[----:B------:R-:W-:Y:S02]  /*1660*/  @!P5 IMAD.IADD R5, R5, 0x1, -R8 ;  /* 0x000000010505d824 */ /* 0x000fe400078e0a08 */
[----:B------:R-:W-:Y:S01]  /*1670*/  IMAD.MOV.U32 R6, RZ, RZ, R11 ;  /* 0x000000ffff067224 */ /* 0x000fe200078e000b */
[----:B------:R-:W-:Y:S01]  /*1680*/  IABS R11, R4 ;  /* 0x00000004000b7213 */ /* 0x000fe20000000000 */
[----:B------:R-:W-:Y:S01]  /*1690*/  VIADD R2, R69, 0x8 ;  /* 0x0000000845027836 */ /* 0x000fe20000000000 */
[----:B------:R-:W-:Y:S01]  /*16a0*/  ISETP.GT.U32.AND P5, PT, R8, R5, PT ;  /* 0x000000050800720c */ /* 0x000fe20003fa4070 */
[----:B------:R-:W-:Y:S01]  /*16b0*/  @!P0 IMAD.MOV R6, RZ, RZ, -R6 ;  /* 0x000000ffff068224 */ /* 0x000fe200078e0a06 */
[----:B------:R-:W-:Y:S01]  /*16c0*/  ISETP.GE.AND P0, PT, R16, RZ, PT ;  /* 0x000000ff1000720c */ /* 0x000fe20003f06270 */
[----:B------:R-:W-:-:S02]  /*16d0*/  IMAD.MOV.U32 R12, RZ, RZ, R15 ;  /* 0x000000ffff0c7224 */ /* 0x000fc400078e000f */
[----:B------:R-:W-:Y:S01]  /*16e0*/  @!P6 IMAD.IADD R7, R7, 0x1, -R8 ;  /* 0x000000010707e824 */ /* 0x000fe200078e0a08 */
[----:B------:R1:W-:Y:S01]  /*16f0*/  STL [R1+0x4], R6 ;  /* 0x0000040601007387 */ /* 0x0003e20000100800 */
[----:B------:R-:W-:-:S03]  /*1700*/  IMAD.HI.U32 R0, R9, R11, RZ ;  /* 0x0000000b09007227 */ /* 0x000fc600078e00ff */
[----:B------:R-:W-:Y:S01]  /*1710*/  ISETP.GT.U32.AND P6, PT, R8, R7, PT ;  /* 0x000000070800720c */ /* 0x000fe20003fc4070 */
[----:B------:R-:W-:Y:S01]  /*1720*/  @!P2 IMAD.MOV R12, RZ, RZ, -R12 ;  /* 0x000000ffff0ca224 */ /* 0x000fe200078e0a0c */
[----:B------:R-:W-:Y:S01]  /*1730*/  ISETP.GE.AND P2, PT, R4, RZ, PT ;  /* 0x000000ff0400720c */ /* 0x000fe20003f46270 */
[----:B------:R-:W-:Y:S01]  /*1740*/  IMAD.MOV R4, RZ, RZ, -R0 ;  /* 0x000000ffff047224 */ /* 0x000fe200078e0a00 */
[----:B------:R-:W-:Y:S01]  /*1750*/  STL [R1], R14 ;  /* 0x0000000e01007387 */ /* 0x000fe20000100800 */
[--C-:B------:R-:W-:Y:S01]  /*1760*/  @!P3 IMAD.IADD R3, R3, 0x1, -R8.reuse ;  /* 0x000000010303b824 */ /* 0x100fe200078e0a08 */
[----:B-1----:R-:W-:Y:S01]  /*1770*/  IABS R6, R2 ;  /* 0x0000000200067213 */ /* 0x002fe20000000000 */
[----:B------:R-:W-:Y:S01]  /*1780*/  @!P5 IMAD.IADD R5, R5, 0x1, -R8 ;  /* 0x000000010505d824 */ /* 0x000fe200078e0a08 */
[----:B------:R1:W-:Y:S01]  /*1790*/  STL [R1+0xc], R12 ;  /* 0x00000c0c01007387 */ /* 0x0003e20000100800 */
[----:B------:R-:W-:Y:S01]  /*17a0*/  IMAD R11, R8, R4, R11 ;  /* 0x00000004080b7224 */ /* 0x000fe200078e020b */
[----:B------:R-:W-:Y:S01]  /*17b0*/  ISETP.GE.AND P3, PT, R2, RZ, PT ;  /* 0x000000ff0200720c */ /* 0x000fe20003f66270 */
[----:B------:R-:W-:-:S03]  /*17c0*/  IMAD.HI.U32 R0, R9, R6, RZ ;  /* 0x0000000609007227 */ /* 0x000fc600078e00ff */
[----:B------:R-:W-:Y:S01]  /*17d0*/  ISETP.GT.U32.AND P5, PT, R8, R11, PT ;  /* 0x0000000b0800720c */ /* 0x000fe20003fa4070 */
[----:B------:R-:W-:Y:S02]  /*17e0*/  IMAD.MOV.U32 R4, RZ, RZ, R5 ;  /* 0x000000ffff047224 */ /* 0x000fe400078e0005 */
[----:B------:R-:W-:-:S04]  /*17f0*/  IMAD.HI.U32 R2, R9, R13, RZ ;  /* 0x0000000d09027227 */ /* 0x000fc800078e00ff */
[----:B-1----:R-:W-:Y:S02]  /*1800*/  IMAD.MOV.U32 R12, RZ, RZ, R3 ;  /* 0x000000ffff0c7224 */ /* 0x002fe400078e0003 */
[----:B------:R-:W-:Y:S02]  /*1810*/  IMAD.MOV R3, RZ, RZ, -R0 ;  /* 0x000000ffff037224 */ /* 0x000fe400078e0a00 */
[----:B------:R-:W-:Y:S01]  /*1820*/  @!P4 IMAD.MOV R12, RZ, RZ, -R12 ;  /* 0x000000ffff0cc224 */ /* 0x000fe200078e0a0c */
[----:B------:R-:W-:Y:S01]  /*1830*/  ISETP.GE.AND P4, PT, R10, RZ, PT ;  /* 0x000000ff0a00720c */ /* 0x000fe20003f86270 */
[----:B------:R-:W-:Y:S02]  /*1840*/  @!P0 IMAD.MOV R4, RZ, RZ, -R4 ;  /* 0x000000ffff048224 */ /* 0x000fe400078e0a04 */
[----:B------:R-:W-:Y:S01]  /*1850*/  IMAD R3, R8, R3, R6 ;  /* 0x0000000308037224 */ /* 0x000fe200078e0206 */
[----:B------:R-:W-:Y:S01]  /*1860*/  STL [R1+0x8], R12 ;  /* 0x0000080c01007387 */ /* 0x000fe20000100800 */
[----:B------:R-:W-:-:S02]  /*1870*/  @!P6 IMAD.IADD R7, R7, 0x1, -R8 ;  /* 0x000000010707e824 */ /* 0x000fc400078e0a08 */
[----:B------:R-:W-:Y:S01]  /*1880*/  IMAD.MOV R2, RZ, RZ, -R2 ;  /* 0x000000ffff027224 */ /* 0x000fe200078e0a02 */
[----:B------:R1:W-:Y:S01]  /*1890*/  STL [R1+0x14], R4 ;  /* 0x0000140401007387 */ /* 0x0003e20000100800 */
[C---:B------:R-:W-:Y:S01]  /*18a0*/  ISETP.GT.U32.AND P0, PT, R8.reuse, R3, PT ;  /* 0x000000030800720c */ /* 0x040fe20003f04070 */
[----:B------:R-:W-:Y:S02]  /*18b0*/  VIADD R0, R69, 0xa ;  /* 0x0000000a45007836 */ /* 0x000fe40000000000 */
[----:B------:R-:W-:Y:S02]  /*18c0*/  IMAD R13, R8, R2, R13 ;  /* 0x00000002080d7224 */ /* 0x000fe400078e020d */
[----:B------:R-:W-:Y:S01]  /*18d0*/  @!P5 IMAD.IADD R11, R11, 0x1, -R8 ;  /* 0x000000010b0bd824 */ /* 0x000fe200078e0a08 */
[----:B------:R-:W-:Y:S01]  /*18e0*/  IABS R5, R0 ;  /* 0x0000000000057213 */ /* 0x000fe20000000000 */
[----:B------:R-:W-:Y:S01]  /*18f0*/  VIADD R14, R69, 0xb ;  /* 0x0000000b450e7836 */ /* 0x000fe20000000000 */
[----:B------:R-:W-:Y:S01]  /*1900*/  ISETP.GE.AND P6, PT, R0, RZ, PT ;  /* 0x000000ff0000720c */ /* 0x000fe20003fc6270 */
[----:B-1----:R-:W-:Y:S01]  /*1910*/  IMAD.MOV.U32 R4, RZ, RZ, R7 ;  /* 0x000000ffff047224 */ /* 0x002fe200078e0007 */
[----:B------:R-:W-:Y:S01]  /*1920*/  ISETP.GT.U32.AND P5, PT, R8, R11, PT ;  /* 0x0000000b0800720c */ /* 0x000fe20003fa4070 */
[----:B------:R-:W-:Y:S01]  /*1930*/  IMAD.HI.U32 R0, R9, R5, RZ ;  /* 0x0000000509007227 */ /* 0x000fe200078e00ff */
[----:B------:R-:W-:-:S02]  /*1940*/  IABS R6, R14 ;  /* 0x0000000e00067213 */ /* 0x000fc40000000000 */
[----:B------:R-:W-:Y:S01]  /*1950*/  @!P1 IADD3 R4, PT, PT, -R4, RZ, RZ ;  /* 0x000000ff04049210 */ /* 0x000fe20007ffe1ff */
[----:B------:R-:W-:Y:S01]  /*1960*/  @!P0 IMAD.IADD R3, R3, 0x1, -R8 ;  /* 0x0000000103038824 */ /* 0x000fe200078e0a08 */
[C---:B------:R-:W-:Y:S01]  /*1970*/  ISETP.GT.U32.AND P1, PT, R8.reuse, R13, PT ;  /* 0x0000000d0800720c */ /* 0x040fe20003f24070 */
[----:B------:R-:W-:Y:S01]  /*1980*/  IMAD.HI.U32 R2, R9, R6, RZ ;  /* 0x0000000609027227 */ /* 0x000fe200078e00ff */
[----:B------:R-:W-:Y:S01]  /*1990*/  IABS R12, R17 ;  /* 0x00000011000c7213 */ /* 0x000fe20000000000 */
[----:B------:R1:W-:Y:S01]  /*19a0*/  STL [R1+0x10], R4 ;  /* 0x0000100401007387 */ /* 0x0003e20000100800 */
[----:B------:R-:W-:Y:S01]  /*19b0*/  ISETP.GT.U32.AND P0, PT, R8, R3, PT ;  /* 0x000000030800720c */ /* 0x000fe20003f04070 */
[----:B------:R-:W-:Y:S02]  /*19c0*/  VIADD R16, R69, 0xc ;  /* 0x0000000c45107836 */ /* 0x000fe40000000000 */
[----:B------:R-:W-:Y:S02]  /*19d0*/  IMAD.MOV R7, RZ, RZ, -R2 ;  /* 0x000000ffff077224 */ /* 0x000fe400078e0a02 */
[----:B------:R-:W-:Y:S01]  /*19e0*/  @!P5 IMAD.IADD R11, R11, 0x1, -R8 ;  /* 0x000000010b0bd824 */ /* 0x000fe200078e0a08 */
[----:B------:R-:W-:Y:S01]  /*19f0*/  IABS R10, R16 ;  /* 0x00000010000a7213 */ /* 0x000fe20000000000 */
[----:B------:R-:W-:Y:S01]  /*1a00*/  IMAD.HI.U32 R2, R9, R12, RZ ;  /* 0x0000000c09027227 */ /* 0x000fe200078e00ff */
[----:B------:R-:W-:-:S03]  /*1a10*/  ISETP.GE.AND P5, PT, R14, RZ, PT ;  /* 0x000000ff0e00720c */ /* 0x000fc60003fa6270 */
[----:B------:R-:W-:Y:S02]  /*1a20*/  @!P1 IMAD.IADD R13, R13, 0x1, -R8 ;  /* 0x000000010d0d9824 */ /* 0x000fe400078e0a08 */
[----:B-1----:R-:W-:Y:S02]  /*1a30*/  IMAD.MOV R4, RZ, RZ, -R0 ;  /* 0x000000ffff047224 */ /* 0x002fe400078e0a00 */
[----:B------:R-:W-:Y:S01]  /*1a40*/  @!P0 IMAD.IADD R3, R3, 0x1, -R8 ;  /* 0x0000000103038824 */ /* 0x000fe200078e0a08 */
[C---:B------:R-:W-:Y:S01]  /*1a50*/  ISETP.GT.U32.AND P1, PT, R8.reuse, R13, PT ;  /* 0x0000000d0800720c */ /* 0x040fe20003f24070 */
[C---:B------:R-:W-:Y:S02]  /*1a60*/  IMAD R5, R8.reuse, R4, R5 ;  /* 0x0000000408057224 */ /* 0x040fe400078e0205 */
[C---:B------:R-:W-:Y:S02]  /*1a70*/  IMAD R7, R8.reuse, R7, R6 ;  /* 0x0000000708077224 */ /* 0x040fe400078e0206 */
[----:B------:R-:W-:Y:S01]  /*1a80*/  IMAD.MOV.U32 R19, RZ, RZ, R11 ;  /* 0x000000ffff137224 */ /* 0x000fe200078e000b */
[----:B------:R-:W-:Y:S01]  /*1a90*/  ISETP.GT.U32.AND P0, PT, R8, R5, PT ;  /* 0x000000050800720c */ /* 0x000fe20003f04070 */
[----:B------:R-:W-:-:S02]  /*1aa0*/  IMAD.MOV R11, RZ, RZ, -R2 ;  /* 0x000000ffff0b7224 */ /* 0x000fc400078e0a02 */
[----:B------:R-:W-:Y:S01]  /*1ab0*/  @!P2 IMAD.MOV R19, RZ, RZ, -R19 ;  /* 0x000000ffff13a224 */ /* 0x000fe200078e0a13 */
[----:B------:R-:W-:Y:S01]  /*1ac0*/  ISETP.GT.U32.AND P2, PT, R8, R7, PT ;  /* 0x000000070800720c */ /* 0x000fe20003f44070 */
[----:B------:R-:W-:-:S03]  /*1ad0*/  IMAD.HI.U32 R0, R9, R10, RZ ;  /* 0x0000000a09007227 */ /* 0x000fc600078e00ff */
[----:B------:R-:W-:Y:S01]  /*1ae0*/  STL [R1+0x1c], R19 ;  /* 0x00001c1301007387 */ /* 0x000fe20000100800 */
[----:B------:R-:W-:Y:S02]  /*1af0*/  @!P1 IMAD.IADD R13, R13, 0x1, -R8 ;  /* 0x000000010d0d9824 */ /* 0x000fe400078e0a08 */
[C---:B------:R-:W-:Y:S02]  /*1b00*/  IMAD R11, R8.reuse, R11, R12 ;  /* 0x0000000b080b7224 */ /* 0x040fe400078e020c */
[----:B------:R-:W-:Y:S02]  /*1b10*/  IMAD.MOV.U32 R6, RZ, RZ, R13 ;  /* 0x000000ffff067224 */ /* 0x000fe400078e000d */
[----:B------:R-:W-:Y:S02]  /*1b20*/  IMAD.MOV R15, RZ, RZ, -R0 ;  /* 0x000000ffff0f7224 */ /* 0x000fe400078e0a00 */
[----:B------:R-:W-:Y:S01]  /*1b30*/  @!P4 IMAD.MOV R6, RZ, RZ, -R6 ;  /* 0x000000ffff06c224 */ /* 0x000fe200078e0a06 */
[----:B------:R-:W-:Y:S01]  /*1b40*/  ISETP.GT.U32.AND P4, PT, R8, R11, PT ;  /* 0x0000000b0800720c */ /* 0x000fe20003f84070 */
[----:B------:R-:W-:-:S02]  /*1b50*/  @!P0 IMAD.IADD R5, R5, 0x1, -R8 ;  /* 0x0000000105058824 */ /* 0x000fc400078e0a08 */
[----:B------:R-:W-:Y:S02]  /*1b60*/  IMAD.MOV.U32 R18, RZ, RZ, R3 ;  /* 0x000000ffff127224 */ /* 0x000fe400078e0003 */
[C---:B------:R-:W-:Y:S01]  /*1b70*/  IMAD R3, R8.reuse, R15, R10 ;  /* 0x0000000f08037224 */ /* 0x040fe200078e020a */
[C---:B------:R-:W-:Y:S01]  /*1b80*/  ISETP.GT.U32.AND P0, PT, R8.reuse, R5, PT ;  /* 0x000000050800720c */ /* 0x040fe20003f04070 */
[----:B------:R-:W-:Y:S02]  /*1b90*/  VIADD R10, R69, 0xe ;  /* 0x0000000e450a7836 */ /* 0x000fe40000000000 */
[--C-:B------:R-:W-:Y:S01]  /*1ba0*/  @!P2 IMAD.IADD R7, R7, 0x1, -R8.reuse ;  /* 0x000000010707a824 */ /* 0x100fe200078e0a08 */
[C---:B------:R-:W-:Y:S01]  /*1bb0*/  ISETP.GT.U32.AND P1, PT, R8.reuse, R3, PT ;  /* 0x000000030800720c */ /* 0x040fe20003f24070 */
[----:B------:R-:W-:Y:S01]  /*1bc0*/  VIADD R12, R69, 0xf ;  /* 0x0000000f450c7836 */ /* 0x000fe20000000000 */
[----:B------:R-:W-:Y:S01]  /*1bd0*/  IABS R2, R10 ;  /* 0x0000000a00027213 */ /* 0x000fe20000000000 */
[----:B------:R-:W-:Y:S01]  /*1be0*/  @!P4 IMAD.IADD R11, R11, 0x1, -R8 ;  /* 0x000000010b0bc824 */ /* 0x000fe200078e0a08 */
[C---:B------:R-:W-:Y:S01]  /*1bf0*/  ISETP.GT.U32.AND P2, PT, R8.reuse, R7, PT ;  /* 0x000000070800720c */ /* 0x040fe20003f44070 */
[----:B------:R-:W-:Y:S01]  /*1c00*/  @!P3 IMAD.MOV R18, RZ, RZ, -R18 ;  /* 0x000000ffff12b224 */ /* 0x000fe200078e0a12 */
[----:B------:R-:W-:Y:S01]  /*1c10*/  IABS R4, R12 ;  /* 0x0000000c00047213 */ /* 0x000fe20000000000 */
[----:B------:R-:W-:Y:S01]  /*1c20*/  IMAD.HI.U32 R0, R9, R2, RZ ;  /* 0x0000000209007227 */ /* 0x000fe200078e00ff */
[----:B------:R-:W-:-:S02]  /*1c30*/  ISETP.GT.U32.AND P4, PT, R8, R11, PT ;  /* 0x0000000b0800720c */ /* 0x000fc40003f84070 */
[----:B------:R-:W-:Y:S01]  /*1c40*/  ISETP.GE.AND P3, PT, R16, RZ, PT ;  /* 0x000000ff1000720c */ /* 0x000fe20003f66270 */
[----:B------:R-:W-:Y:S01]  /*1c50*/  IMAD.MOV R13, RZ, RZ, -R0 ;  /* 0x000000ffff0d7224 */ /* 0x000fe200078e0a00 */
[----:B------:R-:W-:Y:S01]  /*1c60*/  STL [R1+0x18], R18 ;  /* 0x0000181201007387 */ /* 0x000fe20000100800 */
[----:B------:R-:W-:Y:S01]  /*1c70*/  @!P0 IMAD.IADD R5, R5, 0x1, -R8 ;  /* 0x0000000105058824 */ /* 0x000fe200078e0a08 */
[----:B------:R-:W-:Y:S01]  /*1c80*/  ISETP.GE.AND P0, PT, R17, RZ, PT ;  /* 0x000000ff1100720c */ /* 0x000fe20003f06270 */
[----:B------:R-:W-:Y:S01]  /*1c90*/  IMAD.HI.U32 R0, R9, R4, RZ ;  /* 0x0000000409007227 */ /* 0x000fe200078e00ff */
[----:B------:R1:W-:Y:S03]  /*1ca0*/  STL [R1+0x24], R6 ;  /* 0x0000240601007387 */ /* 0x0003e60000100800 */
[----:B------:R-:W-:Y:S02]  /*1cb0*/  IMAD R13, R8, R13, R2 ;  /* 0x0000000d080d7224 */ /* 0x000fe400078e0202 */
[----:B------:R-:W-:-:S02]  /*1cc0*/  @!P1 IMAD.IADD R3, R3, 0x1, -R8 ;  /* 0x0000000103039824 */ /* 0x000fc400078e0a08 */
[----:B------:R-:W-:Y:S02]  /*1cd0*/  IMAD.MOV.U32 R16, RZ, RZ, R5 ;  /* 0x000000ffff107224 */ /* 0x000fe400078e0005 */
[----:B------:R-:W-:Y:S01]  /*1ce0*/  IMAD.MOV R5, RZ, RZ, -R0 ;  /* 0x000000ffff057224 */ /* 0x000fe200078e0a00 */
[C---:B------:R-:W-:Y:S01]  /*1cf0*/  ISETP.GT.U32.AND P1, PT, R8.reuse, R3, PT ;  /* 0x000000030800720c */ /* 0x040fe20003f24070 */
[----:B------:R-:W-:Y:S01]  /*1d00*/  @!P2 IMAD.IADD R7, R7, 0x1, -R8 ;  /* 0x000000010707a824 */ /* 0x000fe200078e0a08 */
[C---:B------:R-:W-:Y:S01]  /*1d10*/  ISETP.GT.U32.AND P2, PT, R8.reuse, R13, PT ;  /* 0x0000000d0800720c */ /* 0x040fe20003f44070 */
[C---:B------:R-:W-:Y:S02]  /*1d20*/  IMAD R5, R8.reuse, R5, R4 ;  /* 0x0000000508057224 */ /* 0x040fe400078e0204 */
[----:B------:R-:W-:Y:S02]  /*1d30*/  VIADD R14, R69, 0x10 ;  /* 0x00000010450e7836 */ /* 0x000fe40000000000 */
[----:B------:R-:W-:Y:S01]  /*1d40*/  @!P4 IMAD.IADD R11, R11, 0x1, -R8 ;  /* 0x000000010b0bc824 */ /* 0x000fe200078e0a08 */
[----:B------:R-:W-:Y:S01]  /*1d50*/  ISETP.GT.U32.AND P4, PT, R8, R5, PT ;  /* 0x000000050800720c */ /* 0x000fe20003f84070 */
[----:B------:R-:W-:Y:S01]  /*1d60*/  IMAD.MOV.U32 R15, RZ, RZ, R7 ;  /* 0x000000ffff0f7224 */ /* 0x000fe200078e0007 */
[----:B-1----:R-:W-:Y:S01]  /*1d70*/  IABS R6, R14 ;  /* 0x0000000e00067213 */ /* 0x002fe20000000000 */
[----:B------:R-:W-:Y:S01]  /*1d80*/  @!P6 IMAD.MOV R16, RZ, RZ, -R16 ;  /* 0x000000ffff10e224 */ /* 0x000fe200078e0a10 */
[----:B------:R-:W-:Y:S01]  /*1d90*/  ISETP.GE.AND P6, PT, R10, RZ, PT ;  /* 0x000000ff0a00720c */ /* 0x000fe20003fc6270 */
[----:B------:R-:W-:Y:S01]  /*1da0*/  @!P5 IMAD.MOV R15, RZ, RZ, -R15 ;  /* 0x000000ffff0fd224 */ /* 0x000fe200078e0a0f */
[----:B------:R-:W-:Y:S01]  /*1db0*/  @!P1 IADD3 R3, PT, PT, R3, -R8, RZ ;  /* 0x8000000803039210 */ /* 0x000fe20007ffe0ff */
[----:B------:R-:W-:Y:S01]  /*1dc0*/  @!P2 IMAD.IADD R13, R13, 0x1, -R8 ;  /* 0x000000010d0da824 */ /* 0x000fe200078e0a08 */
[----:B------:R-:W-:Y:S01]  /*1dd0*/  STL [R1+0x20], R16 ;  /* 0x0000201001007387 */ /* 0x000fe20000100800 */
[----:B------:R-:W-:Y:S01]  /*1de0*/  IMAD.HI.U32 R2, R9, R6, RZ ;  /* 0x0000000609027227 */ /* 0x000fe200078e00ff */
[----:B------:R-:W-:-:S02]  /*1df0*/  ISETP.GE.AND P5, PT, R12, RZ, PT ;  /* 0x000000ff0c00720c */ /* 0x000fc40003fa6270 */
[----:B------:R1:W-:Y:S01]  /*1e00*/  STL [R1+0x2c], R15 ;  /* 0x00002c0f01007387 */ /* 0x0003e20000100800 */
[C---:B------:R-:W-:Y:S01]  /*1e10*/  VIADD R0, R69.reuse, 0x11 ;  /* 0x0000001145007836 */ /* 0x040fe20000000000 */
[----:B------:R-:W-:Y:S01]  /*1e20*/  ISETP.GT.U32.AND P2, PT, R8, R13, PT ;  /* 0x0000000d0800720c */ /* 0x000fe20003f44070 */
[----:B------:R-:W-:Y:S01]  /*1e30*/  IMAD.MOV R7, RZ, RZ, -R2 ;  /* 0x000000ffff077224 */ /* 0x000fe200078e0a02 */
[----:B------:R-:W-:Y:S01]  /*1e40*/  ISETP.GE.AND P1, PT, R14, RZ, PT ;  /* 0x000000ff0e00720c */ /* 0x000fe20003f26270 */
[----:B------:R-:W-:Y:S02]  /*1e50*/  VIADD R2, R69, 0x12 ;  /* 0x0000001245027836 */ /* 0x000fe40000000000 */
[----:B------:R-:W-:Y:S02]  /*1e60*/  @!P4 IMAD.IADD R5, R5, 0x1, -R8 ;  /* 0x000000010505c824 */ /* 0x000fe400078e0a08 */
[----:B------:R-:W-:Y:S01]  /*1e70*/  IMAD.MOV.U32 R10, RZ, RZ, R11 ;  /* 0x000000ffff0a7224 */ /* 0x000fe200078e000b */
[----:B------:R-:W-:Y:S01]  /*1e80*/  IABS R11, R2 ;  /* 0x00000002000b7213 */ /* 0x000fe20000000000 */
[----:B-1----:R-:W-:Y:S01]  /*1e90*/  IMAD.MOV.U32 R15, RZ, RZ, R3 ;  /* 0x000000ffff0f7224 */ /* 0x002fe200078e0003 */
[----:B------:R-:W-:Y:S01]  /*1ea0*/  IABS R3, R0 ;  /* 0x0000000000037213 */ /* 0x000fe20000000000 */
[C---:B------:R-:W-:Y:S01]  /*1eb0*/  IMAD R7, R8.reuse, R7, R6 ;  /* 0x0000000708077224 */ /* 0x040fe200078e0206 */
[----:B------:R-:W-:Y:S01]  /*1ec0*/  ISETP.GT.U32.AND P4, PT, R8, R5, PT ;  /* 0x000000050800720c */ /* 0x000fe20003f84070 */
[----:B------:R-:W-:Y:S01]  /*1ed0*/  @!P3 IMAD.MOV R15, RZ, RZ, -R15 ;  /* 0x000000ffff0fb224 */ /* 0x000fe200078e0a0f */
[----:B------:R-:W-:Y:S01]  /*1ee0*/  ISETP.GE.AND P3, PT, R0, RZ, PT ;  /* 0x000000ff0000720c */ /* 0x000fe20003f66270 */
[----:B------:R-:W-:-:S03]  /*1ef0*/  IMAD.HI.U32 R0, R9, R3, RZ ;  /* 0x0000000309007227 */ /* 0x000fc600078e00ff */
[----:B------:R-:W-:Y:S01]  /*1f00*/  STL [R1+0x28], R15 ;  /* 0x0000280f01007387 */ /* 0x000fe20000100800 */
[----:B------:R-:W-:Y:S01]  /*1f10*/  @!P0 IMAD.MOV R10, RZ, RZ, -R10 ;  /* 0x000000ffff0a8224 */ /* 0x000fe200078e0a0a */
[----:B------:R-:W-:Y:S01]  /*1f20*/  ISETP.GE.AND P0, PT, R2, RZ, PT ;  /* 0x000000ff0200720c */ /* 0x000fe20003f06270 */
[----:B------:R-:W-:-:S03]  /*1f30*/  IMAD.HI.U32 R2, R9, R11, RZ ;  /* 0x0000000b09027227 */ /* 0x000fc600078e00ff */
[----:B------:R1:W-:Y:S01]  /*1f40*/  STL [R1+0x34], R10 ;  /* 0x0000340a01007387 */ /* 0x0003e20000100800 */
[----:B------:R-:W-:Y:S02]  /*1f50*/  IMAD.MOV R0, RZ, RZ, -R0 ;  /* 0x000000ffff007224 */ /* 0x000fe400078e0a00 */
[----:B------:R-:W-:Y:S01]  /*1f60*/  @!P2 IMAD.IADD R13, R13, 0x1, -R8 ;  /* 0x000000010d0da824 */ /* 0x000fe200078e0a08 */
[C---:B------:R-:W-:Y:S01]  /*1f70*/  ISETP.GT.U32.AND P2, PT, R8.reuse, R7, PT ;  /* 0x000000070800720c */ /* 0x040fe20003f44070 */
[----:B------:R-:W-:Y:S02]  /*1f80*/  IMAD.MOV R2, RZ, RZ, -R2 ;  /* 0x000000ffff027224 */ /* 0x000fe400078e0a02 */
[C---:B------:R-:W-:Y:S02]  /*1f90*/  IMAD R3, R8.reuse, R0, R3 ;  /* 0x0000000008037224 */ /* 0x040fe400078e0203 */
[C---:B------:R-:W-:Y:S02]  /*1fa0*/  IMAD R11, R8.reuse, R2, R11 ;  /* 0x00000002080b7224 */ /* 0x040fe400078e020b */
[----:B------:R-:W-:Y:S01]  /*1fb0*/  @!P4 IMAD.IADD R5, R5, 0x1, -R8 ;  /* 0x000000010505c824 */ /* 0x000fe200078e0a08 */
[----:B------:R-:W-:Y:S01]  /*1fc0*/  ISETP.GT.U32.AND P4, PT, R8, R3, PT ;  /* 0x000000030800720c */ /* 0x000fe20003f84070 */
[----:B------:R-:W-:-:S02]  /*1fd0*/  IMAD.MOV.U32 R16, RZ, RZ, R13 ;  /* 0x000000ffff107224 */ /* 0x000fc400078e000d */
[----:B-1----:R-:W-:Y:S02]  /*1fe0*/  VIADD R10, R69, 0x13 ;  /* 0x00000013450a7836 */ /* 0x002fe40000000000 */
[----:B------:R-:W-:Y:S01]  /*1ff0*/  @!P6 IMAD.MOV R16, RZ, RZ, -R16 ;  /* 0x000000ffff10e224 */ /* 0x000fe200078e0a10 */
[C---:B------:R-:W-:Y:S01]  /*2000*/  ISETP.GT.U32.AND P6, PT, R8.reuse, R11, PT ;  /* 0x0000000b0800720c */ /* 0x040fe20003fc4070 */
[--C-:B------:R-:W-:Y:S01]  /*2010*/  @!P2 IMAD.IADD R7, R7, 0x1, -R8.reuse ;  /* 0x000000010707a824 */ /* 0x100fe200078e0a08 */
[----:B------:R-:W-:Y:S01]  /*2020*/  IABS R4, R10 ;  /* 0x0000000a00047213 */ /* 0x000fe20000000000 */
[----:B------:R-:W-:Y:S01]  /*2030*/  VIADD R12, R69, 0x14 ;  /* 0x00000014450c7836 */ /* 0x000fe20000000000 */
[----:B------:R-:W-:Y:S01]  /*2040*/  STL [R1+0x30], R16 ;  /* 0x0000301001007387 */ /* 0x000fe20000100800 */
[----:B------:R-:W-:Y:S01]  /*2050*/  IMAD.MOV.U32 R14, RZ, RZ, R5 ;  /* 0x000000ffff0e7224 */ /* 0x000fe200078e0005 */
[----:B------:R-:W-:Y:S01]  /*2060*/  ISETP.GT.U32.AND P2, PT, R8, R7, PT ;  /* 0x000000070800720c */ /* 0x000fe20003f44070 */
[----:B------:R-:W-:Y:S01]  /*2070*/  @!P4 IMAD.IADD R3, R3, 0x1, -R8 ;  /* 0x000000010303c824 */ /* 0x000fe200078e0a08 */
[----:B------:R-:W-:Y:S01]  /*2080*/  IABS R6, R12 ;  /* 0x0000000c00067213 */ /* 0x000fe20000000000 */
[----:B------:R-:W-:-:S03]  /*2090*/  IMAD.HI.U32 R0, R9, R4, RZ ;  /* 0x0000000409007227 */ /* 0x000fc600078e00ff */
[----:B------:R-:W-:Y:S01]  /*20a0*/  ISETP.GT.U32.AND P4, PT, R8, R3, PT ;  /* 0x000000030800720c */ /* 0x000fe20003f84070 */
[----:B------:R-:W-:Y:S02]  /*20b0*/  @!P6 IMAD.IADD R11, R11, 0x1, -R8 ;  /* 0x000000010b0be824 */ /* 0x000fe400078e0a08 */
[----:B------:R-:W-:-:S03]  /*20c0*/  IMAD.HI.U32 R2, R9, R6, RZ ;  /* 0x0000000609027227 */ /* 0x000fc600078e00ff */
[----:B------:R-:W-:Y:S01]  /*20d0*/  ISETP.GT.U32.AND P6, PT, R8, R11, PT ;  /* 0x0000000b0800720c */ /* 0x000fe20003fc4070 */
[----:B------:R-:W-:Y:S01]  /*20e0*/  @!P5 IMAD.MOV R14, RZ, RZ, -R14 ;  /* 0x000000ffff0ed224 */ /* 0x000fe200078e0a0e */
[----:B------:R-:W-:Y:S01]  /*20f0*/  ISETP.GE.AND P5, PT, R10, RZ, PT ;  /* 0x000000ff0a00720c */ /* 0x000fe20003fa6270 */
[----:B------:R-:W-:Y:S02]  /*2100*/  IMAD.MOV R13, RZ, RZ, -R0 ;  /* 0x000000ffff0d7224 */ /* 0x000fe400078e0a00 */
[----:B------:R-:W-:Y:S01]  /*2110*/  IMAD.MOV R15, RZ, RZ, -R2 ;  /* 0x000000ffff0f7224 */ /* 0x000fe200078e0a02 */
[----:B------:R1:W-:Y:S01]  /*2120*/  STL [R1+0x3c], R14 ;  /* 0x00003c0e01007387 */ /* 0x0003e20000100800 */
[----:B------:R-:W-:Y:S01]  /*2130*/  VIADD R10, R69, 0x15 ;  /* 0x00000015450a7836 */ /* 0x000fe20000000000 */
[----:B------:R-:W-:Y:S01]  /*2140*/  @!P4 IADD3 R3, PT, PT, R3, -R8, RZ ;  /* 0x800000080303c210 */ /* 0x000fe20007ffe0ff */
[----:B------:R-:W-:Y:S01]  /*2150*/  @!P2 IMAD.IADD R7, R7, 0x1, -R8 ;  /* 0x000000010707a824 */ /* 0x000fe200078e0a08 */
[----:B------:R-:W-:Y:S01]  /*2160*/  ISETP.GE.AND P2, PT, R12, RZ, PT ;  /* 0x000000ff0c00720c */ /* 0x000fe20003f46270 */
[----:B------:R-:W-:-:S02]  /*2170*/  IMAD R5, R8, R13, R4 ;  /* 0x0000000d08057224 */ /* 0x000fc400078e0204 */
[C---:B------:R-:W-:Y:S01]  /*2180*/  IMAD R13, R8.reuse, R15, R6 ;  /* 0x0000000f080d7224 */ /* 0x040fe200078e0206 */
[----:B------:R-:W-:Y:S01]  /*2190*/  IABS R15, R10 ;  /* 0x0000000a000f7213 */ /* 0x000fe20000000000 */
[----:B------:R-:W-:Y:S01]  /*21a0*/  VIADD R12, R69, 0x16 ;  /* 0x00000016450c7836 */ /* 0x000fe20000000000 */
[C---:B------:R-:W-:Y:S01]  /*21b0*/  ISETP.GT.U32.AND P4, PT, R8.reuse, R5, PT ;  /* 0x000000050800720c */ /* 0x040fe20003f84070 */
[----:B------:R-:W-:Y:S01]  /*21c0*/  @!P6 IMAD.IADD R11, R11, 0x1, -R8 ;  /* 0x000000010b0be824 */ /* 0x000fe200078e0a08 */
[----:B------:R-:W-:Y:S01]  /*21d0*/  ISETP.GT.U32.AND P6, PT, R8, R13, PT ;  /* 0x0000000d0800720c */ /* 0x000fe20003fc4070 */
[----:B------:R-:W-:Y:S01]  /*21e0*/  IMAD.HI.U32 R0, R9, R15, RZ ;  /* 0x0000000f09007227 */ /* 0x000fe200078e00ff */
[----:B------:R-:W-:-:S03]  /*21f0*/  IABS R17, R12 ;  /* 0x0000000c00117213 */ /* 0x000fc60000000000 */
[----:B------:R-:W-:Y:S02]  /*2200*/  IMAD.MOV R4, RZ, RZ, -R0 ;  /* 0x000000ffff047224 */ /* 0x000fe400078e0a00 */
[----:B------:R-:W-:-:S04]  /*2210*/  IMAD.HI.U32 R0, R9, R17, RZ ;  /* 0x0000001109007227 */ /* 0x000fc800078e00ff */
[----:B-1----:R-:W-:Y:S02]  /*2220*/  VIADD R14, R69, 0x17 ;  /* 0x00000017450e7836 */ /* 0x002fe40000000000 */
[C---:B------:R-:W-:Y:S02]  /*2230*/  IMAD R15, R8.reuse, R4, R15 ;  /* 0x00000004080f7224 */ /* 0x040fe400078e020f */
[----:B------:R-:W-:Y:S01]  /*2240*/  IMAD.MOV R6, RZ, RZ, -R0 ;  /* 0x000000ffff067224 */ /* 0x000fe200078e0a00 */
[----:B------:R-:W-:Y:S01]  /*2250*/  IABS R19, R14 ;  /* 0x0000000e00137213 */ /* 0x000fe20000000000 */
[----:B------:R-:W-:Y:S01]  /*2260*/  @!P4 IMAD.IADD R5, R5, 0x1, -R8 ;  /* 0x000000010505c824 */ /* 0x000fe200078e0a08 */
[C---:B------:R-:W-:Y:S01]  /*2270*/  ISETP.GT.U32.AND P4, PT, R8.reuse, R15, PT ;  /* 0x0000000f0800720c */ /* 0x040fe20003f84070 */
[----:B------:R-:W-:Y:S02]  /*2280*/  IMAD R17, R8, R6, R17 ;  /* 0x0000000608117224 */ /* 0x000fe400078e0211 */
[----:B------:R-:W-:-:S04]  /*2290*/  IMAD.HI.U32 R2, R9, R19, RZ ;  /* 0x0000001309027227 */ /* 0x000fc800078e00ff */
[----:B------:R-:W-:Y:S01]  /*22a0*/  @!P6 IMAD.IADD R13, R13, 0x1, -R8 ;  /* 0x000000010d0de824 */ /* 0x000fe200078e0a08 */
[C---:B------:R-:W-:Y:S01]  /*22b0*/  ISETP.GT.U32.AND P6, PT, R8.reuse, R17, PT ;  /* 0x000000110800720c */ /* 0x040fe20003fc4070 */
[C---:B------:R-:W-:Y:S02]  /*22c0*/  VIADD R16, R69.reuse, 0x18 ;  /* 0x0000001845107836 */ /* 0x040fe40000000000 */
[----:B------:R-:W-:Y:S02]  /*22d0*/  IMAD.MOV R2, RZ, RZ, -R2 ;  /* 0x000000ffff027224 */ /* 0x000fe400078e0a02 */
[----:B------:R-:W-:Y:S01]  /*22e0*/  VIADD R18, R69, 0x19 ;  /* 0x0000001945127836 */ /* 0x000fe20000000000 */
[----:B------:R-:W-:Y:S01]  /*22f0*/  IABS R21, R16 ;  /* 0x0000001000157213 */ /* 0x000fe20000000000 */
[----:B------:R-:W-:Y:S02]  /*2300*/  IMAD R19, R8, R2, R19 ;  /* 0x0000000208137224 */ /* 0x000fe400078e0213 */
[----:B------:R-:W-:Y:S01]  /*2310*/  IMAD.MOV.U32 R26, RZ, RZ, R7 ;  /* 0x000000ffff1a7224 */ /* 0x000fe200078e0007 */
[----:B------:R-:W-:Y:S01]  /*2320*/  IABS R23, R18 ;  /* 0x0000001200177213 */ /* 0x000fe20000000000 */
[----:B------:R-:W-:-:S02]  /*2330*/  IMAD.MOV.U32 R2, RZ, RZ, R3 ;  /* 0x000000ffff027224 */ /* 0x000fc400078e0003 */
[----:B------:R-:W-:Y:S01]  /*2340*/  @!P4 IMAD.IADD R15, R15, 0x1, -R8 ;  /* 0x000000010f0fc824 */ /* 0x000fe200078e0a08 */
[C---:B------:R-:W-:Y:S01]  /*2350*/  ISETP.GT.U32.AND P4, PT, R8.reuse, R5, PT ;  /* 0x000000050800720c */ /* 0x040fe20003f84070 */
[----:B------:R-:W-:Y:S01]  /*2360*/  @!P1 IMAD.MOV R26, RZ, RZ, -R26 ;  /* 0x000000ffff1a9224 */ /* 0x000fe200078e0a1a */
[C---:B------:R-:W-:Y:S01]  /*2370*/  ISETP.GT.U32.AND P1, PT, R8.reuse, R13, PT ;  /* 0x0000000d0800720c */ /* 0x040fe20003f24070 */
[----:B------:R-:W-:Y:S02]  /*2380*/  @!P3 IMAD.MOV R2, RZ, RZ, -R2 ;  /* 0x000000ffff02b224 */ /* 0x000fe400078e0a02 */
[----:B------:R-:W-:Y:S01]  /*2390*/  IMAD.HI.U32 R4, R9, R21, RZ ;  /* 0x0000001509047227 */ /* 0x000fe200078e00ff */
[----:B------:R-:W-:Y:S03]  /*23a0*/  STL [R1+0x38], R26 ;  /* 0x0000381a01007387 */ /* 0x000fe60000100800 */
[----:B------:R-:W-:Y:S01]  /*23b0*/  @!P6 IMAD.IADD R17, R17, 0x1, -R8 ;  /* 0x000000011111e824 */ /* 0x000fe200078e0a08 */
[C---:B------:R-:W-:Y:S01]  /*23c0*/  ISETP.GT.U32.AND P6, PT, R8.reuse, R15, PT ;  /* 0x0000000f0800720c */ /* 0x040fe20003fc4070 */
[----:B------:R-:W-:Y:S01]  /*23d0*/  IMAD.HI.U32 R0, R9, R23, RZ ;  /* 0x0000001709007227 */ /* 0x000fe200078e00ff */
[----:B------:R1:W-:Y:S02]  /*23e0*/  STL [R1+0x44], R2 ;  /* 0x0000440201007387 */ /* 0x0003e40000100800 */
[----:B------:R-:W-:Y:S01]  /*23f0*/  ISETP.GT.U32.AND P3, PT, R8, R17, PT ;  /* 0x000000110800720c */ /* 0x000fe20003f64070 */
[----:B------:R-:W-:-:S02]  /*2400*/  IMAD.MOV R4, RZ, RZ, -R4 ;  /* 0x000000ffff047224 */ /* 0x000fc400078e0a04 */
[----:B------:R-:W-:Y:S02]  /*2410*/  IMAD.MOV R0, RZ, RZ, -R0 ;  /* 0x000000ffff007224 */ /* 0x000fe400078e0a00 */
[C---:B------:R-:W-:Y:S02]  /*2420*/  IMAD R21, R8.reuse, R4, R21 ;  /* 0x0000000408157224 */ /* 0x040fe400078e0215 */
[C---:B------:R-:W-:Y:S02]  /*2430*/  VIADD R4, R69.reuse, 0x1a ;  /* 0x0000001a45047836 */ /* 0x040fe40000000000 */
[----:B-1----:R-:W-:Y:S02]  /*2440*/  IMAD.MOV.U32 R2, RZ, RZ, R11 ;  /* 0x000000ffff027224 */ /* 0x002fe400078e000b */
[C---:B------:R-:W-:Y:S01]  /*2450*/  IMAD R23, R8.reuse, R0, R23 ;  /* 0x0000000008177224 */ /* 0x040fe200078e0217 */
[----:B------:R-:W-:Y:S01]  /*2460*/  IABS R0, R4 ;  /* 0x0000000400007213 */ /* 0x000fe20000000000 */
[----:B------:R-:W-:Y:S01]  /*2470*/  @!P0 IMAD.MOV R2, RZ, RZ, -R2 ;  /* 0x000000ffff028224 */ /* 0x000fe200078e0a02 */
[----:B------:R-:W-:Y:S01]  /*2480*/  ISETP.GT.U32.AND P0, PT, R8, R19, PT ;  /* 0x000000130800720c */ /* 0x000fe20003f04070 */
[----:B------:R-:W-:-:S02]  /*2490*/  VIADD R6, R69, 0x1b ;  /* 0x0000001b45067836 */ /* 0x000fc40000000000 */
[--C-:B------:R-:W-:Y:S01]  /*24a0*/  @!P6 IMAD.IADD R15, R15, 0x1, -R8.reuse ;  /* 0x000000010f0fe824 */ /* 0x100fe200078e0a08 */
[C---:B------:R-:W-:Y:S01]  /*24b0*/  ISETP.GT.U32.AND P6, PT, R8.reuse, R23, PT ;  /* 0x000000170800720c */ /* 0x040fe20003fc4070 */
[----:B------:R-:W-:Y:S01]  /*24c0*/  @!P4 IMAD.IADD R5, R5, 0x1, -R8 ;  /* 0x000000010505c824 */ /* 0x000fe200078e0a08 */
[----:B------:R-:W-:Y:S01]  /*24d0*/  ISETP.GT.U32.AND P4, PT, R8, R21, PT ;  /* 0x000000150800720c */ /* 0x000fe20003f84070 */
[----:B------:R-:W-:Y:S01]  /*24e0*/  IMAD.MOV.U32 R3, RZ, RZ, R0 ;  /* 0x000000ffff037224 */ /* 0x000fe200078e0000 */
[----:B------:R-:W-:Y:S01]  /*24f0*/  IABS R7, R6 ;  /* 0x0000000600077213 */ /* 0x000fe20000000000 */
[--C-:B------:R-:W-:Y:S01]  /*2500*/  @!P1 IMAD.IADD R13, R13, 0x1, -R8.reuse ;  /* 0x000000010d0d9824 */ /* 0x100fe200078e0a08 */
[----:B------:R1:W-:Y:S01]  /*2510*/  STL [R1+0x40], R2 ;  /* 0x0000400201007387 */ /* 0x0003e20000100800 */
[----:B------:R-:W-:Y:S01]  /*2520*/  ISETP.GE.AND P1, PT, R10, RZ, PT ;  /* 0x000000ff0a00720c */ /* 0x000fe20003f26270 */
[----:B------:R-:W-:Y:S01]  /*2530*/  @!P3 IMAD.IADD R17, R17, 0x1, -R8 ;  /* 0x000000011111b824 */ /* 0x000fe200078e0a08 */
[----:B------:R-:W-:Y:S01]  /*2540*/  ISETP.GE.AND P3, PT, R12, RZ, PT ;  /* 0x000000ff0c00720c */ /* 0x000fe20003f66270 */
[----:B------:R-:W-:-:S03]  /*2550*/  IMAD.HI.U32 R0, R9, R3, RZ ;  /* 0x0000000309007227 */ /* 0x000fc600078e00ff */
[----:B------:R-:W-:Y:S01]  /*2560*/  @!P6 IADD3 R23, PT, PT, R23, -R8, RZ ;  /* 0x800000081717e210 */ /* 0x000fe20007ffe0ff */
[----:B------:R-:W-:Y:S01]  /*2570*/  @!P0 IMAD.IADD R19, R19, 0x1, -R8 ;  /* 0x0000000113138824 */ /* 0x000fe200078e0a08 */
[----:B------:R-:W-:Y:S01]  /*2580*/  ISETP.GE.AND P0, PT, R14, RZ, PT ;  /* 0x000000ff0e00720c */ /* 0x000fe20003f06270 */
[----:B-1----:R-:W-:Y:S01]  /*2590*/  IMAD.HI.U32 R2, R9, R7, RZ ;  /* 0x0000000709027227 */ /* 0x002fe200078e00ff */
[----:B------:R-:W-:-:S03]  /*25a0*/  ISETP.GT.U32.AND P6, PT, R8, R23, PT ;  /* 0x000000170800720c */ /* 0x000fc60003fc4070 */
[----:B------:R-:W-:Y:S02]  /*25b0*/  IMAD.MOV.U32 R26, RZ, RZ, R5 ;  /* 0x000000ffff1a7224 */ /* 0x000fe400078e0005 */
[----:B------:R-:W-:Y:S02]  /*25c0*/  IMAD.MOV R0, RZ, RZ, -R0 ;  /* 0x000000ffff007224 */ /* 0x000fe400078e0a00 */
[----:B------:R-:W-:Y:S02]  /*25d0*/  IMAD.MOV R2, RZ, RZ, -R2 ;  /* 0x000000ffff027224 */ /* 0x000fe400078e0a02 */
[----:B------:R-:W-:Y:S01]  /*25e0*/  @!P5 IMAD.MOV R26, RZ, RZ, -R26 ;  /* 0x000000ffff1ad224 */ /* 0x000fe200078e0a1a */
[----:B------:R-:W-:Y:S01]  /*25f0*/  ISETP.GT.U32.AND P5, PT, R8, R19, PT ;  /* 0x000000130800720c */ /* 0x000fe20003fa4070 */
[----:B------:R-:W-:Y:S01]  /*2600*/  @!P4 IMAD.IADD R21, R21, 0x1, -R8 ;  /* 0x000000011515c824 */ /* 0x000fe200078e0a08 */
[----:B------:R-:W-:Y:S01]  /*2610*/  ISETP.GE.AND P4, PT, R16, RZ, PT ;  /* 0x000000ff1000720c */ /* 0x000fe20003f86270 */
[----:B------:R-:W-:Y:S01]  /*2620*/  IMAD.MOV.U32 R11, RZ, RZ, R13 ;  /* 0x000000ffff0b7224 */ /* 0x000fe200078e000d */
[----:B------:R-:W-:Y:S01]  /*2630*/  STL [R1+0x4c], R26 ;  /* 0x00004c1a01007387 */ /* 0x000fe20000100800 */
[----:B------:R-:W-:-:S02]  /*2640*/  IMAD R3, R8, R0, R3 ;  /* 0x0000000008037224 */ /* 0x000fc400078e0203 */
[C---:B------:R-:W-:Y:S02]  /*2650*/  IMAD R7, R8.reuse, R2, R7 ;  /* 0x0000000208077224 */ /* 0x040fe400078e0207 */
[----:B------:R-:W-:Y:S02]  /*2660*/  IMAD.MOV.U32 R5, RZ, RZ, R15 ;  /* 0x000000ffff057224 */ /* 0x000fe400078e000f */
[----:B------:R-:W-:Y:S02]  /*2670*/  VIADD R2, R69, 0x1c ;  /* 0x0000001c45027836 */ /* 0x000fe40000000000 */
[----:B------:R-:W-:Y:S02]  /*2680*/  IMAD.MOV.U32 R0, RZ, RZ, R17 ;  /* 0x000000ffff007224 */ /* 0x000fe400078e0011 */
[----:B------:R-:W-:Y:S01]  /*2690*/  @!P2 IMAD.MOV R11, RZ, RZ, -R11 ;  /* 0x000000ffff0ba224 */ /* 0x000fe200078e0a0b */
[----:B------:R-:W-:Y:S01]  /*26a0*/  ISETP.GT.U32.AND P2, PT, R8, R21, PT ;  /* 0x000000150800720c */ /* 0x000fe20003f44070 */
[----:B------:R-:W-:Y:S01]  /*26b0*/  @!P1 IMAD.MOV R5, RZ, RZ, -R5 ;  /* 0x000000ffff059224 */ /* 0x000fe200078e0a05 */
[----:B------:R-:W-:Y:S01]  /*26c0*/  IABS R250, R2 ;  /* 0x0000000200fa7213 */ /* 0x000fe20000000000 */
[----:B------:R-:W-:Y:S01]  /*26d0*/  @!P3 IMAD.MOV R0, RZ, RZ, -R0 ;  /* 0x000000ffff00b224 */ /* 0x000fe200078e0a00 */
[----:B------:R-:W-:Y:S01]  /*26e0*/  STL [R1+0x48], R11 ;  /* 0x0000480b01007387 */ /* 0x000fe20000100800 */
[----:B------:R-:W-:Y:S01]  /*26f0*/  ISETP.GE.AND P3, PT, R18, RZ, PT ;  /* 0x000000ff1200720c */ /* 0x000fe20003f66270 */
[--C-:B------:R-:W-:Y:S01]  /*2700*/  @!P5 IMAD.IADD R19, R19, 0x1, -R8.reuse ;  /* 0x000000011313d824 */ /* 0x100fe200078e0a08 */
[C---:B------:R-:W-:Y:S01]  /*2710*/  ISETP.GT.U32.AND P1, PT, R8.reuse, R3, PT ;  /* 0x000000030800720c */ /* 0x040fe20003f24070 */
[----:B------:R-:W-:Y:S01]  /*2720*/  STL [R1+0x54], R5 ;  /* 0x0000540501007387 */ /* 0x000fe20000100800 */
[----:B------:R-:W-:Y:S01]  /*2730*/  ISETP.GT.U32.AND P5, PT, R8, R7, PT ;  /* 0x000000070800720c */ /* 0x000fe20003fa4070 */
[--C-:B------:R-:W-:Y:S01]  /*2740*/  @!P6 IMAD.IADD R23, R23, 0x1, -R8.reuse ;  /* 0x000000011717e824 */ /* 0x100fe200078e0a08 */
[----:B------:R-:W-:Y:S01]  /*2750*/  ISETP.GE.AND P6, PT, R6, RZ, PT ;  /* 0x000000ff0600720c */ /* 0x000fe20003fc6270 */
[----:B------:R1:W-:Y:S01]  /*2760*/  STL [R1+0x50], R0 ;  /* 0x0000500001007387 */ /* 0x0003e20000100800 */
[----:B------:R-:W-:Y:S01]  /*2770*/  @!P2 IMAD.IADD R21, R21, 0x1, -R8 ;  /* 0x000000011515a824 */ /* 0x000fe200078e0a08 */
[----:B------:R-:W-:Y:S01]  /*2780*/  ISETP.GE.AND P2, PT, R4, RZ, PT ;  /* 0x000000ff0400720c */ /* 0x000fe20003f46270 */
[----:B------:R-:W-:-:S02]  /*2790*/  IMAD.MOV.U32 R4, RZ, RZ, R23 ;  /* 0x000000ffff047224 */ /* 0x000fc400078e0017 */
[----:B------:R-:W-:Y:S02]  /*27a0*/  VIADD R10, R69, 0x1d ;  /* 0x0000001d450a7836 */ /* 0x000fe40000000000 */
[----:B------:R-:W-:Y:S02]  /*27b0*/  @!P3 IMAD.MOV R4, RZ, RZ, -R4 ;  /* 0x000000ffff04b224 */ /* 0x000fe400078e0a04 */
[----:B------:R-:W-:Y:S01]  /*27c0*/  @!P1 IMAD.IADD R3, R3, 0x1, -R8 ;  /* 0x0000000103039824 */ /* 0x000fe200078e0a08 */
[----:B------:R-:W-:Y:S01]  /*27d0*/  IABS R62, R10 ;  /* 0x0000000a003e7213 */ /* 0x000fe20000000000 */
[----:B-1----:R-:W-:Y:S01]  /*27e0*/  IMAD.HI.U32 R0, R9, R250, RZ ;  /* 0x000000fa09007227 */ /* 0x002fe200078e00ff */
[----:B------:R-:W-:-:S03]  /*27f0*/  ISETP.GE.AND P1, PT, R2, RZ, PT ;  /* 0x000000ff0200720c */ /* 0x000fc60003f26270 */
[----:B------:R-:W-:Y:S02]  /*2800*/  IMAD.MOV R5, RZ, RZ, -R0 ;  /* 0x000000ffff057224 */ /* 0x000fe400078e0a00 */
[----:B------:R-:W-:Y:S02]  /*2810*/  IMAD.MOV.U32 R11, RZ, RZ, R19 ;  /* 0x000000ffff0b7224 */ /* 0x000fe400078e0013 */
[C---:B------:R-:W-:Y:S02]  /*2820*/  IMAD R250, R8.reuse, R5, R250 ;  /* 0x0000000508fa7224 */ /* 0x040fe400078e02fa */
[----:B------:R-:W-:Y:S02]  /*2830*/  @!P5 IMAD.IADD R7, R7, 0x1, -R8 ;  /* 0x000000010707d824 */ /* 0x000fe400078e0a08 */
[----:B------:R-:W-:Y:S01]  /*2840*/  IMAD.MOV.U32 R12, RZ, RZ, R21 ;  /* 0x000000ffff0c7224 */ /* 0x000fe200078e0015 */
[C---:B------:R-:W-:Y:S01]  /*2850*/  ISETP.GT.U32.AND P3, PT, R8.reuse, R250, PT ;  /* 0x000000fa0800720c */ /* 0x040fe20003f64070 */
[----:B------:R-:W-:Y:S01]  /*2860*/  @!P0 IMAD.MOV R11, RZ, RZ, -R11 ;  /* 0x000000ffff0b8224 */ /* 0x000fe200078e0a0b */
[C---:B------:R-:W-:Y:S01]  /*2870*/  ISETP.GT.U32.AND P0, PT, R8.reuse, R3, PT ;  /* 0x000000030800720c */ /* 0x040fe20003f04070 */
[----:B------:R-:W-:Y:S01]  /*2880*/  IMAD.HI.U32 R2, R9, R62, RZ ;  /* 0x0000003e09027227 */ /* 0x000fe200078e00ff */
[----:B------:R-:W-:-:S02]  /*2890*/  ISETP.GT.U32.AND P5, PT, R8, R7, PT ;  /* 0x000000070800720c */ /* 0x000fc40003fa4070 */
[----:B------:R1:W-:Y:S01]  /*28a0*/  STL [R1+0x5c], R11 ;  /* 0x00005c0b01007387 */ /* 0x0003e20000100800 */
[----:B------:R-:W-:Y:S01]  /*28b0*/  @!P4 IMAD.MOV R12, RZ, RZ, -R12 ;  /* 0x000000ffff0cc224 */ /* 0x000fe200078e0a0c */
[----:B------:R-:W-:Y:S01]  /*28c0*/  ISETP.GE.AND P4, PT, R10, RZ, PT ;  /* 0x000000ff0a00720c */ /* 0x000fe20003f86270 */
[C---:B------:R-:W-:Y:S02]  /*28d0*/  VIADD R0, R69.reuse, 0x1e ;  /* 0x0000001e45007836 */ /* 0x040fe40000000000 */
[----:B------:R-:W-:Y:S01]  /*28e0*/  VIADD R10, R69, 0x29 ;  /* 0x00000029450a7836 */ /* 0x000fe20000000000 */
[----:B------:R-:W-:Y:S01]  /*28f0*/  STL [R1+0x58], R12 ;  /* 0x0000580c01007387 */ /* 0x000fe20000100800 */
[--C-:B------:R-:W-:Y:S01]  /*2900*/  @!P3 IMAD.IADD R250, R250, 0x1, -R8.reuse ;  /* 0x00000001fafab824 */ /* 0x100fe200078e0a08 */
[----:B------:R-:W-:Y:S01]  /*2910*/  IABS R249, R0 ;  /* 0x0000000000f97213 */ /* 0x000fe20000000000 */
[----:B------:R-:W-:Y:S01]  /*2920*/  @!P0 IMAD.IADD R3, R3, 0x1, -R8 ;  /* 0x0000000103038824 */ /* 0x000fe200078e0a08 */
[----:B------:R2:W-:Y:S01]  /*2930*/  STL [R1+0x64], R4 ;  /* 0x0000640401007387 */ /* 0x0005e20000100800 */
[----:B-1----:R-:W-:Y:S01]  /*2940*/  IMAD.MOV R11, RZ, RZ, -R2 ;  /* 0x000000ffff0b7224 */ /* 0x002fe200078e0a02 */
[----:B------:R-:W-:Y:S01]  /*2950*/  ISETP.GT.U32.AND P3, PT, R8, R250, PT ;  /* 0x000000fa0800720c */ /* 0x000fe20003f64070 */
[----:B------:R-:W-:Y:S01]  /*2960*/  @!P5 IMAD.IADD R7, R7, 0x1, -R8 ;  /* 0x000000010707d824 */ /* 0x000fe200078e0a08 */
[----:B------:R-:W-:Y:S01]  /*2970*/  ISETP.GE.AND P0, PT, R0, RZ, PT ;  /* 0x000000ff0000720c */ /* 0x000fe20003f06270 */
[----:B------:R-:W-:Y:S01]  /*2980*/  IMAD R62, R8, R11, R62 ;  /* 0x0000000b083e7224 */ /* 0x000fe200078e023e */
[----:B------:R-:W-:Y:S01]  /*2990*/  IABS R153, R10 ;  /* 0x0000000a00997213 */ /* 0x000fe20000000000 */
[----:B------:R-:W-:-:S03]  /*29a0*/  IMAD.HI.U32 R0, R9, R249, RZ ;  /* 0x000000f909007227 */ /* 0x000fc600078e00ff */
[----:B------:R-:W-:Y:S01]  /*29b0*/  ISETP.GT.U32.AND P5, PT, R8, R62, PT ;  /* 0x0000003e0800720c */ /* 0x000fe20003fa4070 */
[C---:B--2---:R-:W-:Y:S01]  /*29c0*/  VIADD R4, R69.reuse, 0x20 ;  /* 0x0000002045047836 */ /* 0x044fe20000000000 */
[----:B------:R-:W-:Y:S01]  /*29d0*/  IADD3 R0, PT, PT, -R0, RZ, RZ ;  /* 0x000000ff00007210 */ /* 0x000fe20007ffe1ff */
[----:B------:R-:W-:Y:S02]  /*29e0*/  IMAD.MOV.U32 R5, RZ, RZ, R3 ;  /* 0x000000ffff057224 */ /* 0x000fe400078e0003 */
[----:B------:R-:W-:Y:S01]  /*29f0*/  VIADD R2, R69, 0x1f ;  /* 0x0000001f45027836 */ /* 0x000fe20000000000 */
[----:B------:R-:W-:Y:S01]  /*2a00*/  IABS R248, R4 ;  /* 0x0000000400f87213 */ /* 0x000fe20000000000 */
[----:B------:R-:W-:Y:S02]  /*2a10*/  IMAD R249, R8, R0, R249 ;  /* 0x0000000008f97224 */ /* 0x000fe400078e02f9 */
[----:B------:R-:W-:Y:S01]  /*2a20*/  @!P3 IMAD.IADD R250, R250, 0x1, -R8 ;  /* 0x00000001fafab824 */ /* 0x000fe200078e0a08 */
[----:B------:R-:W-:Y:S01]  /*2a30*/  IABS R212, R2 ;  /* 0x0000000200d47213 */ /* 0x000fe20000000000 */
[----:B------:R-:W-:Y:S01]  /*2a40*/  IMAD.HI.U32 R3, R9, R248, RZ ;  /* 0x000000f809037227 */ /* 0x000fe200078e00ff */
[----:B------:R-:W-:-:S03]  /*2a50*/  ISETP.GT.U32.AND P3, PT, R8, R249, PT ;  /* 0x000000f90800720c */ /* 0x000fc60003f64070 */
[----:B------:R-:W-:Y:S02]  /*2a60*/  IMAD.MOV R3, RZ, RZ, -R3 ;  /* 0x000000ffff037224 */ /* 0x000fe400078e0a03 */
[----:B------:R-:W-:Y:S02]  /*2a70*/  @!P5 IMAD.IADD R62, R62, 0x1, -R8 ;  /* 0x000000013e3ed824 */ /* 0x000fe400078e0a08 */
[----:B------:R-:W-:Y:S02]  /*2a80*/  IMAD R248, R8, R3, R248 ;  /* 0x0000000308f87224 */ /* 0x000fe400078e02f8 */
[----:B------:R-:W-:Y:S01]  /*2a90*/  @!P2 IMAD.MOV R5, RZ, RZ, -R5 ;  /* 0x000000ffff05a224 */ /* 0x000fe200078e0a05 */
[----:B------:R-:W-:Y:S01]  /*2aa0*/  ISETP.GE.AND P2, PT, R2, RZ, PT ;  /* 0x000000ff0200720c */ /* 0x000fe20003f46270 */
[----:B------:R-:W-:Y:S01]  /*2ab0*/  IMAD.HI.U32 R2, R9, R212, RZ ;  /* 0x000000d409027227 */ /* 0x000fe200078e00ff */
[C---:B------:R-:W-:Y:S02]  /*2ac0*/  ISETP.GT.U32.AND P5, PT, R8.reuse, R62, PT ;  /* 0x0000003e0800720c */ /* 0x040fe40003fa4070 */
[----:B------:R1:W-:Y:S01]  /*2ad0*/  STL [R1+0x60], R5 ;  /* 0x0000600501007387 */ /* 0x0003e20000100800 */
[----:B------:R-:W-:Y:S01]  /*2ae0*/  @!P1 IMAD.MOV R250, RZ, RZ, -R250 ;  /* 0x000000fffffa9224 */ /* 0x000fe200078e0afa */
[----:B------:R-:W-:Y:S01]  /*2af0*/  ISETP.GT.U32.AND P1, PT, R8, R248, PT ;  /* 0x000000f80800720c */ /* 0x000fe20003f24070 */
[----:B------:R-:W-:-:S02]  /*2b00*/  IMAD.MOV.U32 R6, RZ, RZ, R7 ;  /* 0x000000ffff067224 */ /* 0x000fc400078e0007 */
[----:B------:R-:W-:Y:S02]  /*2b10*/  @!P3 IMAD.IADD R249, R249, 0x1, -R8 ;  /* 0x00000001f9f9b824 */ /* 0x000fe400078e0a08 */
[----:B------:R-:W-:Y:S01]  /*2b20*/  @!P6 IMAD.MOV R6, RZ, RZ, -R6 ;  /* 0x000000ffff06e224 */ /* 0x000fe200078e0a06 */
[----:B------:R-:W-:Y:S01]  /*2b30*/  ISETP.GE.AND P6, PT, R4, RZ, PT ;  /* 0x000000ff0400720c */ /* 0x000fe20003fc6270 */
[C---:B------:R-:W-:Y:S01]  /*2b40*/  VIADD R4, R69.reuse, 0x22 ;  /* 0x0000002245047836 */ /* 0x040fe20000000000 */
[C---:B------:R-:W-:Y:S01]  /*2b50*/  ISETP.GT.U32.AND P3, PT, R8.reuse, R249, PT ;  /* 0x000000f90800720c */ /* 0x040fe20003f64070 */
[----:B-1----:R-:W-:Y:S01]  /*2b60*/  IMAD.MOV R5, RZ, RZ, -R2 ;  /* 0x000000ffff057224 */ /* 0x002fe200078e0a02 */
[----:B------:R1:W-:Y:S01]  /*2b70*/  STL [R1+0x68], R6 ;  /* 0x0000680601007387 */ /* 0x0003e20000100800 */
[C---:B------:R-:W-:Y:S01]  /*2b80*/  VIADD R2, R69.reuse, 0x21 ;  /* 0x0000002145027836 */ /* 0x040fe20000000000 */
[----:B------:R-:W-:Y:S01]  /*2b90*/  IABS R247, R4 ;  /* 0x0000000400f77213 */ /* 0x000fe20000000000 */
[----:B------:R-:W-:Y:S01]  /*2ba0*/  IMAD R212, R8, R5, R212 ;  /* 0x0000000508d47224 */ /* 0x000fe200078e02d4 */
[----:B------:R-:W-:Y:S01]  /*2bb0*/  STL [R1+0x555c], R250 ;  /* 0x00555cfa01007387 */ /* 0x000fe20000100800 */
[----:B------:R-:W-:Y:S01]  /*2bc0*/  VIADD R5, R69, 0x23 ;  /* 0x0000002345057836 */ /* 0x000fe20000000000 */
[----:B------:R-:W-:Y:S01]  /*2bd0*/  IABS R152, R2 ;  /* 0x0000000200987213 */ /* 0x000fe20000000000 */
[----:B------:R-:W-:-:S02]  /*2be0*/  @!P1 IMAD.IADD R248, R248, 0x1, -R8 ;  /* 0x00000001f8f89824 */ /* 0x000fc400078e0a08 */
[----:B------:R-:W-:Y:S01]  /*2bf0*/  @!P5 IMAD.IADD R62, R62, 0x1, -R8 ;  /* 0x000000013e3ed824 */ /* 0x000fe200078e0a08 */
[----:B------:R-:W-:Y:S01]  /*2c00*/  IABS R211, R5 ;  /* 0x0000000500d37213 */ /* 0x000fe20000000000 */
[----:B-1----:R-:W-:Y:S01]  /*2c10*/  VIADD R6, R69, 0x24 ;  /* 0x0000002445067836 */ /* 0x002fe20000000000 */
[C---:B------:R-:W-:Y:S01]  /*2c20*/  ISETP.GT.U32.AND P1, PT, R8.reuse, R248, PT ;  /* 0x000000f80800720c */ /* 0x040fe20003f24070 */
[C---:B------:R-:W-:Y:S01]  /*2c30*/  IMAD.HI.U32 R0, R9.reuse, R152, RZ ;  /* 0x0000009809007227 */ /* 0x040fe200078e00ff */
[----:B------:R-:W-:Y:S02]  /*2c40*/  ISETP.GT.U32.AND P5, PT, R8, R212, PT ;  /* 0x000000d40800720c */ /* 0x000fe40003fa4070 */
[----:B------:R-:W-:Y:S01]  /*2c50*/  IABS R246, R6 ;  /* 0x0000000600f67213 */ /* 0x000fe20000000000 */
[----:B------:R-:W-:Y:S02]  /*2c60*/  IMAD.MOV R3, RZ, RZ, -R0 ;  /* 0x000000ffff037224 */ /* 0x000fe400078e0a00 */
[----:B------:R-:W-:Y:S01]  /*2c70*/  @!P4 IMAD.MOV R62, RZ, RZ, -R62 ;  /* 0x000000ffff3ec224 */ /* 0x000fe200078e0a3e */
[----:B------:R-:W-:Y:S01]  /*2c80*/  ISETP.GE.AND P4, PT, R2, RZ, PT ;  /* 0x000000ff0200720c */ /* 0x000fe20003f86270 */
[----:B------:R-:W-:-:S03]  /*2c90*/  IMAD.HI.U32 R2, R9, R211, RZ ;  /* 0x000000d309027227 */ /* 0x000fc600078e00ff */
[----:B------:R-:W-:Y:S01]  /*2ca0*/  STL [R1+0x5560], R62 ;  /* 0x0055603e01007387 */ /* 0x000fe20000100800 */
[----:B------:R-:W-:Y:S02]  /*2cb0*/  IMAD R152, R8, R3, R152 ;  /* 0x0000000308987224 */ /* 0x000fe400078e0298 */
[----:B------:R-:W-:-:S04]  /*2cc0*/  IMAD.HI.U32 R3, R9, R246, RZ ;  /* 0x000000f609037227 */ /* 0x000fc800078e00ff */
[----:B------:R-:W-:Y:S02]  /*2cd0*/  IMAD.MOV R2, RZ, RZ, -R2 ;  /* 0x000000ffff027224 */ /* 0x000fe400078e0a02 */
[----:B------:R-:W-:Y:S02]  /*2ce0*/  IMAD.MOV R3, RZ, RZ, -R3 ;  /* 0x000000ffff037224 */ /* 0x000fe400078e0a03 */
[C---:B------:R-:W-:Y:S02]  /*2cf0*/  IMAD R211, R8.reuse, R2, R211 ;  /* 0x0000000208d37224 */ /* 0x040fe400078e02d3 */
[----:B------:R-:W-:Y:S01]  /*2d00*/  @!P3 IMAD.IADD R249, R249, 0x1, -R8 ;  /* 0x00000001f9f9b824 */ /* 0x000fe200078e0a08 */
[C---:B------:R-:W-:Y:S01]  /*2d10*/  ISETP.GT.U32.AND P3, PT, R8.reuse, R152, PT ;  /* 0x000000980800720c */ /* 0x040fe20003f64070 */
[----:B------:R-:W-:Y:S02]  /*2d20*/  IMAD R246, R8, R3, R246 ;  /* 0x0000000308f67224 */ /* 0x000fe400078e02f6 */
[----:B------:R-:W-:Y:S01]  /*2d30*/  @!P1 IMAD.IADD R248, R248, 0x1, -R8 ;  /* 0x00000001f8f89824 */ /* 0x000fe200078e0a08 */
[----:B------:R-:W-:Y:S01]  /*2d40*/  ISETP.GT.U32.AND P1, PT, R8, R211, PT ;  /* 0x000000d30800720c */ /* 0x000fe20003f24070 */
[----:B------:R-:W-:-:S02]  /*2d50*/  VIADD R2, R69, 0x25 ;  /* 0x0000002545027836 */ /* 0x000fc40000000000 */
[----:B------:R-:W-:-:S03]  /*2d60*/  IMAD.HI.U32 R0, R9, R247, RZ ;  /* 0x000000f709007227 */ /* 0x000fc600078e00ff */
[----:B------:R-:W-:Y:S01]  /*2d70*/  IABS R63, R2 ;  /* 0x00000002003f7213 */ /* 0x000fe20000000000 */
[----:B------:R-:W-:Y:S01]  /*2d80*/  @!P6 IMAD.MOV R248, RZ, RZ, -R248 ;  /* 0x000000fffff8e224 */ /* 0x000fe200078e0af8 */
[C---:B------:R-:W-:Y:S01]  /*2d90*/  ISETP.GT.U32.AND P6, PT, R8.reuse, R246, PT ;  /* 0x000000f60800720c */ /* 0x040fe20003fc4070 */
[----:B------:R-:W-:Y:S02]  /*2da0*/  IMAD.MOV R0, RZ, RZ, -R0 ;  /* 0x000000ffff007224 */ /* 0x000fe400078e0a00 */
[----:B------:R-:W-:Y:S02]  /*2db0*/  VIADD R3, R69, 0x26 ;  /* 0x0000002645037836 */ /* 0x000fe40000000000 */
[----:B------:R-:W-:Y:S01]  /*2dc0*/  IMAD R247, R8, R0, R247 ;  /* 0x0000000008f77224 */ /* 0x000fe200078e02f7 */
[----:B------:R-:W-:Y:S01]  /*2dd0*/  @!P1 IADD3 R211, PT, PT, R211, -R8, RZ ;  /* 0x80000008d3d39210 */ /* 0x000fe20007ffe0ff */
[----:B------:R-:W-:Y:S01]  /*2de0*/  IMAD.HI.U32 R0, R9, R63, RZ ;  /* 0x0000003f09007227 */ /* 0x000fe200078e00ff */
[----:B------:R-:W-:-:S03]  /*2df0*/  IABS R245, R3 ;  /* 0x0000000300f57213 */ /* 0x000fc60000000000 */
[--C-:B------:R-:W-:Y:S02]  /*2e00*/  @!P5 IMAD.IADD R212, R212, 0x1, -R8.reuse ;  /* 0x00000001d4d4d824 */ /* 0x100fe400078e0a08 */
[----:B------:R-:W-:Y:S02]  /*2e10*/  @!P3 IMAD.IADD R152, R152, 0x1, -R8 ;  /* 0x000000019898b824 */ /* 0x000fe400078e0a08 */
[----:B------:R-:W-:Y:S01]  /*2e20*/  IMAD.MOV R0, RZ, RZ, -R0 ;  /* 0x000000ffff007224 */ /* 0x000fe200078e0a00 */
[----:B------:R-:W-:Y:S01]  /*2e30*/  ISETP.GT.U32.AND P5, PT, R8, R212, PT ;  /* 0x000000d40800720c */ /* 0x000fe20003fa4070 */
[----:B------:R-:W-:Y:S01]  /*2e40*/  @!P6 IMAD.IADD R246, R246, 0x1, -R8 ;  /* 0x00000001f6f6e824 */ /* 0x000fe200078e0a08 */
[C---:B------:R-:W-:Y:S01]  /*2e50*/  ISETP.GT.U32.AND P3, PT, R8.reuse, R152, PT ;  /* 0x000000980800720c */ /* 0x040fe20003f64070 */
[C---:B------:R-:W-:Y:S01]  /*2e60*/  IMAD R63, R8.reuse, R0, R63 ;  /* 0x00000000083f7224 */ /* 0x040fe200078e023f */
[----:B------:R-:W-:Y:S01]  /*2e70*/  ISETP.GT.U32.AND P6, PT, R8, R211, PT ;  /* 0x000000d30800720c */ /* 0x000fe20003fc4070 */
[----:B------:R-:W-:-:S04]  /*2e80*/  IMAD.HI.U32 R0, R9, R245, RZ ;  /* 0x000000f509007227 */ /* 0x000fc800078e00ff */
[----:B------:R-:W-:Y:S01]  /*2e90*/  @!P0 IMAD.MOV R249, RZ, RZ, -R249 ;  /* 0x000000fffff98224 */ /* 0x000fe200078e0af9 */
[----:B------:R-:W-:Y:S01]  /*2ea0*/  ISETP.GT.U32.AND P0, PT, R8, R247, PT ;  /* 0x000000f70800720c */ /* 0x000fe20003f04070 */
[----:B------:R-:W-:Y:S02]  /*2eb0*/  IMAD.MOV R0, RZ, RZ, -R0 ;  /* 0x000000ffff007224 */ /* 0x000fe400078e0a00 */
[--C-:B------:R-:W-:Y:S01]  /*2ec0*/  @!P5 IMAD.IADD R212, R212, 0x1, -R8.reuse ;  /* 0x00000001d4d4d824 */ /* 0x100fe200078e0a08 */
[----:B------:R-:W-:Y:S01]  /*2ed0*/  ISETP.GE.AND P5, PT, R4, RZ, PT ;  /* 0x000000ff0400720c */ /* 0x000fe20003fa6270 */
[----:B------:R-:W-:Y:S01]  /*2ee0*/  IMAD R245, R8, R0, R245 ;  /* 0x0000000008f57224 */ /* 0x000fe200078e02f5 */
[----:B------:R-:W-:Y:S01]  /*2ef0*/  STL [R1+0x5558], R249 ;  /* 0x005558f901007387 */ /* 0x000fe20000100800 */
[--C-:B------:R-:W-:Y:S01]  /*2f00*/  @!P3 IMAD.IADD R152, R152, 0x1, -R8.reuse ;  /* 0x000000019898b824 */ /* 0x100fe200078e0a08 */
[----:B------:R-:W-:Y:S01]  /*2f10*/  ISETP.GE.AND P3, PT, R6, RZ, PT ;  /* 0x000000ff0600720c */ /* 0x000fe20003f66270 */
[----:B------:R-:W-:Y:S01]  /*2f20*/  @!P6 IMAD.IADD R211, R211, 0x1, -R8 ;  /* 0x00000001d3d3e824 */ /* 0x000fe200078e0a08 */
[----:B------:R-:W-:Y:S01]  /*2f30*/  ISETP.GT.U32.AND P6, PT, R8, R245, PT ;  /* 0x000000f50800720c */ /* 0x000fe20003fc4070 */
[----:B------:R-:W-:-:S02]  /*2f40*/  VIADD R4, R69, 0x27 ;  /* 0x0000002745047836 */ /* 0x000fc40000000000 */
[----:B------:R-:W-:Y:S01]  /*2f50*/  @!P0 IMAD.IADD R247, R247, 0x1, -R8 ;  /* 0x00000001f7f78824 */ /* 0x000fe200078e0a08 */
[----:B------:R-:W-:Y:S01]  /*2f60*/  ISETP.GE.AND P0, PT, R2, RZ, PT ;  /* 0x000000ff0200720c */ /* 0x000fe20003f06270 */
[----:B------:R-:W-:Y:S01]  /*2f70*/  @!P4 IMAD.MOV R152, RZ, RZ, -R152 ;  /* 0x000000ffff98c224 */ /* 0x000fe200078e0a98 */
[C---:B------:R-:W-:Y:S01]  /*2f80*/  ISETP.GT.U32.AND P4, PT, R8.reuse, R246, PT ;  /* 0x000000f60800720c */ /* 0x040fe20003f84070 */
[C---:B------:R-:W-:Y:S01]  /*2f90*/  VIADD R6, R69.reuse, 0x28 ;  /* 0x0000002845067836 */ /* 0x040fe20000000000 */
[----:B------:R-:W-:Y:S01]  /*2fa0*/  IABS R210, R4 ;  /* 0x0000000400d27213 */ /* 0x000fe20000000000 */
[----:B------:R-:W-:Y:S01]  /*2fb0*/  @!P2 IMAD.MOV R212, RZ, RZ, -R212 ;  /* 0x000000ffffd4a224 */ /* 0x000fe200078e0ad4 */
[----:B------:R-:W-:Y:S01]  /*2fc0*/  ISETP.GT.U32.AND P1, PT, R8, R247, PT ;  /* 0x000000f70800720c */ /* 0x000fe20003f24070 */
[----:B------:R-:W-:Y:S01]  /*2fd0*/  VIADD R11, R69, 0x44 ;  /* 0x00000044450b7836 */ /* 0x000fe20000000000 */
[----:B------:R-:W-:Y:S01]  /*2fe0*/  ISETP.GE.AND P2, PT, R5, RZ, PT ;  /* 0x000000ff0500720c */ /* 0x000fe20003f46270 */
[----:B------:R-:W-:Y:S01]  /*2ff0*/  IMAD.HI.U32 R0, R9, R210, RZ ;  /* 0x000000d209007227 */ /* 0x000fe200078e00ff */
[----:B------:R-:W-:Y:S01]  /*3000*/  IABS R244, R6 ;  /* 0x0000000600f47213 */ /* 0x000fe20000000000 */
[----:B------:R-:W-:Y:S01]  /*3010*/  STL [R1+0x5564], R212 ;  /* 0x005564d401007387 */ /* 0x000fe20000100800 */
[----:B------:R-:W-:Y:S01]  /*3020*/  IABS R230, R11 ;  /* 0x0000000b00e67213 */ /* 0x000fe20000000000 */
[----:B------:R-:W-:-:S02]  /*3030*/  @!P6 IMAD.IADD R245, R245, 0x1, -R8 ;  /* 0x00000001f5f5e824 */ /* 0x000fc400078e0a08 */
[----:B------:R-:W-:Y:S01]  /*3040*/  IMAD.HI.U32 R2, R9, R244, RZ ;  /* 0x000000f409027227 */ /* 0x000fe200078e00ff */
[----:B------:R-:W-:Y:S02]  /*3050*/  STL [R1+0x5554], R248 ;  /* 0x005554f801007387 */ /* 0x000fe40000100800 */
[----:B------:R-:W-:Y:S01]  /*3060*/  ISETP.GT.U32.AND P6, PT, R8, R245, PT ;  /* 0x000000f50800720c */ /* 0x000fe20003fc4070 */
[----:B------:R-:W-:Y:S01]  /*3070*/  IMAD.MOV R5, RZ, RZ, -R0 ;  /* 0x000000ffff057224 */ /* 0x000fe200078e0a00 */
[----:B------:R1:W-:Y:S01]  /*3080*/  STL [R1+0x5568], R152 ;  /* 0x0055689801007387 */ /* 0x0003e20000100800 */
[----:B------:R-:W-:Y:S01]  /*3090*/  @!P4 IMAD.IADD R246, R246, 0x1, -R8 ;  /* 0x00000001f6f6c824 */ /* 0x000fe200078e0a08 */
[----:B------:R-:W-:Y:S01]  /*30a0*/  ISETP.GE.AND P4, PT, R3, RZ, PT ;  /* 0x000000ff0300720c */ /* 0x000fe20003f86270 */
[----:B------:R-:W-:-:S04]  /*30b0*/  IMAD.HI.U32 R3, R9, R153, RZ ;  /* 0x0000009909037227 */ /* 0x000fc800078e00ff */
[----:B------:R-:W-:Y:S02]  /*30c0*/  IMAD.MOV R7, RZ, RZ, -R2 ;  /* 0x000000ffff077224 */ /* 0x000fe400078e0a02 */
[C---:B------:R-:W-:Y:S01]  /*30d0*/  IMAD R210, R8.reuse, R5, R210 ;  /* 0x0000000508d27224 */ /* 0x040fe200078e02d2 */
[----:B-1----:R-:W-:Y:S01]  /*30e0*/  IADD3 R152, PT, PT, R69, 0x78, RZ ;  /* 0x0000007845987810 */ /* 0x002fe20007ffe0ff */
[----:B------:R-:W-:Y:S01]  /*30f0*/  @!P1 IMAD.IADD R247, R247, 0x1, -R8 ;  /* 0x00000001f7f79824 */ /* 0x000fe200078e0a08 */
[C---:B------:R-:W-:Y:S01]  /*3100*/  ISETP.GT.U32.AND P1, PT, R8.reuse, R63, PT ;  /* 0x0000003f0800720c */ /* 0x040fe20003f24070 */
[----:B------:R-:W-:Y:S02]  /*3110*/  IMAD.MOV R3, RZ, RZ, -R3 ;  /* 0x000000ffff037224 */ /* 0x000fe400078e0a03 */
[C---:B------:R-:W-:Y:S02]  /*3120*/  IMAD R244, R8.reuse, R7, R244 ;  /* 0x0000000708f47224 */ /* 0x040fe400078e02f4 */
[----:B------:R-:W-:Y:S01]  /*3130*/  @!P2 IMAD.MOV R211, RZ, RZ, -R211 ;  /* 0x000000ffffd3a224 */ /* 0x000fe200078e0ad3 */
[C---:B------:R-:W-:Y:S01]  /*3140*/  ISETP.GT.U32.AND P2, PT, R8.reuse, R210, PT ;  /* 0x000000d20800720c */ /* 0x040fe20003f44070 */
[----:B------:R-:W-:-:S02]  /*3150*/  IMAD R153, R8, R3, R153 ;  /* 0x0000000308997224 */ /* 0x000fc400078e0299 */
[----:B------:R-:W-:Y:S01]  /*3160*/  @!P3 IMAD.MOV R246, RZ, RZ, -R246 ;  /* 0x000000fffff6b224 */ /* 0x000fe200078e0af6 */
[C---:B------:R-:W-:Y:S01]  /*3170*/  ISETP.GT.U32.AND P3, PT, R8.reuse, R244, PT ;  /* 0x000000f40800720c */ /* 0x040fe20003f64070 */
[--C-:B------:R-:W-:Y:S01]  /*3180*/  @!P6 IMAD.IADD R245, R245, 0x1, -R8.reuse ;  /* 0x00000001f5f5e824 */ /* 0x100fe200078e0a08 */
[----:B------:R-:W-:Y:S01]  /*3190*/  ISETP.GT.U32.AND P6, PT, R8, R153, PT ;  /* 0x000000990800720c */ /* 0x000fe20003fc4070 */
[----:B------:R-:W-:Y:S02]  /*31a0*/  VIADD R3, R69, 0x2a ;  /* 0x0000002a45037836 */ /* 0x000fe40000000000 */
[--C-:B------:R-:W-:Y:S01]  /*31b0*/  @!P1 IMAD.IADD R63, R63, 0x1, -R8.reuse ;  /* 0x000000013f3f9824 */ /* 0x100fe200078e0a08 */
[----:B------:R-:W-:Y:S01]  /*31c0*/  ISETP.GE.AND P1, PT, R4, RZ, PT ;  /* 0x000000ff0400720c */ /* 0x000fe20003f26270 */
[----:B------:R-:W-:Y:S01]  /*31d0*/  VIADD R4, R69, 0x2b ;  /* 0x0000002b45047836 */ /* 0x000fe20000000000 */
[----:B------:R-:W-:Y:S01]  /*31e0*/  IABS R243, R3 ;  /* 0x0000000300f37213 */ /* 0x000fe20000000000 */
[--C-:B------:R-:W-:Y:S01]  /*31f0*/  @!P2 IMAD.IADD R210, R210, 0x1, -R8.reuse ;  /* 0x00000001d2d2a824 */ /* 0x100fe200078e0a08 */
[----:B------:R-:W-:Y:S01]  /*3200*/  ISETP.GE.AND P2, PT, R10, RZ, PT ;  /* 0x000000ff0a00720c */ /* 0x000fe20003f46270 */
[----:B------:R-:W-:Y:S01]  /*3210*/  @!P5 IMAD.MOV R247, RZ, RZ, -R247 ;  /* 0x000000fffff7d224 */ /* 0x000fe200078e0af7 */
[----:B------:R-:W-:Y:S01]  /*3220*/  ISETP.GT.U32.AND P5, PT, R8, R63, PT ;  /* 0x0000003f0800720c */ /* 0x000fe20003fa4070 */
[--C-:B------:R-:W-:Y:S01]  /*3230*/  @!P3 IMAD.IADD R244, R244, 0x1, -R8.reuse ;  /* 0x00000001f4f4b824 */ /* 0x100fe200078e0a08 */
[----:B------:R-:W-:Y:S01]  /*3240*/  IABS R209, R4 ;  /* 0x0000000400d17213 */ /* 0x000fe20000000000 */
[----:B------:R-:W-:Y:S01]  /*3250*/  IMAD.HI.U32 R0, R9, R243, RZ ;  /* 0x000000f309007227 */ /* 0x000fe200078e00ff */
[C---:B------:R-:W-:Y:S01]  /*3260*/  ISETP.GT.U32.AND P3, PT, R8.reuse, R210, PT ;  /* 0x000000d20800720c */ /* 0x040fe20003f64070 */
[----:B------:R-:W-:Y:S02]  /*3270*/  STL [R1+0x5550], R247 ;  /* 0x005550f701007387 */ /* 0x000fe40000100800 */
[----:B------:R-:W-:Y:S01]  /*3280*/  @!P6 IMAD.IADD R153, R153, 0x1, -R8 ;  /* 0x000000019999e824 */ /* 0x000fe200078e0a08 */
[----:B------:R-:W-:Y:S01]  /*3290*/  ISETP.GT.U32.AND P6, PT, R8, R244, PT ;  /* 0x000000f40800720c */ /* 0x000fe20003fc4070 */
[----:B------:R-:W-:Y:S01]  /*32a0*/  IMAD.MOV R2, RZ, RZ, -R0 ;  /* 0x000000ffff027224 */ /* 0x000fe200078e0a00 */
[----:B------:R-:W-:Y:S01]  /*32b0*/  STL [R1+0x556c], R211 ;  /* 0x00556cd301007387 */ /* 0x000fe20000100800 */
[----:B------:R-:W-:-:S03]  /*32c0*/  IMAD.HI.U32 R0, R9, R209, RZ ;  /* 0x000000d109007227 */ /* 0x000fc600078e00ff */
[----:B------:R-:W-:Y:S01]  /*32d0*/  STL [R1+0x554c], R246 ;  /* 0x00554cf601007387 */ /* 0x000fe20000100800 */
[----:B------:R-:W-:Y:S02]  /*32e0*/  IMAD R243, R8, R2, R243 ;  /* 0x0000000208f37224 */ /* 0x000fe400078e02f3 */
[----:B------:R-:W-:Y:S02]  /*32f0*/  IMAD.MOV R0, RZ, RZ, -R0 ;  /* 0x000000ffff007224 */ /* 0x000fe400078e0a00 */
[--C-:B------:R-:W-:Y:S01]  /*3300*/  @!P5 IMAD.IADD R63, R63, 0x1, -R8.reuse ;  /* 0x000000013f3fd824 */ /* 0x100fe200078e0a08 */
[----:B------:R-:W-:Y:S01]  /*3310*/  ISETP.GE.AND P5, PT, R6, RZ, PT ;  /* 0x000000ff0600720c */ /* 0x000fe20003fa6270 */
[--C-:B------:R-:W-:Y:S01]  /*3320*/  @!P3 IMAD.IADD R210, R210, 0x1, -R8.reuse ;  /* 0x00000001d2d2b824 */ /* 0x100fe200078e0a08 */
[C---:B------:R-:W-:Y:S01]  /*3330*/  ISETP.GT.U32.AND P3, PT, R8.reuse, R243, PT ;  /* 0x000000f30800720c */ /* 0x040fe20003f64070 */
[C---:B------:R-:W-:Y:S01]  /*3340*/  IMAD R209, R8.reuse, R0, R209 ;  /* 0x0000000008d17224 */ /* 0x040fe200078e02d1 */
[C---:B------:R-:W-:Y:S01]  /*3350*/  IADD3 R6, PT, PT, R69.reuse, 0x2e, RZ ;  /* 0x0000002e45067810 */ /* 0x040fe20007ffe0ff */
[----:B------:R-:W-:Y:S01]  /*3360*/  @!P0 IMAD.MOV R63, RZ, RZ, -R63 ;  /* 0x000000ffff3f8224 */ /* 0x000fe200078e0a3f */
[----:B------:R-:W-:Y:S01]  /*3370*/  ISETP.GT.U32.AND P0, PT, R8, R153, PT ;  /* 0x000000990800720c */ /* 0x000fe20003f04070 */
[----:B------:R-:W-:Y:S01]  /*3380*/  @!P6 IMAD.IADD R244, R244, 0x1, -R8 ;  /* 0x00000001f4f4e824 */ /* 0x000fe200078e0a08 */
[----:B------:R-:W-:Y:S01]  /*3390*/  ISETP.GT.U32.AND P6, PT, R8, R209, PT ;  /* 0x000000d10800720c */ /* 0x000fe20003fc4070 */
[C---:B------:R-:W-:Y:S01]  /*33a0*/  VIADD R5, R69.reuse, 0x2c ;  /* 0x0000002c45057836 */ /* 0x040fe20000000000 */
[----:B------:R-:W-:Y:S01]  /*33b0*/  IABS R241, R6 ;  /* 0x0000000600f17213 */ /* 0x000fe20000000000 */
[----:B------:R-:W-:Y:S01]  /*33c0*/  VIADD R2, R69, 0x2d ;  /* 0x0000002d45027836 */ /* 0x000fe20000000000 */
[----:B------:R-:W-:Y:S01]  /*33d0*/  STL [R1+0x5570], R63 ;  /* 0x0055703f01007387 */ /* 0x000fe20000100800 */
[----:B------:R-:W-:Y:S01]  /*33e0*/  @!P1 IMAD.MOV R210, RZ, RZ, -R210 ;  /* 0x000000ffffd29224 */ /* 0x000fe200078e0ad2 */
[----:B------:R-:W-:Y:S01]  /*33f0*/  IABS R242, R5 ;  /* 0x0000000500f27213 */ /* 0x000fe20000000000 */
[----:B------:R-:W-:Y:S01]  /*3400*/  @!P3 IMAD.IADD R243, R243, 0x1, -R8 ;  /* 0x00000001f3f3b824 */ /* 0x000fe200078e0a08 */
[----:B------:R-:W-:Y:S01]  /*3410*/  IABS R64, R2 ;  /* 0x0000000200407213 */ /* 0x000fe20000000000 */
[----:B------:R-:W-:Y:S01]  /*3420*/  @!P4 IMAD.MOV R245, RZ, RZ, -R245 ;  /* 0x000000fffff5c224 */ /* 0x000fe200078e0af5 */
[----:B------:R-:W-:Y:S01]  /*3430*/  ISETP.GE.AND P3, PT, R4, RZ, PT ;  /* 0x000000ff0400720c */ /* 0x000fe20003f66270 */
[----:B------:R-:W-:-:S03]  /*3440*/  IMAD.HI.U32 R0, R9, R242, RZ ;  /* 0x000000f209007227 */ /* 0x000fc600078e00ff */
[----:B------:R-:W-:Y:S01]  /*3450*/  STL [R1+0x5548], R245 ;  /* 0x005548f501007387 */ /* 0x000fe20000100800 */
[--C-:B------:R-:W-:Y:S01]  /*3460*/  @!P0 IMAD.IADD R153, R153, 0x1, -R8.reuse ;  /* 0x0000000199998824 */ /* 0x100fe200078e0a08 */
[----:B------:R-:W-:Y:S01]  /*3470*/  ISETP.GE.AND P0, PT, R3, RZ, PT ;  /* 0x000000ff0300720c */ /* 0x000fe20003f06270 */
[----:B------:R-:W-:Y:S01]  /*3480*/  @!P6 IMAD.IADD R209, R209, 0x1, -R8 ;  /* 0x00000001d1d1e824 */ /* 0x000fe200078e0a08 */
[C---:B------:R-:W-:Y:S01]  /*3490*/  ISETP.GT.U32.AND P6, PT, R8.reuse, R243, PT ;  /* 0x000000f30800720c */ /* 0x040fe20003fc4070 */
[----:B------:R-:W-:Y:S01]  /*34a0*/  IMAD.MOV R3, RZ, RZ, -R0 ;  /* 0x000000ffff037224 */ /* 0x000fe200078e0a00 */
[----:B------:R-:W-:Y:S01]  /*34b0*/  STL [R1+0x5574], R210 ;  /* 0x005574d201007387 */ /* 0x000fe20000100800 */
[----:B------:R-:W-:Y:S01]  /*34c0*/  IMAD.HI.U32 R0, R9, R64, RZ ;  /* 0x0000004009007227 */ /* 0x000fe200078e00ff */
[----:B------:R-:W-:-:S03]  /*34d0*/  ISETP.GT.U32.AND P4, PT, R8, R209, PT ;  /* 0x000000d10800720c */ /* 0x000fc60003f84070 */
[C---:B------:R-:W-:Y:S02]  /*34e0*/  IMAD R242, R8.reuse, R3, R242 ;  /* 0x0000000308f27224 */ /* 0x040fe400078e02f2 */
[----:B------:R-:W-:Y:S02]  /*34f0*/  IMAD.MOV R3, RZ, RZ, -R0 ;  /* 0x000000ffff037224 */ /* 0x000fe400078e0a00 */
[----:B------:R-:W-:Y:S01]  /*3500*/  @!P2 IMAD.MOV R153, RZ, RZ, -R153 ;  /* 0x000000ffff99a224 */ /* 0x000fe200078e0a99 */
[C---:B------:R-:W-:Y:S01]  /*3510*/  ISETP.GT.U32.AND P1, PT, R8.reuse, R242, PT ;  /* 0x000000f20800720c */ /* 0x040fe20003f24070 */
[----:B------:R-:W-:Y:S01]  /*3520*/  IMAD R64, R8, R3, R64 ;  /* 0x0000000308407224 */ /* 0x000fe200078e0240 */
[----:B------:R-:W-:Y:S01]  /*3530*/  ISETP.GE.AND P2, PT, R2, RZ, PT ;  /* 0x000000ff0200720c */ /* 0x000fe20003f46270 */
[----:B------:R-:W-:Y:S02]  /*3540*/  @!P6 IMAD.IADD R243, R243, 0x1, -R8 ;  /* 0x00000001f3f3e824 */ /* 0x000fe400078e0a08 */
[----:B------:R-:W-:Y:S01]  /*3550*/  VIADD R2, R69, 0x2f ;  /* 0x0000002f45027836 */ /* 0x000fe20000000000 */
[----:B------:R-:W-:Y:S01]  /*3560*/  ISETP.GT.U32.AND P6, PT, R8, R64, PT ;  /* 0x000000400800720c */ /* 0x000fe20003fc4070 */
[----:B------:R-:W-:-:S03]  /*3570*/  IMAD.HI.U32 R0, R9, R241, RZ ;  /* 0x000000f109007227 */ /* 0x000fc600078e00ff */
[----:B------:R-:W-:Y:S01]  /*3580*/  IABS R208, R2 ;  /* 0x0000000200d07213 */ /* 0x000fe20000000000 */
[----:B------:R-:W-:Y:S02]  /*3590*/  IMAD.MOV R0, RZ, RZ, -R0 ;  /* 0x000000ffff007224 */ /* 0x000fe400078e0a00 */
[----:B------:R-:W-:Y:S01]  /*35a0*/  @!P1 IMAD.IADD R242, R242, 0x1, -R8 ;  /* 0x00000001f2f29824 */ /* 0x000fe200078e0a08 */
[----:B------:R-:W-:Y:S01]  /*35b0*/  ISETP.GE.AND P1, PT, R2, RZ, PT ;  /* 0x000000ff0200720c */ /* 0x000fe20003f26270 */
[----:B------:R-:W-:Y:S02]  /*35c0*/  IMAD R241, R8, R0, R241 ;  /* 0x0000000008f17224 */ /* 0x000fe400078e02f1 */
[----:B------:R-:W-:-:S04]  /*35d0*/  IMAD.HI.U32 R0, R9, R208, RZ ;  /* 0x000000d009007227 */ /* 0x000fc800078e00ff */
[--C-:B------:R-:W-:Y:S01]  /*35e0*/  @!P6 IMAD.IADD R64, R64, 0x1, -R8.reuse ;  /* 0x000000014040e824 */ /* 0x100fe200078e0a08 */
[----:B------:R-:W-:Y:S01]  /*35f0*/  ISETP.GT.U32.AND P6, PT, R8, R242, PT ;  /* 0x000000f20800720c */ /* 0x000fe20003fc4070 */
[----:B------:R-:W-:Y:S01]  /*3600*/  @!P4 IMAD.IADD R209, R209, 0x1, -R8 ;  /* 0x00000001d1d1c824 */ /* 0x000fe200078e0a08 */
[----:B------:R-:W-:Y:S01]  /*3610*/  ISETP.GE.AND P4, PT, R6, RZ, PT ;  /* 0x000000ff0600720c */ /* 0x000fe20003f86270 */
[----:B------:R-:W-:Y:S02]  /*3620*/  IMAD.MOV R3, RZ, RZ, -R0 ;  /* 0x000000ffff037224 */ /* 0x000fe400078e0a00 */
[----:B------:R-:W-:Y:S01]  /*3630*/  @!P3 IMAD.MOV R209, RZ, RZ, -R209 ;  /* 0x000000ffffd1b224 */ /* 0x000fe200078e0ad1 */
[C---:B------:R-:W-:Y:S01]  /*3640*/  ISETP.GT.U32.AND P3, PT, R8.reuse, R241, PT ;  /* 0x000000f10800720c */ /* 0x040fe20003f64070 */
[----:B------:R-:W-:Y:S02]  /*3650*/  IMAD R208, R8, R3, R208 ;  /* 0x0000000308d07224 */ /* 0x000fe400078e02d0 */
[----:B------:R-:W-:-:S02]  /*3660*/  VIADD R4, R69, 0x30 ;  /* 0x0000003045047836 */ /* 0x000fc40000000000 */
[----:B------:R-:W-:Y:S01]  /*3670*/  @!P5 IMAD.MOV R244, RZ, RZ, -R244 ;  /* 0x000000fffff4d224 */ /* 0x000fe200078e0af4 */
[----:B------:R-:W-:Y:S01]  /*3680*/  ISETP.GE.AND P5, PT, R5, RZ, PT ;  /* 0x000000ff0500720c */ /* 0x000fe20003fa6270 */
[--C-:B------:R-:W-:Y:S01]  /*3690*/  @!P6 IMAD.IADD R242, R242, 0x1, -R8.reuse ;  /* 0x00000001f2f2e824 */ /* 0x100fe200078e0a08 */
[C---:B------:R-:W-:Y:S01]  /*36a0*/  ISETP.GT.U32.AND P6, PT, R8.reuse, R208, PT ;  /* 0x000000d00800720c */ /* 0x040fe20003fc4070 */
[----:B------:R-:W-:Y:S01]  /*36b0*/  VIADD R6, R69, 0x31 ;  /* 0x0000003145067836 */ /* 0x000fe20000000000 */
[----:B------:R-:W-:Y:S01]  /*36c0*/  IABS R240, R4 ;  /* 0x0000000400f07213 */ /* 0x000fe20000000000 */
[----:B------:R-:W-:Y:S01]  /*36d0*/  @!P0 IMAD.MOV R243, RZ, RZ, -R243 ;  /* 0x000000fffff38224 */ /* 0x000fe200078e0af3 */
[----:B------:R-:W-:Y:S01]  /*36e0*/  ISETP.GT.U32.AND P0, PT, R8, R64, PT ;  /* 0x000000400800720c */ /* 0x000fe20003f04070 */
[--C-:B------:R-:W-:Y:S01]  /*36f0*/  @!P3 IMAD.IADD R241, R241, 0x1, -R8.reuse ;  /* 0x00000001f1f1b824 */ /* 0x100fe200078e0a08 */
[----:B------:R-:W-:Y:S01]  /*3700*/  IABS R154, R6 ;  /* 0x00000006009a7213 */ /* 0x000fe20000000000 */
[----:B------:R-:W-:Y:S01]  /*3710*/  VIADD R7, R69, 0x32 ;  /* 0x0000003245077836 */ /* 0x000fe20000000000 */
[----:B------:R-:W-:Y:S01]  /*3720*/  ISETP.GE.AND P3, PT, R6, RZ, PT ;  /* 0x000000ff0600720c */ /* 0x000fe20003f66270 */
[C---:B------:R-:W-:Y:S01]  /*3730*/  IMAD.HI.U32 R0, R9.reuse, R240, RZ ;  /* 0x000000f009007227 */ /* 0x040fe200078e00ff */
[----:B------:R-:W-:Y:S02]  /*3740*/  STL [R1+0x5544], R244 ;  /* 0x005544f401007387 */ /* 0x000fe40000100800 */
[----:B------:R-:W-:Y:S01]  /*3750*/  IABS R239, R7 ;  /* 0x0000000700ef7213 */ /* 0x000fe20000000000 */
[----:B------:R-:W-:Y:S01]  /*3760*/  @!P6 IMAD.IADD R208, R208, 0x1, -R8 ;  /* 0x00000001d0d0e824 */ /* 0x000fe200078e0a08 */
[----:B------:R-:W-:Y:S01]  /*3770*/  ISETP.GT.U32.AND P6, PT, R8, R241, PT ;  /* 0x000000f10800720c */ /* 0x000fe20003fc4070 */
[----:B------:R-:W-:Y:S01]  /*3780*/  IMAD.HI.U32 R2, R9, R154, RZ ;  /* 0x0000009a09027227 */ /* 0x000fe200078e00ff */
[----:B------:R-:W-:Y:S03]  /*3790*/  STL [R1+0x5578], R153 ;  /* 0x0055789901007387 */ /* 0x000fe60000100800 */
[----:B------:R-:W-:Y:S01]  /*37a0*/  IMAD.MOV R3, RZ, RZ, -R0 ;  /* 0x000000ffff037224 */ /* 0x000fe200078e0a00 */
[----:B------:R-:W-:Y:S01]  /*37b0*/  STL [R1+0x5540], R243 ;  /* 0x005540f301007387 */ /* 0x000fe20000100800 */
[----:B------:R-:W-:Y:S01]  /*37c0*/  @!P0 IMAD.IADD R64, R64, 0x1, -R8 ;  /* 0x0000000140408824 */ /* 0x000fe200078e0a08 */
[----:B------:R-:W-:Y:S01]  /*37d0*/  ISETP.GE.AND P0, PT, R4, RZ, PT ;  /* 0x000000ff0400720c */ /* 0x000fe20003f06270 */
[----:B------:R-:W-:Y:S01]  /*37e0*/  IMAD.MOV R5, RZ, RZ, -R2 ;  /* 0x000000ffff057224 */ /* 0x000fe200078e0a02 */
[----:B------:R-:W-:Y:S01]  /*37f0*/  IADD3 R4, PT, PT, R69, 0x33, RZ ;  /* 0x0000003345047810 */ /* 0x000fe20007ffe0ff */
[C---:B------:R-:W-:Y:S01]  /*3800*/  IMAD R240, R8.reuse, R3, R240 ;  /* 0x0000000308f07224 */ /* 0x040fe200078e02f0 */
[----:B------:R-:W-:Y:S01]  /*3810*/  STL [R1+0x557c], R209 ;  /* 0x00557cd101007387 */ /* 0x000fe20000100800 */
[----:B------:R-:W-:Y:S01]  /*3820*/  @!P5 IMAD.MOV R242, RZ, RZ, -R242 ;  /* 0x000000fffff2d224 */ /* 0x000fe200078e0af2 */
[----:B------:R-:W-:Y:S01]  /*3830*/  ISETP.GT.U32.AND P5, PT, R8, R208, PT ;  /* 0x000000d00800720c */ /* 0x000fe20003fa4070 */
[----:B------:R-:W-:Y:S01]  /*3840*/  IMAD.HI.U32 R0, R9, R239, RZ ;  /* 0x000000ef09007227 */ /* 0x000fe200078e00ff */
[----:B------:R-:W-:-:S02]  /*3850*/  IABS R207, R4 ;  /* 0x0000000400cf7213 */ /* 0x000fc40000000000 */
[----:B------:R-:W-:Y:S01]  /*3860*/  STL [R1+0x553c], R242 ;  /* 0x00553cf201007387 */ /* 0x000fe20000100800 */
[C---:B------:R-:W-:Y:S02]  /*3870*/  IMAD R154, R8.reuse, R5, R154 ;  /* 0x00000005089a7224 */ /* 0x040fe400078e029a */
[----:B------:R-:W-:Y:S01]  /*3880*/  @!P2 IMAD.MOV R64, RZ, RZ, -R64 ;  /* 0x000000ffff40a224 */ /* 0x000fe200078e0a40 */
[C---:B------:R-:W-:Y:S01]  /*3890*/  ISETP.GT.U32.AND P2, PT, R8.reuse, R240, PT ;  /* 0x000000f00800720c */ /* 0x040fe20003f44070 */
[----:B------:R-:W-:Y:S02]  /*38a0*/  IMAD.MOV R0, RZ, RZ, -R0 ;  /* 0x000000ffff007224 */ /* 0x000fe400078e0a00 */
[--C-:B------:R-:W-:Y:S01]  /*38b0*/  @!P6 IMAD.IADD R241, R241, 0x1, -R8.reuse ;  /* 0x00000001f1f1e824 */ /* 0x100fe200078e0a08 */
[C---:B------:R-:W-:Y:S01]  /*38c0*/  ISETP.GT.U32.AND P6, PT, R8.reuse, R154, PT ;  /* 0x0000009a0800720c */ /* 0x040fe20003fc4070 */
[----:B------:R-:W-:Y:S01]  /*38d0*/  IMAD R239, R8, R0, R239 ;  /* 0x0000000008ef7224 */ /* 0x000fe200078e02ef */
[----:B------:R-:W-:Y:S01]  /*38e0*/  STL [R1+0x5580], R64 ;  /* 0x0055804001007387 */ /* 0x000fe20000100800 */
[----:B------:R-:W-:-:S02]  /*38f0*/  @!P5 IMAD.IADD R208, R208, 0x1, -R8 ;  /* 0x00000001d0d0d824 */ /* 0x000fc400078e0a08 */
[----:B------:R-:W-:Y:S01]  /*3900*/  VIADD R5, R69, 0x34 ;  /* 0x0000003445057836 */ /* 0x000fe20000000000 */
[----:B------:R-:W-:Y:S01]  /*3910*/  ISETP.GT.U32.AND P5, PT, R8, R239, PT ;  /* 0x000000ef0800720c */ /* 0x000fe20003fa4070 */
[----:B------:R-:W-:-:S03]  /*3920*/  IMAD.HI.U32 R0, R9, R207, RZ ;  /* 0x000000cf09007227 */ /* 0x000fc600078e00ff */
[----:B------:R-:W-:Y:S01]  /*3930*/  IABS R238, R5 ;  /* 0x0000000500ee7213 */ /* 0x000fe20000000000 */
[--C-:B------:R-:W-:Y:S01]  /*3940*/  @!P2 IMAD.IADD R240, R240, 0x1, -R8.reuse ;  /* 0x00000001f0f0a824 */ /* 0x100fe200078e0a08 */
[----:B------:R-:W-:Y:S01]  /*3950*/  ISETP.GE.AND P2, PT, R7, RZ, PT ;  /* 0x000000ff0700720c */ /* 0x000fe20003f46270 */
[----:B------:R-:W-:Y:S02]  /*3960*/  @!P6 IMAD.IADD R154, R154, 0x1, -R8 ;  /* 0x000000019a9ae824 */ /* 0x000fe400078e0a08 */
[----:B------:R-:W-:Y:S01]  /*3970*/  VIADD R6, R69, 0x35 ;  /* 0x0000003545067836 */ /* 0x000fe20000000000 */
[C---:B------:R-:W-:Y:S01]  /*3980*/  ISETP.GT.U32.AND P6, PT, R8.reuse, R240, PT ;  /* 0x000000f00800720c */ /* 0x040fe20003fc4070 */
[----:B------:R-:W-:Y:S02]  /*3990*/  IMAD.MOV R0, RZ, RZ, -R0 ;  /* 0x000000ffff007224 */ /* 0x000fe400078e0a00 */
[----:B------:R-:W-:Y:S01]  /*39a0*/  @!P5 IMAD.IADD R239, R239, 0x1, -R8 ;  /* 0x00000001efefd824 */ /* 0x000fe200078e0a08 */
[----:B------:R-:W-:Y:S01]  /*39b0*/  ISETP.GT.U32.AND P5, PT, R8, R154, PT ;  /* 0x0000009a0800720c */ /* 0x000fe20003fa4070 */
[----:B------:R-:W-:Y:S01]  /*39c0*/  IMAD.HI.U32 R2, R9, R238, RZ ;  /* 0x000000ee09027227 */ /* 0x000fe200078e00ff */
[----:B------:R-:W-:-:S03]  /*39d0*/  IABS R65, R6 ;  /* 0x0000000600417213 */ /* 0x000fc60000000000 */
[----:B------:R-:W-:Y:S02]  /*39e0*/  IMAD R207, R8, R0, R207 ;  /* 0x0000000008cf7224 */ /* 0x000fe400078e02cf */
[----:B------:R-:W-:Y:S02]  /*39f0*/  IMAD.MOV R3, RZ, RZ, -R2 ;  /* 0x000000ffff037224 */ /* 0x000fe400078e0a02 */
[----:B------:R-:W-:Y:S01]  /*3a00*/  @!P6 IMAD.IADD R240, R240, 0x1, -R8 ;  /* 0x00000001f0f0e824 */ /* 0x000fe200078e0a08 */
[----:B------:R-:W-:Y:S01]  /*3a10*/  ISETP.GT.U32.AND P6, PT, R8, R207, PT ;  /* 0x000000cf0800720c */ /* 0x000fe20003fc4070 */
[----:B------:R-:W-:-:S04]  /*3a20*/  IMAD.HI.U32 R0, R9, R65, RZ ;  /* 0x0000004109007227 */ /* 0x000fc800078e00ff */
[----:B------:R-:W-:Y:S02]  /*3a30*/  IMAD R238, R8, R3, R238 ;  /* 0x0000000308ee7224 */ /* 0x000fe400078e02ee */
[----:B------:R-:W-:Y:S02]  /*3a40*/  VIADD R10, R69, 0x36 ;  /* 0x00000036450a7836 */ /* 0x000fe40000000000 */
[----:B------:R-:W-:Y:S02]  /*3a50*/  IMAD.MOV R0, RZ, RZ, -R0 ;  /* 0x000000ffff007224 */ /* 0x000fe400078e0a00 */
[----:B------:R-:W-:Y:S01]  /*3a60*/  @!P5 IMAD.IADD R154, R154, 0x1, -R8 ;  /* 0x000000019a9ad824 */ /* 0x000fe200078e0a08 */
[C---:B------:R-:W-:Y:S01]  /*3a70*/  ISETP.GT.U32.AND P5, PT, R8.reuse, R238, PT ;  /* 0x000000ee0800720c */ /* 0x040fe20003fa4070 */
[----:B------:R-:W-:Y:S01]  /*3a80*/  IMAD R65, R8, R0, R65 ;  /* 0x0000000008417224 */ /* 0x000fe200078e0241 */
[----:B------:R-:W-:Y:S01]  /*3a90*/  IABS R237, R10 ;  /* 0x0000000a00ed7213 */ /* 0x000fe20000000000 */
[----:B------:R-:W-:Y:S01]  /*3aa0*/  @!P1 IMAD.MOV R208, RZ, RZ, -R208 ;  /* 0x000000ffffd09224 */ /* 0x000fe200078e0ad0 */
[----:B------:R-:W-:Y:S01]  /*3ab0*/  ISETP.GE.AND P1, PT, R4, RZ, PT ;  /* 0x000000ff0400720c */ /* 0x000fe20003f26270 */
[----:B------:R-:W-:Y:S01]  /*3ac0*/  @!P6 IMAD.IADD R207, R207, 0x1, -R8 ;  /* 0x00000001cfcfe824 */ /* 0x000fe200078e0a08 */
[----:B------:R-:W-:Y:S01]  /*3ad0*/  ISETP.GT.U32.AND P6, PT, R8, R65, PT ;  /* 0x000000410800720c */ /* 0x000fe20003fc4070 */
[----:B------:R-:W-:-:S04]  /*3ae0*/  IMAD.HI.U32 R2, R9, R237, RZ ;  /* 0x000000ed09027227 */ /* 0x000fc800078e00ff */
[----:B------:R-:W-:Y:S01]  /*3af0*/  @!P4 IMAD.MOV R241, RZ, RZ, -R241 ;  /* 0x000000fffff1c224 */ /* 0x000fe200078e0af1 */
[----:B------:R-:W-:Y:S01]  /*3b00*/  ISETP.GT.U32.AND P4, PT, R8, R239, PT ;  /* 0x000000ef0800720c */ /* 0x000fe20003f84070 */
[C---:B------:R-:W-:Y:S02]  /*3b10*/  VIADD R4, R69.reuse, 0x37 ;  /* 0x0000003745047836 */ /* 0x040fe40000000000 */
[----:B------:R-:W-:Y:S01]  /*3b20*/  IMAD.MOV R2, RZ, RZ, -R2 ;  /* 0x000000ffff027224 */ /* 0x000fe200078e0a02 */
[----:B------:R-:W-:Y:S01]  /*3b30*/  STL [R1+0x5538], R241 ;  /* 0x005538f101007387 */ /* 0x000fe20000100800 */
[----:B------:R-:W-:Y:S01]  /*3b40*/  @!P5 IMAD.IADD R238, R238, 0x1, -R8 ;  /* 0x00000001eeeed824 */ /* 0x000fe200078e0a08 */
[----:B------:R-:W-:Y:S01]  /*3b50*/  IABS R206, R4 ;  /* 0x0000000400ce7213 */ /* 0x000fe20000000000 */
[----:B------:R-:W-:Y:S01]  /*3b60*/  VIADD R7, R69, 0x38 ;  /* 0x0000003845077836 */ /* 0x000fe20000000000 */
[C---:B------:R-:W-:Y:S01]  /*3b70*/  ISETP.GT.U32.AND P5, PT, R8.reuse, R207, PT ;  /* 0x000000cf0800720c */ /* 0x040fe20003fa4070 */
[C---:B------:R-:W-:Y:S01]  /*3b80*/  IMAD R237, R8.reuse, R2, R237 ;  /* 0x0000000208ed7224 */ /* 0x040fe200078e02ed */
[----:B------:R-:W-:Y:S01]  /*3b90*/  STL [R1+0x5584], R208 ;  /* 0x005584d001007387 */ /* 0x000fe20000100800 */
[----:B------:R-:W-:Y:S01]  /*3ba0*/  @!P0 IMAD.MOV R240, RZ, RZ, -R240 ;  /* 0x000000fffff08224 */ /* 0x000fe200078e0af0 */
[----:B------:R-:W-:Y:S01]  /*3bb0*/  IABS R236, R7 ;  /* 0x0000000700ec7213 */ /* 0x000fe20000000000 */
[----:B------:R-:W-:Y:S01]  /*3bc0*/  @!P3 IMAD.MOV R154, RZ, RZ, -R154 ;  /* 0x000000ffff9ab224 */ /* 0x000fe200078e0a9a */
[C---:B------:R-:W-:Y:S01]  /*3bd0*/  ISETP.GT.U32.AND P0, PT, R8.reuse, R238, PT ;  /* 0x000000ee0800720c */ /* 0x040fe20003f04070 */
[----:B------:R-:W-:Y:S01]  /*3be0*/  IMAD.HI.U32 R0, R9, R206, RZ ;  /* 0x000000ce09007227 */ /* 0x000fe200078e00ff */
[----:B------:R-:W-:Y:S01]  /*3bf0*/  ISETP.GT.U32.AND P3, PT, R8, R237, PT ;  /* 0x000000ed0800720c */ /* 0x000fe20003f64070 */
[----:B------:R-:W-:Y:S02]  /*3c00*/  STL [R1+0x5534], R240 ;  /* 0x005534f001007387 */ /* 0x000fe40000100800 */
[----:B------:R-:W-:-:S02]  /*3c10*/  @!P6 IMAD.IADD R65, R65, 0x1, -R8 ;  /* 0x000000014141e824 */ /* 0x000fc400078e0a08 */
[----:B------:R-:W-:Y:S01]  /*3c20*/  @!P4 IMAD.IADD R239, R239, 0x1, -R8 ;  /* 0x00000001efefc824 */ /* 0x000fe200078e0a08 */
[----:B------:R-:W-:Y:S01]  /*3c30*/  ISETP.GE.AND P4, PT, R5, RZ, PT ;  /* 0x000000ff0500720c */ /* 0x000fe20003f86270 */
[----:B------:R-:W-:Y:S01]  /*3c40*/  IMAD.MOV R3, RZ, RZ, -R0 ;  /* 0x000000ffff037224 */ /* 0x000fe200078e0a00 */
[C---:B------:R-:W-:Y:S01]  /*3c50*/  ISETP.GT.U32.AND P6, PT, R8.reuse, R65, PT ;  /* 0x000000410800720c */ /* 0x040fe20003fc4070 */
[----:B------:R-:W-:Y:S01]  /*3c60*/  IMAD.HI.U32 R2, R9, R236, RZ ;  /* 0x000000ec09027227 */ /* 0x000fe200078e00ff */
[----:B------:R-:W-:Y:S03]  /*3c70*/  STL [R1+0x5588], R154 ;  /* 0x0055889a01007387 */ /* 0x000fe60000100800 */
[----:B------:R-:W-:Y:S01]  /*3c80*/  @!P5 IMAD.IADD R207, R207, 0x1, -R8 ;  /* 0x00000001cfcfd824 */ /* 0x000fe200078e0a08 */
[----:B------:R-:W-:Y:S01]  /*3c90*/  @!P3 IADD3 R237, PT, PT, R237, -R8, RZ ;  /* 0x80000008ededb210 */ /* 0x000fe20007ffe0ff */
[----:B------:R-:W-:Y:S01]  /*3ca0*/  IMAD R206, R8, R3, R206 ;  /* 0x0000000308ce7224 */ /* 0x000fe200078e02ce */
[----:B------:R-:W-:Y:S01]  /*3cb0*/  ISETP.GE.AND P5, PT, R10, RZ, PT ;  /* 0x000000ff0a00720c */ /* 0x000fe20003fa6270 */
[----:B------:R-:W-:Y:S01]  /*3cc0*/  IMAD.MOV R5, RZ, RZ, -R2 ;  /* 0x000000ffff057224 */ /* 0x000fe200078e0a02 */
[----:B------:R-:W-:Y:S01]  /*3cd0*/  ISETP.GT.U32.AND P3, PT, R8, R237, PT ;  /* 0x000000ed0800720c */ /* 0x000fe20003f64070 */
[----:B------:R-:W-:Y:S01]  /*3ce0*/  @!P2 IMAD.MOV R239, RZ, RZ, -R239 ;  /* 0x000000ffffefa224 */ /* 0x000fe200078e0aef */
[----:B------:R-:W-:Y:S01]  /*3cf0*/  ISETP.GE.AND P2, PT, R6, RZ, PT ;  /* 0x000000ff0600720c */ /* 0x000fe20003f46270 */
[----:B------:R-:W-:Y:S01]  /*3d00*/  @!P1 IMAD.MOV R207, RZ, RZ, -R207 ;  /* 0x000000ffffcf9224 */ /* 0x000fe200078e0acf */
[----:B------:R-:W-:Y:S01]  /*3d10*/  ISETP.GT.U32.AND P1, PT, R8, R206, PT ;  /* 0x000000ce0800720c */ /* 0x000fe20003f24070 */
[----:B------:R-:W-:Y:S01]  /*3d20*/  @!P0 IMAD.IADD R238, R238, 0x1, -R8 ;  /* 0x00000001eeee8824 */ /* 0x000fe200078e0a08 */
[----:B------:R-:W-:Y:S01]  /*3d30*/  ISETP.GE.AND P0, PT, R4, RZ, PT ;  /* 0x000000ff0400720c */ /* 0x000fe20003f06270 */
[----:B------:R-:W-:Y:S01]  /*3d40*/  IMAD R236, R8, R5, R236 ;  /* 0x0000000508ec7224 */ /* 0x000fe200078e02ec */
[----:B------:R-:W-:Y:S01]  /*3d50*/  STL [R1+0x5530], R239 ;  /* 0x005530ef01007387 */ /* 0x000fe20000100800 */
[----:B------:R-:W-:-:S02]  /*3d60*/  @!P4 IMAD.MOV R238, RZ, RZ, -R238 ;  /* 0x000000ffffeec224 */ /* 0x000fc400078e0aee */
[----:B------:R-:W-:Y:S01]  /*3d70*/  VIADD R0, R69, 0x39 ;  /* 0x0000003945007836 */ /* 0x000fe20000000000 */
[----:B------:R-:W-:Y:S01]  /*3d80*/  ISETP.GT.U32.AND P4, PT, R8, R236, PT ;  /* 0x000000ec0800720c */ /* 0x000fe20003f84070 */
[--C-:B------:R-:W-:Y:S01]  /*3d90*/  @!P6 IMAD.IADD R65, R65, 0x1, -R8.reuse ;  /* 0x000000014141e824 */ /* 0x100fe200078e0a08 */
[----:B------:R-:W-:Y:S01]  /*3da0*/  ISETP.GE.AND P6, PT, R7, RZ, PT ;  /* 0x000000ff0700720c */ /* 0x000fe20003fc6270 */
[--C-:B------:R-:W-:Y:S01]  /*3db0*/  @!P3 IMAD.IADD R237, R237, 0x1, -R8.reuse ;  /* 0x00000001ededb824 */ /* 0x100fe200078e0a08 */
[----:B------:R-:W-:Y:S01]  /*3dc0*/  IABS R155, R0 ;  /* 0x00000000009b7213 */ /* 0x000fe20000000000 */
[----:B------:R-:W-:Y:S01]  /*3dd0*/  @!P2 IMAD.MOV R65, RZ, RZ, -R65 ;  /* 0x000000ffff41a224 */ /* 0x000fe200078e0a41 */
[----:B------:R-:W-:Y:S01]  /*3de0*/  ISETP.GE.AND P2, PT, R0, RZ, PT ;  /* 0x000000ff0000720c */ /* 0x000fe20003f46270 */
[----:B------:R-:W-:Y:S01]  /*3df0*/  VIADD R0, R69, 0x3a ;  /* 0x0000003a45007836 */ /* 0x000fe20000000000 */
[----:B------:R-:W-:Y:S01]  /*3e00*/  STL [R1+0x558c], R207 ;  /* 0x00558ccf01007387 */ /* 0x000fe20000100800 */
[----:B------:R-:W-:-:S02]  /*3e10*/  @!P1 IMAD.IADD R206, R206, 0x1, -R8 ;  /* 0x00000001cece9824 */ /* 0x000fc400078e0a08 */
[----:B------:R-:W-:Y:S01]  /*3e20*/  VIADD R2, R69, 0x3b ;  /* 0x0000003b45027836 */ /* 0x000fe20000000000 */
[----:B------:R-:W-:Y:S01]  /*3e30*/  ISETP.GE.AND P3, PT, R0, RZ, PT ;  /* 0x000000ff0000720c */ /* 0x000fe20003f66270 */
[----:B------:R-:W-:Y:S01]  /*3e40*/  @!P4 IMAD.IADD R236, R236, 0x1, -R8 ;  /* 0x00000001ececc824 */ /* 0x000fe200078e0a08 */
[----:B------:R-:W-:Y:S01]  /*3e50*/  IABS R235, R0 ;  /* 0x0000000000eb7213 */ /* 0x000fe20000000000 */
[----:B------:R-:W-:Y:S01]  /*3e60*/  IMAD.HI.U32 R0, R9, R155, RZ ;  /* 0x0000009b09007227 */ /* 0x000fe200078e00ff */
[C---:B------:R-:W-:Y:S01]  /*3e70*/  ISETP.GT.U32.AND P1, PT, R8.reuse, R206, PT ;  /* 0x000000ce0800720c */ /* 0x040fe20003f24070 */
[----:B------:R-:W-:Y:S01]  /*3e80*/  STL [R1+0x552c], R238 ;  /* 0x00552cee01007387 */ /* 0x000fe20000100800 */
[----:B------:R-:W-:Y:S01]  /*3e90*/  ISETP.GT.U32.AND P4, PT, R8, R236, PT ;  /* 0x000000ec0800720c */ /* 0x000fe20003f84070 */
[----:B------:R-:W-:Y:S01]  /*3ea0*/  IMAD.MOV R0, RZ, RZ, -R0 ;  /* 0x000000ffff007224 */ /* 0x000fe200078e0a00 */
[----:B------:R-:W-:Y:S01]  /*3eb0*/  IABS R205, R2 ;  /* 0x0000000200cd7213 */ /* 0x000fe20000000000 */
[----:B------:R-:W-:Y:S01]  /*3ec0*/  @!P5 IMAD.MOV R237, RZ, RZ, -R237 ;  /* 0x000000ffffedd224 */ /* 0x000fe200078e0aed */
[----:B------:R-:W-:Y:S01]  /*3ed0*/  ISETP.GE.AND P5, PT, R2, RZ, PT ;  /* 0x000000ff0200720c */ /* 0x000fe20003fa6270 */
[----:B------:R-:W-:-:S02]  /*3ee0*/  IMAD R155, R8, R0, R155 ;  /* 0x00000000089b7224 */ /* 0x000fc400078e029b */
[----:B------:R-:W-:Y:S01]  /*3ef0*/  IMAD.HI.U32 R0, R9, R235, RZ ;  /* 0x000000eb09007227 */ /* 0x000fe200078e00ff */
[----:B------:R-:W-:Y:S03]  /*3f00*/  STL [R1+0x5528], R237 ;  /* 0x005528ed01007387 */ /* 0x000fe60000100800 */
[----:B------:R-:W-:Y:S01]  /*3f10*/  @!P1 IMAD.IADD R206, R206, 0x1, -R8 ;  /* 0x00000001cece9824 */ /* 0x000fe200078e0a08 */
[----:B------:R-:W-:Y:S01]  /*3f20*/  ISETP.GT.U32.AND P1, PT, R8, R155, PT ;  /* 0x0000009b0800720c */ /* 0x000fe20003f24070 */
[----:B------:R-:W-:Y:S02]  /*3f30*/  IMAD.MOV R0, RZ, RZ, -R0 ;  /* 0x000000ffff007224 */ /* 0x000fe400078e0a00 */
[----:B------:R-:W-:Y:S02]  /*3f40*/  @!P4 IMAD.IADD R236, R236, 0x1, -R8 ;  /* 0x00000001ececc824 */ /* 0x000fe400078e0a08 */
[----:B------:R-:W-:-:S02]  /*3f50*/  IMAD R235, R8, R0, R235 ;  /* 0x0000000008eb7224 */ /* 0x000fc400078e02eb */
[----:B------:R-:W-:Y:S02]  /*3f60*/  @!P6 IMAD.MOV R236, RZ, RZ, -R236 ;  /* 0x000000ffffece224 */ /* 0x000fe400078e0aec */
[----:B------:R-:W-:Y:S01]  /*3f70*/  @!P0 IMAD.MOV R206, RZ, RZ, -R206 ;  /* 0x000000ffffce8224 */ /* 0x000fe200078e0ace */
[C---:B------:R-:W-:Y:S01]  /*3f80*/  ISETP.GT.U32.AND P6, PT, R8.reuse, R235, PT ;  /* 0x000000eb0800720c */ /* 0x040fe20003fc4070 */
[----:B------:R-:W-:Y:S01]  /*3f90*/  VIADD R3, R69, 0x3c ;  /* 0x0000003c45037836 */ /* 0x000fe20000000000 */
[----:B------:R1:W-:Y:S01]  /*3fa0*/  STL [R1+0x5524], R236 ;  /* 0x005524ec01007387 */ /* 0x0003e20000100800 */
[----:B------:R-:W-:Y:S02]  /*3fb0*/  @!P1 IMAD.IADD R155, R155, 0x1, -R8 ;  /* 0x000000019b9b9824 */ /* 0x000fe400078e0a08 */
[----:B------:R-:W-:Y:S01]  /*3fc0*/  IMAD.HI.U32 R2, R9, R205, RZ ;  /* 0x000000cd09027227 */ /* 0x000fe200078e00ff */
[----:B------:R-:W-:Y:S02]  /*3fd0*/  IABS R234, R3 ;  /* 0x0000000300ea7213 */ /* 0x000fe40000000000 */
[----:B------:R-:W-:Y:S01]  /*3fe0*/  ISETP.GT.U32.AND P0, PT, R8, R155, PT ;  /* 0x0000009b0800720c */ /* 0x000fe20003f04070 */
[----:B------:R-:W-:Y:S01]  /*3ff0*/  IMAD.MOV R2, RZ, RZ, -R2 ;  /* 0x000000ffff027224 */ /* 0x000fe200078e0a02 */
[----:B------:R-:W-:Y:S01]  /*4000*/  ISETP.GE.AND P4, PT, R3, RZ, PT ;  /* 0x000000ff0300720c */ /* 0x000fe20003f86270 */
[----:B------:R-:W-:Y:S01]  /*4010*/  IMAD.HI.U32 R0, R9, R234, RZ ;  /* 0x000000ea09007227 */ /* 0x000fe200078e00ff */
[----:B-1----:R-:W-:-:S03]  /*4020*/  IADD3 R236, PT, PT, R69, 0x89, RZ ;  /* 0x0000008945ec7810 */ /* 0x002fc60007ffe0ff */
[--C-:B------:R-:W-:Y:S01]  /*4030*/  @!P6 IMAD.IADD R235, R235, 0x1, -R8.reuse ;  /* 0x00000001ebebe824 */ /* 0x100fe200078e0a08 */
[----:B------:R-:W-:Y:S01]  /*4040*/  IABS R77, R236 ;  /* 0x000000ec004d7213 */ /* 0x000fe20000000000 */
[C---:B------:R-:W-:Y:S02]  /*4050*/  IMAD R205, R8.reuse, R2, R205 ;  /* 0x0000000208cd7224 */ /* 0x040fe400078e02cd */
[----:B------:R-:W-:Y:S01]  /*4060*/  VIADD R2, R69, 0x3d ;  /* 0x0000003d45027836 */ /* 0x000fe20000000000 */
[C---:B------:R-:W-:Y:S01]  /*4070*/  ISETP.GT.U32.AND P6, PT, R8.reuse, R235, PT ;  /* 0x000000eb0800720c */ /* 0x040fe20003fc4070 */
[----:B------:R-:W-:Y:S01]  /*4080*/  @!P0 IMAD.IADD R155, R155, 0x1, -R8 ;  /* 0x000000019b9b8824 */ /* 0x000fe200078e0a08 */
[----:B------:R-:W-:Y:S01]  /*4090*/  ISETP.GT.U32.AND P0, PT, R8, R205, PT ;  /* 0x000000cd0800720c */ /* 0x000fe20003f04070 */
[----:B------:R-:W-:Y:S01]  /*40a0*/  IMAD.MOV R3, RZ, RZ, -R0 ;  /* 0x000000ffff037224 */ /* 0x000fe200078e0a00 */
[----:B------:R-:W-:Y:S01]  /*40b0*/  IABS R66, R2 ;  /* 0x0000000200427213 */ /* 0x000fe20000000000 */
[----:B------:R-:W-:Y:S01]  /*40c0*/  VIADD R5, R69, 0x3f ;  /* 0x0000003f45057836 */ /* 0x000fe20000000000 */
[----:B------:R-:W-:Y:S01]  /*40d0*/  ISETP.GE.AND P1, PT, R2, RZ, PT ;  /* 0x000000ff0200720c */ /* 0x000fe20003f26270 */
[----:B------:R-:W-:-:S02]  /*40e0*/  IMAD R234, R8, R3, R234 ;  /* 0x0000000308ea7224 */ /* 0x000fc400078e02ea */
[----:B------:R-:W-:Y:S01]  /*40f0*/  IMAD.HI.U32 R0, R9, R66, RZ ;  /* 0x0000004209007227 */ /* 0x000fe200078e00ff */
[----:B------:R-:W-:-:S03]  /*4100*/  IABS R204, R5 ;  /* 0x0000000500cc7213 */ /* 0x000fc60000000000 */
[----:B------:R-:W-:Y:S02]  /*4110*/  VIADD R4, R69, 0x3e ;  /* 0x0000003e45047836 */ /* 0x000fe40000000000 */
[----:B------:R-:W-:Y:S01]  /*4120*/  @!P6 IMAD.IADD R235, R235, 0x1, -R8 ;  /* 0x00000001ebebe824 */ /* 0x000fe200078e0a08 */
[----:B------:R-:W-:Y:S01]  /*4130*/  ISETP.GT.U32.AND P6, PT, R8, R234, PT ;  /* 0x000000ea0800720c */ /* 0x000fe20003fc4070 */
[----:B------:R-:W-:Y:S01]  /*4140*/  IMAD.MOV R3, RZ, RZ, -R0 ;  /* 0x000000ffff037224 */ /* 0x000fe200078e0a00 */
[----:B------:R-:W-:Y:S01]  /*4150*/  IABS R233, R4 ;  /* 0x0000000400e97213 */ /* 0x000fe20000000000 */
[----:B------:R-:W-:Y:S01]  /*4160*/  IMAD.HI.U32 R0, R9, R204, RZ ;  /* 0x000000cc09007227 */ /* 0x000fe200078e00ff */
[----:B------:R-:W-:-:S03]  /*4170*/  @!P0 IADD3 R205, PT, PT, R205, -R8, RZ ;  /* 0x80000008cdcd8210 */ /* 0x000fc60007ffe0ff */
[C---:B------:R-:W-:Y:S01]  /*4180*/  IMAD R66, R8.reuse, R3, R66 ;  /* 0x0000000308427224 */ /* 0x040fe200078e0242 */
[----:B------:R-:W-:Y:S01]  /*4190*/  ISETP.GT.U32.AND P0, PT, R8, R205, PT ;  /* 0x000000cd0800720c */ /* 0x000fe20003f04070 */
[----:B------:R-:W-:Y:S02]  /*41a0*/  IMAD.MOV R3, RZ, RZ, -R0 ;  /* 0x000000ffff037224 */ /* 0x000fe400078e0a00 */
[----:B------:R-:W-:-:S04]  /*41b0*/  IMAD.HI.U32 R2, R9, R233, RZ ;  /* 0x000000e909027227 */ /* 0x000fc800078e00ff */
[----:B------:R-:W-:Y:S02]  /*41c0*/  IMAD R204, R8, R3, R204 ;  /* 0x0000000308cc7224 */ /* 0x000fe400078e02cc */
[----:B------:R-:W-:Y:S02]  /*41d0*/  IMAD.MOV R2, RZ, RZ, -R2 ;  /* 0x000000ffff027224 */ /* 0x000fe400078e0a02 */
[--C-:B------:R-:W-:Y:S01]  /*41e0*/  @!P6 IMAD.IADD R234, R234, 0x1, -R8.reuse ;  /* 0x00000001eaeae824 */ /* 0x100fe200078e0a08 */
[C---:B------:R-:W-:Y:S01]  /*41f0*/  ISETP.GT.U32.AND P6, PT, R8.reuse, R204, PT ;  /* 0x000000cc0800720c */ /* 0x040fe20003fc4070 */
[C---:B------:R-:W-:Y:S02]  /*4200*/  IMAD R233, R8.reuse, R2, R233 ;  /* 0x0000000208e97224 */ /* 0x040fe400078e02e9 */
[----:B------:R-:W-:Y:S02]  /*4210*/  VIADD R6, R69, 0x40 ;  /* 0x0000004045067836 */ /* 0x000fe40000000000 */
[----:B------:R-:W-:Y:S01]  /*4220*/  @!P2 IMAD.MOV R155, RZ, RZ, -R155 ;  /* 0x000000ffff9ba224 */ /* 0x000fe200078e0a9b */
[C---:B------:R-:W-:Y:S01]  /*4230*/  ISETP.GT.U32.AND P2, PT, R8.reuse, R66, PT ;  /* 0x000000420800720c */ /* 0x040fe20003f44070 */
[----:B------:R-:W-:Y:S01]  /*4240*/  @!P3 IMAD.MOV R235, RZ, RZ, -R235 ;  /* 0x000000ffffebb224 */ /* 0x000fe200078e0aeb */
[----:B------:R-:W-:Y:S01]  /*4250*/  ISETP.GT.U32.AND P3, PT, R8, R233, PT ;  /* 0x000000e90800720c */ /* 0x000fe20003f64070 */
[--C-:B------:R-:W-:Y:S01]  /*4260*/  @!P0 IMAD.IADD R205, R205, 0x1, -R8.reuse ;  /* 0x00000001cdcd8824 */ /* 0x100fe200078e0a08 */
[----:B------:R-:W-:Y:S01]  /*4270*/  ISETP.GE.AND P0, PT, R4, RZ, PT ;  /* 0x000000ff0400720c */ /* 0x000fe20003f06270 */
[----:B------:R-:W-:Y:S01]  /*4280*/  VIADD R4, R69, 0x42 ;  /* 0x0000004245047836 */ /* 0x000fe20000000000 */
[----:B------:R-:W-:Y:S01]  /*4290*/  IABS R232, R6 ;  /* 0x0000000600e87213 */ /* 0x000fe20000000000 */
[----:B------:R-:W-:Y:S01]  /*42a0*/  @!P6 IMAD.IADD R204, R204, 0x1, -R8 ;  /* 0x00000001cccce824 */ /* 0x000fe200078e0a08 */
[----:B------:R1:W-:Y:S01]  /*42b0*/  STL [R1+0x5520], R235 ;  /* 0x005520eb01007387 */ /* 0x0003e20000100800 */
[----:B------:R-:W-:Y:S01]  /*42c0*/  @!P5 IMAD.MOV R205, RZ, RZ, -R205 ;  /* 0x000000ffffcdd224 */ /* 0x000fe200078e0acd */
[----:B------:R-:W-:Y:S01]  /*42d0*/  IABS R231, R4 ;  /* 0x0000000400e77213 */ /* 0x000fe20000000000 */
[----:B------:R-:W-:Y:S01]  /*42e0*/  IMAD.HI.U32 R0, R9, R232, RZ ;  /* 0x000000e809007227 */ /* 0x000fe200078e00ff */
[----:B------:R-:W-:-:S03]  /*42f0*/  ISETP.GT.U32.AND P5, PT, R8, R204, PT ;  /* 0x000000cc0800720c */ /* 0x000fc60003fa4070 */
[----:B------:R-:W-:Y:S02]  /*4300*/  IMAD.MOV R3, RZ, RZ, -R0 ;  /* 0x000000ffff037224 */ /* 0x000fe400078e0a00 */
[----:B------:R-:W-:-:S04]  /*4310*/  IMAD.HI.U32 R0, R9, R231, RZ ;  /* 0x000000e709007227 */ /* 0x000fc800078e00ff */
[----:B------:R-:W-:Y:S02]  /*4320*/  VIADD R7, R69, 0x41 ;  /* 0x0000004145077836 */ /* 0x000fe40000000000 */
[--C-:B------:R-:W-:Y:S01]  /*4330*/  @!P2 IMAD.IADD R66, R66, 0x1, -R8.reuse ;  /* 0x000000014242a824 */ /* 0x100fe200078e0a08 */
[C---:B------:R-:W-:Y:S01]  /*4340*/  ISETP.GT.U32.AND P2, PT, R8.reuse, R234, PT ;  /* 0x000000ea0800720c */ /* 0x040fe20003f44070 */
[----:B------:R-:W-:Y:S01]  /*4350*/  @!P3 IMAD.IADD R233, R233, 0x1, -R8 ;  /* 0x00000001e9e9b824 */ /* 0x000fe200078e0a08 */
[----:B------:R-:W-:Y:S01]  /*4360*/  IABS R67, R7 ;  /* 0x0000000700437213 */ /* 0x000fe20000000000 */
[----:B------:R-:W-:Y:S01]  /*4370*/  IMAD.MOV R0, RZ, RZ, -R0 ;  /* 0x000000ffff007224 */ /* 0x000fe200078e0a00 */
[C---:B------:R-:W-:Y:S01]  /*4380*/  ISETP.GT.U32.AND P3, PT, R8.reuse, R66, PT ;  /* 0x000000420800720c */ /* 0x040fe20003f64070 */
[C---:B------:R-:W-:Y:S01]  /*4390*/  IMAD R232, R8.reuse, R3, R232 ;  /* 0x0000000308e87224 */ /* 0x040fe200078e02e8 */
[C---:B------:R-:W-:Y:S01]  /*43a0*/  ISETP.GT.U32.AND P6, PT, R8.reuse, R233, PT ;  /* 0x000000e90800720c */ /* 0x040fe20003fc4070 */
[----:B------:R-:W-:-:S02]  /*43b0*/  IMAD R231, R8, R0, R231 ;  /* 0x0000000008e77224 */ /* 0x000fc400078e02e7 */
[----:B------:R-:W-:-:S04]  /*43c0*/  IMAD.HI.U32 R2, R9, R67, RZ ;  /* 0x0000004309027227 */ /* 0x000fc800078e00ff */
[----:B------:R-:W-:Y:S02]  /*43d0*/  VIADD R10, R69, 0x43 ;  /* 0x00000043450a7836 */ /* 0x000fe40000000000 */
[----:B------:R-:W-:Y:S01]  /*43e0*/  @!P5 IMAD.IADD R204, R204, 0x1, -R8 ;  /* 0x00000001ccccd824 */ /* 0x000fe200078e0a08 */
[----:B------:R-:W-:Y:S01]  /*43f0*/  ISETP.GT.U32.AND P5, PT, R8, R231, PT ;  /* 0x000000e70800720c */ /* 0x000fe20003fa4070 */
[----:B------:R-:W-:Y:S01]  /*4400*/  IMAD.MOV R2, RZ, RZ, -R2 ;  /* 0x000000ffff027224 */ /* 0x000fe200078e0a02 */
[----:B------:R-:W-:Y:S01]  /*4410*/  IABS R203, R10 ;  /* 0x0000000a00cb7213 */ /* 0x000fe20000000000 */
[--C-:B------:R-:W-:Y:S01]  /*4420*/  @!P2 IMAD.IADD R234, R234, 0x1, -R8.reuse ;  /* 0x00000001eaeaa824 */ /* 0x100fe200078e0a08 */
[C---:B------:R-:W-:Y:S01]  /*4430*/  ISETP.GT.U32.AND P2, PT, R8.reuse, R232, PT ;  /* 0x000000e80800720c */ /* 0x040fe20003f44070 */
[----:B------:R-:W-:Y:S02]  /*4440*/  IMAD R67, R8, R2, R67 ;  /* 0x0000000208437224 */ /* 0x000fe400078e0243 */
[----:B------:R-:W-:Y:S01]  /*4450*/  @!P6 IMAD.IADD R233, R233, 0x1, -R8 ;  /* 0x00000001e9e9e824 */ /* 0x000fe200078e0a08 */
[----:B------:R-:W-:Y:S01]  /*4460*/  ISETP.GE.AND P6, PT, R5, RZ, PT ;  /* 0x000000ff0500720c */ /* 0x000fe20003fc6270 */
[----:B------:R-:W-:-:S04]  /*4470*/  IMAD.HI.U32 R2, R9, R230, RZ ;  /* 0x000000e609027227 */ /* 0x000fc800078e00ff */
[----:B------:R-:W-:-:S04]  /*4480*/  IMAD.HI.U32 R0, R9, R203, RZ ;  /* 0x000000cb09007227 */ /* 0x000fc800078e00ff */
[----:B------:R-:W-:Y:S02]  /*4490*/  IMAD.MOV R3, RZ, RZ, -R2 ;  /* 0x000000ffff037224 */ /* 0x000fe400078e0a02 */
[----:B------:R-:W-:Y:S01]  /*44a0*/  @!P3 IMAD.IADD R66, R66, 0x1, -R8 ;  /* 0x000000014242b824 */ /* 0x000fe200078e0a08 */
[----:B------:R-:W-:Y:S01]  /*44b0*/  ISETP.GT.U32.AND P3, PT, R8, R67, PT ;  /* 0x000000430800720c */ /* 0x000fe20003f64070 */
[----:B------:R-:W-:Y:S02]  /*44c0*/  IMAD.MOV R0, RZ, RZ, -R0 ;  /* 0x000000ffff007224 */ /* 0x000fe400078e0a00 */
[----:B------:R-:W-:Y:S02]  /*44d0*/  VIADD R2, R69, 0x45 ;  /* 0x0000004545027836 */ /* 0x000fe40000000000 */
[--C-:B------:R-:W-:Y:S02]  /*44e0*/  @!P5 IMAD.IADD R231, R231, 0x1, -R8.reuse ;  /* 0x00000001e7e7d824 */ /* 0x100fe400078e0a08 */
[----:B------:R-:W-:Y:S01]  /*44f0*/  @!P2 IMAD.IADD R232, R232, 0x1, -R8 ;  /* 0x00000001e8e8a824 */ /* 0x000fe200078e0a08 */
[----:B------:R-:W-:Y:S01]  /*4500*/  IABS R58, R2 ;  /* 0x00000002003a7213 */ /* 0x000fe20000000000 */
[----:B------:R-:W-:Y:S01]  /*4510*/  IMAD R203, R8, R0, R203 ;  /* 0x0000000008cb7224 */ /* 0x000fe200078e02cb */
[----:B------:R-:W-:Y:S01]  /*4520*/  ISETP.GE.AND P2, PT, R6, RZ, PT ;  /* 0x000000ff0600720c */ /* 0x000fe20003f46270 */
[----:B------:R-:W-:Y:S01]  /*4530*/  @!P1 IMAD.MOV R66, RZ, RZ, -R66 ;  /* 0x000000ffff429224 */ /* 0x000fe200078e0a42 */
[C---:B------:R-:W-:Y:S01]  /*4540*/  ISETP.GT.U32.AND P1, PT, R8.reuse, R231, PT ;  /* 0x000000e70800720c */ /* 0x040fe20003f24070 */
[----:B------:R-:W-:Y:S01]  /*4550*/  @!P0 IMAD.MOV R233, RZ, RZ, -R233 ;  /* 0x000000ffffe98224 */ /* 0x000fe200078e0ae9 */
[C---:B------:R-:W-:Y:S01]  /*4560*/  ISETP.GT.U32.AND P5, PT, R8.reuse, R232, PT ;  /* 0x000000e80800720c */ /* 0x040fe20003fa4070 */
[----:B------:R-:W-:Y:S01]  /*4570*/  @!P6 IMAD.MOV R204, RZ, RZ, -R204 ;  /* 0x000000ffffcce224 */ /* 0x000fe200078e0acc */
[----:B------:R-:W-:Y:S01]  /*4580*/  ISETP.GT.U32.AND P0, PT, R8, R203, PT ;  /* 0x000000cb0800720c */ /* 0x000fe20003f04070 */
[----:B------:R-:W-:Y:S01]  /*4590*/  IMAD.HI.U32 R0, R9, R58, RZ ;  /* 0x0000003a09007227 */ /* 0x000fe200078e00ff */
[----:B------:R-:W-:-:S02]  /*45a0*/  ISETP.GE.AND P6, PT, R4, RZ, PT ;  /* 0x000000ff0400720c */ /* 0x000fc40003fc6270 */
[----:B------:R-:W-:Y:S01]  /*45b0*/  IADD3 R4, PT, PT, R69, 0x46, RZ ;  /* 0x0000004645047810 */ /* 0x000fe20007ffe0ff */
[C---:B------:R-:W-:Y:S02]  /*45c0*/  IMAD R230, R8.reuse, R3, R230 ;  /* 0x0000000308e67224 */ /* 0x040fe400078e02e6 */
[----:B------:R-:W-:Y:S01]  /*45d0*/  IMAD.MOV R3, RZ, RZ, -R0 ;  /* 0x000000ffff037224 */ /* 0x000fe200078e0a00 */
[----:B------:R-:W-:Y:S01]  /*45e0*/  IABS R229, R4 ;  /* 0x0000000400e57213 */ /* 0x000fe20000000000 */
[--C-:B------:R-:W-:Y:S01]  /*45f0*/  @!P3 IMAD.IADD R67, R67, 0x1, -R8.reuse ;  /* 0x000000014343b824 */ /* 0x100fe200078e0a08 */
[----:B------:R-:W-:Y:S01]  /*4600*/  ISETP.GE.AND P3, PT, R7, RZ, PT ;  /* 0x000000ff0700720c */ /* 0x000fe20003f66270 */
[----:B------:R-:W-:Y:S01]  /*4610*/  @!P1 IMAD.IADD R231, R231, 0x1, -R8 ;  /* 0x00000001e7e79824 */ /* 0x000fe200078e0a08 */
[----:B------:R-:W-:Y:S01]  /*4620*/  ISETP.GE.AND P1, PT, R11, RZ, PT ;  /* 0x000000ff0b00720c */ /* 0x000fe20003f26270 */
[C---:B------:R-:W-:Y:S02]  /*4630*/  IMAD R58, R8.reuse, R3, R58 ;  /* 0x00000003083a7224 */ /* 0x040fe400078e023a */
[----:B------:R-:W-:Y:S01]  /*4640*/  @!P4 IMAD.MOV R234, RZ, RZ, -R234 ;  /* 0x000000ffffeac224 */ /* 0x000fe200078e0aea */
[----:B------:R-:W-:Y:S01]  /*4650*/  ISETP.GT.U32.AND P4, PT, R8, R67, PT ;  /* 0x000000430800720c */ /* 0x000fe20003f84070 */
[--C-:B------:R-:W-:Y:S01]  /*4660*/  @!P5 IMAD.IADD R232, R232, 0x1, -R8.reuse ;  /* 0x00000001e8e8d824 */ /* 0x100fe200078e0a08 */
[----:B------:R-:W-:Y:S01]  /*4670*/  ISETP.GT.U32.AND P5, PT, R8, R230, PT ;  /* 0x000000e60800720c */ /* 0x000fe20003fa4070 */
[----:B------:R-:W-:Y:S01]  /*4680*/  @!P0 IMAD.IADD R203, R203, 0x1, -R8 ;  /* 0x00000001cbcb8824 */ /* 0x000fe200078e0a08 */
[----:B------:R-:W-:Y:S01]  /*4690*/  ISETP.GE.AND P0, PT, R2, RZ, PT ;  /* 0x000000ff0200720c */ /* 0x000fe20003f06270 */
[----:B------:R-:W-:Y:S01]  /*46a0*/  @!P6 IMAD.MOV R231, RZ, RZ, -R231 ;  /* 0x000000ffffe7e224 */ /* 0x000fe200078e0ae7 */
[C---:B------:R-:W-:Y:S01]  /*46b0*/  ISETP.GT.U32.AND P6, PT, R8.reuse, R58, PT ;  /* 0x0000003a0800720c */ /* 0x040fe20003fc4070 */
[----:B------:R-:W-:Y:S01]  /*46c0*/  IMAD.HI.U32 R0, R9, R229, RZ ;  /* 0x000000e509007227 */ /* 0x000fe200078e00ff */
[----:B------:R2:W-:Y:S03]  /*46d0*/  STL [R1+0x551c], R234 ;  /* 0x00551cea01007387 */ /* 0x0005e60000100800 */
[----:B------:R-:W-:Y:S01]  /*46e0*/  @!P2 IMAD.MOV R232, RZ, RZ, -R232 ;  /* 0x000000ffffe8a224 */ /* 0x000fe200078e0ae8 */
[----:B------:R-:W-:Y:S01]  /*46f0*/  ISETP.GT.U32.AND P2, PT, R8, R203, PT ;  /* 0x000000cb0800720c */ /* 0x000fe20003f44070 */
[----:B------:R-:W-:Y:S01]  /*4700*/  IMAD.MOV R0, RZ, RZ, -R0 ;  /* 0x000000ffff007224 */ /* 0x000fe200078e0a00 */
[----:B------:R-:W-:Y:S01]  /*4710*/  STL [R1+0x5518], R233 ;  /* 0x005518e901007387 */ /* 0x000fe20000100800 */
[--C-:B------:R-:W-:Y:S01]  /*4720*/  @!P4 IMAD.IADD R67, R67, 0x1, -R8.reuse ;  /* 0x000000014343c824 */ /* 0x100fe200078e0a08 */
[----:B------:R-:W-:Y:S01]  /*4730*/  ISETP.GE.AND P4, PT, R10, RZ, PT ;  /* 0x000000ff0a00720c */ /* 0x000fe20003f86270 */
[----:B------:R-:W-:Y:S01]  /*4740*/  IMAD R229, R8, R0, R229 ;  /* 0x0000000008e57224 */ /* 0x000fe200078e02e5 */
[C---:B------:R-:W-:Y:S01]  /*4750*/  IADD3 R10, PT, PT, R69.reuse, 0x4e, RZ ;  /* 0x0000004e450a7810 */ /* 0x040fe20007ffe0ff */
[C---:B------:R-:W-:Y:S01]  /*4760*/  VIADD R0, R69.reuse, 0x47 ;  /* 0x0000004745007836 */ /* 0x040fe20000000000 */
[----:B------:R3:W-:Y:S01]  /*4770*/  STL [R1+0x5514], R232 ;  /* 0x005514e801007387 */ /* 0x0007e20000100800 */
[--C-:B------:R-:W-:Y:S01]  /*4780*/  @!P6 IMAD.IADD R58, R58, 0x1, -R8.reuse ;  /* 0x000000013a3ae824 */ /* 0x100fe200078e0a08 */
[----:B------:R-:W-:Y:S01]  /*4790*/  IABS R225, R10 ;  /* 0x0000000a00e17213 */ /* 0x000fe20000000000 */
[----:B------:R-:W-:Y:S01]  /*47a0*/  VIADD R2, R69, 0x48 ;  /* 0x0000004845027836 */ /* 0x000fe20000000000 */
[----:B------:R-:W-:Y:S01]  /*47b0*/  IABS R202, R0 ;  /* 0x0000000000ca7213 */ /* 0x000fe20000000000 */
[----:B------:R-:W-:Y:S01]  /*47c0*/  @!P2 IMAD.IADD R203, R203, 0x1, -R8 ;  /* 0x00000001cbcba824 */ /* 0x000fe200078e0a08 */
[----:B------:R-:W-:Y:S01]  /*47d0*/  ISETP.GE.AND P2, PT, R0, RZ, PT ;  /* 0x000000ff0000720c */ /* 0x000fe20003f46270 */
[----:B------:R-:W-:Y:S01]  /*47e0*/  VIADD R6, R69, 0x4a ;  /* 0x0000004a45067836 */ /* 0x000fe20000000000 */
[----:B------:R-:W-:Y:S01]  /*47f0*/  ISETP.GT.U32.AND P6, PT, R8, R58, PT ;  /* 0x0000003a0800720c */ /* 0x000fe20003fc4070 */
[----:B------:R-:W-:Y:S01]  /*4800*/  IMAD.HI.U32 R0, R9, R202, RZ ;  /* 0x000000ca09007227 */ /* 0x000fe200078e00ff */
[----:B------:R-:W-:Y:S01]  /*4810*/  IABS R228, R2 ;  /* 0x0000000200e47213 */ /* 0x000fe20000000000 */
[----:B------:R-:W-:Y:S01]  /*4820*/  STL [R1+0x5510], R231 ;  /* 0x005510e701007387 */ /* 0x000fe20000100800 */
[----:B------:R-:W-:Y:S01]  /*4830*/  IABS R227, R6 ;  /* 0x0000000600e37213 */ /* 0x000fe20000000000 */
[----:B------:R-:W-:-:S02]  /*4840*/  IMAD.MOV R3, RZ, RZ, -R0 ;  /* 0x000000ffff037224 */ /* 0x000fc400078e0a00 */
[----:B------:R-:W-:Y:S01]  /*4850*/  @!P4 IMAD.MOV R203, RZ, RZ, -R203 ;  /* 0x000000ffffcbc224 */ /* 0x000fe200078e0acb */
[C---:B------:R-:W-:Y:S01]  /*4860*/  ISETP.GT.U32.AND P4, PT, R8.reuse, R229, PT ;  /* 0x000000e50800720c */ /* 0x040fe20003f84070 */
[----:B------:R-:W-:Y:S02]  /*4870*/  IMAD R202, R8, R3, R202 ;  /* 0x0000000308ca7224 */ /* 0x000fe400078e02ca */
[--C-:B------:R-:W-:Y:S02]  /*4880*/  @!P5 IMAD.IADD R230, R230, 0x1, -R8.reuse ;  /* 0x00000001e6e6d824 */ /* 0x100fe400078e0a08 */
[----:B------:R-:W-:Y:S01]  /*4890*/  @!P6 IMAD.IADD R58, R58, 0x1, -R8 ;  /* 0x000000013a3ae824 */ /* 0x000fe200078e0a08 */
[C---:B------:R-:W-:Y:S01]  /*48a0*/  ISETP.GT.U32.AND P6, PT, R8.reuse, R202, PT ;  /* 0x000000ca0800720c */ /* 0x040fe20003fc4070 */
[----:B------:R-:W-:Y:S01]  /*48b0*/  IMAD.HI.U32 R0, R9, R228, RZ ;  /* 0x000000e409007227 */ /* 0x000fe200078e00ff */
[----:B------:R-:W-:-:S03]  /*48c0*/  ISETP.GT.U32.AND P5, PT, R8, R230, PT ;  /* 0x000000e60800720c */ /* 0x000fc60003fa4070 */
[----:B------:R-:W-:Y:S02]  /*48d0*/  IMAD.MOV R5, RZ, RZ, -R0 ;  /* 0x000000ffff057224 */ /* 0x000fe400078e0a00 */
[----:B------:R-:W-:Y:S02]  /*48e0*/  @!P4 IMAD.IADD R229, R229, 0x1, -R8 ;  /* 0x00000001e5e5c824 */ /* 0x000fe400078e0a08 */
[----:B------:R-:W-:-:S03]  /*48f0*/  IMAD.HI.U32 R3, R9, R227, RZ ;  /* 0x000000e309037227 */ /* 0x000fc600078e00ff */
[----:B------:R-:W-:Y:S01]  /*4900*/  ISETP.GT.U32.AND P4, PT, R8, R229, PT ;  /* 0x000000e50800720c */ /* 0x000fe20003f84070 */
[----:B------:R-:W-:Y:S02]  /*4910*/  @!P6 IMAD.IADD R202, R202, 0x1, -R8 ;  /* 0x00000001cacae824 */ /* 0x000fe400078e0a08 */
[----:B------:R-:W-:Y:S01]  /*4920*/  @!P3 IMAD.MOV R67, RZ, RZ, -R67 ;  /* 0x000000ffff43b224 */ /* 0x000fe200078e0a43 */
[----:B------:R-:W-:Y:S01]  /*4930*/  ISETP.GE.AND P3, PT, R4, RZ, PT ;  /* 0x000000ff0400720c */ /* 0x000fe20003f66270 */
[----:B------:R-:W-:Y:S01]  /*4940*/  VIADD R4, R69, 0x49 ;  /* 0x0000004945047836 */ /* 0x000fe20000000000 */
[C---:B------:R-:W-:Y:S01]  /*4950*/  ISETP.GT.U32.AND P6, PT, R8.reuse, R202, PT ;  /* 0x000000ca0800720c */ /* 0x040fe20003fc4070 */
[----:B------:R-:W-:Y:S02]  /*4960*/  IMAD R228, R8, R5, R228 ;  /* 0x0000000508e47224 */ /* 0x000fe400078e02e4 */
[----:B------:R-:W-:Y:S01]  /*4970*/  IMAD.MOV R3, RZ, RZ, -R3 ;  /* 0x000000ffff037224 */ /* 0x000fe200078e0a03 */
[----:B------:R-:W-:Y:S01]  /*4980*/  IABS R110, R4 ;  /* 0x00000004006e7213 */ /* 0x000fe20000000000 */
[--C-:B------:R-:W-:Y:S01]  /*4990*/  @!P5 IMAD.IADD R230, R230, 0x1, -R8.reuse ;  /* 0x00000001e6e6d824 */ /* 0x100fe200078e0a08 */
[----:B------:R-:W-:Y:S01]  /*49a0*/  ISETP.GE.AND P5, PT, R2, RZ, PT ;  /* 0x000000ff0200720c */ /* 0x000fe20003fa6270 */
[----:B------:R-:W-:Y:S01]  /*49b0*/  @!P4 IMAD.IADD R229, R229, 0x1, -R8 ;  /* 0x00000001e5e5c824 */ /* 0x000fe200078e0a08 */
[C---:B------:R-:W-:Y:S01]  /*49c0*/  ISETP.GT.U32.AND P4, PT, R8.reuse, R228, PT ;  /* 0x000000e40800720c */ /* 0x040fe20003f84070 */
[----:B------:R-:W-:-:S02]  /*49d0*/  IMAD R227, R8, R3, R227 ;  /* 0x0000000308e37224 */ /* 0x000fc400078e02e3 */
[----:B------:R-:W-:-:S04]  /*49e0*/  IMAD.HI.U32 R2, R9, R110, RZ ;  /* 0x0000006e09027227 */ /* 0x000fc800078e00ff */
[----:B------:R-:W-:Y:S01]  /*49f0*/  @!P6 IMAD.IADD R202, R202, 0x1, -R8 ;  /* 0x00000001cacae824 */ /* 0x000fe200078e0a08 */
[----:B------:R-:W-:Y:S01]  /*4a00*/  ISETP.GT.U32.AND P6, PT, R8, R227, PT ;  /* 0x000000e30800720c */ /* 0x000fe20003fc4070 */
[----:B------:R-:W-:Y:S01]  /*4a10*/  @!P1 IMAD.MOV R230, RZ, RZ, -R230 ;  /* 0x000000ffffe69224 */ /* 0x000fe200078e0ae6 */
[----:B------:R-:W-:Y:S01]  /*4a20*/  ISETP.GE.AND P1, PT, R4, RZ, PT ;  /* 0x000000ff0400720c */ /* 0x000fe20003f26270 */
[----:B------:R-:W-:Y:S02]  /*4a30*/  IMAD.MOV R7, RZ, RZ, -R2 ;  /* 0x000000ffff077224 */ /* 0x000fe400078e0a02 */
[C---:B------:R-:W-:Y:S01]  /*4a40*/  VIADD R4, R69.reuse, 0x4b ;  /* 0x0000004b45047836 */ /* 0x040fe20000000000 */
[----:B------:R1:W-:Y:S01]  /*4a50*/  STL [R1+0x550c], R230 ;  /* 0x00550ce601007387 */ /* 0x0003e20000100800 */
[----:B------:R-:W-:Y:S02]  /*4a60*/  IMAD R110, R8, R7, R110 ;  /* 0x00000007086e7224 */ /* 0x000fe400078e026e */
[----:B------:R-:W-:Y:S01]  /*4a70*/  @!P4 IMAD.IADD R228, R228, 0x1, -R8 ;  /* 0x00000001e4e4c824 */ /* 0x000fe200078e0a08 */
[----:B------:R-:W-:Y:S01]  /*4a80*/  IABS R201, R4 ;  /* 0x0000000400c97213 */ /* 0x000fe20000000000 */
[----:B------:R-:W-:-:S02]  /*4a90*/  VIADD R7, R69, 0x4d ;  /* 0x0000004d45077836 */ /* 0x000fc40000000000 */
[----:B------:R-:W-:Y:S01]  /*4aa0*/  @!P6 IMAD.IADD R227, R227, 0x1, -R8 ;  /* 0x00000001e3e3e824 */ /* 0x000fe200078e0a08 */
[C---:B------:R-:W-:Y:S01]  /*4ab0*/  ISETP.GT.U32.AND P4, PT, R8.reuse, R228, PT ;  /* 0x000000e40800720c */ /* 0x040fe20003f84070 */
[C---:B------:R-:W-:Y:S01]  /*4ac0*/  IMAD.HI.U32 R0, R9.reuse, R201, RZ ;  /* 0x000000c909007227 */ /* 0x040fe200078e00ff */
[----:B------:R-:W-:Y:S02]  /*4ad0*/  IABS R28, R7 ;  /* 0x00000007001c7213 */ /* 0x000fe40000000000 */
[----:B------:R-:W-:Y:S01]  /*4ae0*/  ISETP.GT.U32.AND P6, PT, R8, R227, PT ;  /* 0x000000e30800720c */ /* 0x000fe20003fc4070 */
[----:B------:R-:W-:Y:S02]  /*4af0*/  IMAD.MOV R3, RZ, RZ, -R0 ;  /* 0x000000ffff037224 */ /* 0x000fe400078e0a00 */
[----:B------:R-:W-:-:S04]  /*4b00*/  IMAD.HI.U32 R2, R9, R28, RZ ;  /* 0x0000001c09027227 */ /* 0x000fc800078e00ff */
[----:B------:R-:W-:Y:S02]  /*4b10*/  IMAD R201, R8, R3, R201 ;  /* 0x0000000308c97224 */ /* 0x000fe400078e02c9 */
[----:B------:R-:W-:Y:S02]  /*4b20*/  IMAD.MOV R5, RZ, RZ, -R2 ;  /* 0x000000ffff057224 */ /* 0x000fe400078e0a02 */
[----:B------:R-:W-:Y:S01]  /*4b30*/  @!P4 IMAD.IADD R228, R228, 0x1, -R8 ;  /* 0x00000001e4e4c824 */ /* 0x000fe200078e0a08 */
[C---:B------:R-:W-:Y:S01]  /*4b40*/  ISETP.GT.U32.AND P4, PT, R8.reuse, R201, PT ;  /* 0x000000c90800720c */ /* 0x040fe20003f84070 */
[----:B------:R-:W-:Y:S02]  /*4b50*/  IMAD R28, R8, R5, R28 ;  /* 0x00000005081c7224 */ /* 0x000fe400078e021c */
[----:B------:R-:W-:Y:S01]  /*4b60*/  @!P0 IMAD.MOV R58, RZ, RZ, -R58 ;  /* 0x000000ffff3a8224 */ /* 0x000fe200078e0a3a */
[----:B------:R-:W-:Y:S01]  /*4b70*/  ISETP.GE.AND P0, PT, R6, RZ, PT ;  /* 0x000000ff0600720c */ /* 0x000fe20003f06270 */
[----:B------:R-:W-:-:S02]  /*4b80*/  VIADD R6, R69, 0x4c ;  /* 0x0000004c45067836 */ /* 0x000fc40000000000 */
[--C-:B------:R-:W-:Y:S01]  /*4b90*/  @!P6 IMAD.IADD R227, R227, 0x1, -R8.reuse ;  /* 0x00000001e3e3e824 */ /* 0x100fe200078e0a08 */
[C---:B------:R-:W-:Y:S01]  /*4ba0*/  ISETP.GT.U32.AND P6, PT, R8.reuse, R28, PT ;  /* 0x0000001c0800720c */ /* 0x040fe20003fc4070 */
[C---:B------:R-:W-:Y:S01]  /*4bb0*/  VIADD R12, R69.reuse, 0x50 ;  /* 0x00000050450c7836 */ /* 0x040fe20000000000 */
[----:B------:R-:W-:Y:S01]  /*4bc0*/  IABS R226, R6 ;  /* 0x0000000600e27213 */ /* 0x000fe20000000000 */
[----:B------:R-:W-:Y:S02]  /*4bd0*/  VIADD R11, R69, 0x4f ;  /* 0x0000004f450b7836 */ /* 0x000fe40000000000 */
[----:B------:R-:W-:Y:S01]  /*4be0*/  @!P4 IMAD.IADD R201, R201, 0x1, -R8 ;  /* 0x00000001c9c9c824 */ /* 0x000fe200078e0a08 */
[----:B------:R-:W-:Y:S01]  /*4bf0*/  IABS R224, R12 ;  /* 0x0000000c00e07213 */ /* 0x000fe20000000000 */
[----:B------:R-:W-:Y:S01]  /*4c00*/  IMAD.HI.U32 R0, R9, R226, RZ ;  /* 0x000000e209007227 */ /* 0x000fe200078e00ff */
[----:B------:R-:W-:Y:S02]  /*4c10*/  IABS R200, R11 ;  /* 0x0000000b00c87213 */ /* 0x000fe40000000000 */
[----:B------:R-:W-:Y:S01]  /*4c20*/  ISETP.GT.U32.AND P4, PT, R8, R201, PT ;  /* 0x000000c90800720c */ /* 0x000fe20003f84070 */
[----:B------:R-:W-:-:S02]  /*4c30*/  IMAD.MOV R3, RZ, RZ, -R0 ;  /* 0x000000ffff037224 */ /* 0x000fc400078e0a00 */
[----:B------:R-:W-:Y:S02]  /*4c40*/  @!P6 IMAD.IADD R28, R28, 0x1, -R8 ;  /* 0x000000011c1ce824 */ /* 0x000fe400078e0a08 */
[----:B------:R-:W-:-:S03]  /*4c50*/  IMAD.HI.U32 R0, R9, R225, RZ ;  /* 0x000000e109007227 */ /* 0x000fc600078e00ff */
[----:B------:R-:W-:Y:S01]  /*4c60*/  ISETP.GT.U32.AND P6, PT, R8, R28, PT ;  /* 0x0000001c0800720c */ /* 0x000fe20003fc4070 */
[----:B------:R-:W-:Y:S02]  /*4c70*/  IMAD.MOV R0, RZ, RZ, -R0 ;  /* 0x000000ffff007224 */ /* 0x000fe400078e0a00 */
[----:B------:R-:W-:-:S04]  /*4c80*/  IMAD.HI.U32 R2, R9, R224, RZ ;  /* 0x000000e009027227 */ /* 0x000fc800078e00ff */
[C---:B------:R-:W-:Y:S02]  /*4c90*/  IMAD R225, R8.reuse, R0, R225 ;  /* 0x0000000008e17224 */ /* 0x040fe400078e02e1 */
[----:B------:R-:W-:Y:S02]  /*4ca0*/  IMAD.MOV R5, RZ, RZ, -R2 ;  /* 0x000000ffff057224 */ /* 0x000fe400078e0a02 */
[----:B------:R-:W-:Y:S01]  /*4cb0*/  @!P4 IMAD.IADD R201, R201, 0x1, -R8 ;  /* 0x00000001c9c9c824 */ /* 0x000fe200078e0a08 */
[C---:B------:R-:W-:Y:S01]  /*4cc0*/  ISETP.GT.U32.AND P4, PT, R8.reuse, R225, PT ;  /* 0x000000e10800720c */ /* 0x040fe20003f84070 */
[----:B------:R-:W-:Y:S02]  /*4cd0*/  IMAD R224, R8, R5, R224 ;  /* 0x0000000508e07224 */ /* 0x000fe400078e02e0 */
[----:B------:R-:W-:Y:S02]  /*4ce0*/  @!P6 IMAD.IADD R28, R28, 0x1, -R8 ;  /* 0x000000011c1ce824 */ /* 0x000fe400078e0a08 */
[C---:B------:R-:W-:Y:S01]  /*4cf0*/  VIADD R13, R69.reuse, 0x51 ;  /* 0x00000051450d7836 */ /* 0x040fe20000000000 */
[----:B------:R-:W-:Y:S01]  /*4d00*/  ISETP.GT.U32.AND P6, PT, R8, R224, PT ;  /* 0x000000e00800720c */ /* 0x000fe20003fc4070 */
[----:B------:R-:W-:-:S02]  /*4d10*/  VIADD R15, R69, 0x53 ;  /* 0x00000053450f7836 */ /* 0x000fc40000000000 */
[----:B------:R-:W-:Y:S01]  /*4d20*/  IMAD.HI.U32 R0, R9, R200, RZ ;  /* 0x000000c809007227 */ /* 0x000fe200078e00ff */
[----:B------:R-:W-:Y:S02]  /*4d30*/  IABS R59, R13 ;  /* 0x0000000d003b7213 */ /* 0x000fe40000000000 */
[----:B------:R-:W-:Y:S01]  /*4d40*/  IABS R199, R15 ;  /* 0x0000000f00c77213 */ /* 0x000fe20000000000 */
[----:B------:R-:W-:Y:S01]  /*4d50*/  @!P4 IMAD.IADD R225, R225, 0x1, -R8 ;  /* 0x00000001e1e1c824 */ /* 0x000fe200078e0a08 */
[----:B------:R-:W-:Y:S01]  /*4d60*/  ISETP.GE.AND P4, PT, R4, RZ, PT ;  /* 0x000000ff0400720c */ /* 0x000fe20003f86270 */
[C---:B------:R-:W-:Y:S02]  /*4d70*/  IMAD R226, R8.reuse, R3, R226 ;  /* 0x0000000308e27224 */ /* 0x040fe400078e02e2 */
[----:B------:R-:W-:Y:S02]  /*4d80*/  IMAD.MOV R3, RZ, RZ, -R0 ;  /* 0x000000ffff037224 */ /* 0x000fe400078e0a00 */
[----:B------:R-:W-:Y:S01]  /*4d90*/  @!P2 IMAD.MOV R202, RZ, RZ, -R202 ;  /* 0x000000ffffcaa224 */ /* 0x000fe200078e0aca */
[----:B------:R-:W-:Y:S01]  /*4da0*/  ISETP.GT.U32.AND P2, PT, R8, R225, PT ;  /* 0x000000e10800720c */ /* 0x000fe20003f44070 */
[----:B------:R-:W-:-:S02]  /*4db0*/  @!P6 IMAD.IADD R224, R224, 0x1, -R8 ;  /* 0x00000001e0e0e824 */ /* 0x000fc400078e0a08 */
[----:B------:R-:W-:-:S03]  /*4dc0*/  IMAD.HI.U32 R0, R9, R59, RZ ;  /* 0x0000003b09007227 */ /* 0x000fc600078e00ff */
[C---:B------:R-:W-:Y:S01]  /*4dd0*/  ISETP.GT.U32.AND P6, PT, R8.reuse, R224, PT ;  /* 0x000000e00800720c */ /* 0x040fe20003fc4070 */
[----:B------:R-:W-:Y:S01]  /*4de0*/  @!P3 IMAD.MOV R229, RZ, RZ, -R229 ;  /* 0x000000ffffe5b224 */ /* 0x000fe200078e0ae5 */
[C---:B------:R-:W-:Y:S01]  /*4df0*/  ISETP.GT.U32.AND P3, PT, R8.reuse, R110, PT ;  /* 0x0000006e0800720c */ /* 0x040fe20003f64070 */
[----:B------:R-:W-:Y:S02]  /*4e00*/  IMAD R200, R8, R3, R200 ;  /* 0x0000000308c87224 */ /* 0x000fe400078e02c8 */
[----:B------:R-:W-:Y:S01]  /*4e10*/  IMAD.HI.U32 R3, R9, R199, RZ ;  /* 0x000000c709037227 */ /* 0x000fe200078e00ff */
[----:B------:R-:W-:Y:S03]  /*4e20*/  STL [R1+0x5508], R229 ;  /* 0x005508e501007387 */ /* 0x000fe60000100800 */
[----:B------:R-:W-:Y:S01]  /*4e30*/  IMAD.MOV R0, RZ, RZ, -R0 ;  /* 0x000000ffff007224 */ /* 0x000fe200078e0a00 */
[----:B------:R-:W-:Y:S01]  /*4e40*/  IADD3 R3, PT, PT, -R3, RZ, RZ ;  /* 0x000000ff03037210 */ /* 0x000fe20007ffe1ff */
[----:B------:R-:W-:-:S02]  /*4e50*/  @!P2 IMAD.IADD R225, R225, 0x1, -R8 ;  /* 0x00000001e1e1a824 */ /* 0x000fc400078e0a08 */
[C---:B------:R-:W-:Y:S02]  /*4e60*/  IMAD R59, R8.reuse, R0, R59 ;  /* 0x00000000083b7224 */ /* 0x040fe400078e023b */
[----:B------:R-:W-:Y:S02]  /*4e70*/  IMAD R199, R8, R3, R199 ;  /* 0x0000000308c77224 */ /* 0x000fe400078e02c7 */
[--C-:B------:R-:W-:Y:S01]  /*4e80*/  @!P3 IMAD.IADD R110, R110, 0x1, -R8.reuse ;  /* 0x000000016e6eb824 */ /* 0x100fe200078e0a08 */
[----:B------:R-:W-:Y:S01]  /*4e90*/  ISETP.GT.U32.AND P2, PT, R8, R59, PT ;  /* 0x0000003b0800720c */ /* 0x000fe20003f44070 */
[C---:B------:R-:W-:Y:S02]  /*4ea0*/  VIADD R4, R69.reuse, 0x54 ;  /* 0x0000005445047836 */ /* 0x040fe40000000000 */
[----:B------:R-:W-:Y:S01]  /*4eb0*/  @!P6 IMAD.IADD R224, R224, 0x1, -R8 ;  /* 0x00000001e0e0e824 */ /* 0x000fe200078e0a08 */
[C---:B------:R-:W-:Y:S01]  /*4ec0*/  ISETP.GT.U32.AND P6, PT, R8.reuse, R199, PT ;  /* 0x000000c70800720c */ /* 0x040fe20003fc4070 */
[C---:B------:R-:W-:Y:S01]  /*4ed0*/  VIADD R14, R69.reuse, 0x52 ;  /* 0x00000052450e7836 */ /* 0x040fe20000000000 */
[----:B------:R-:W-:Y:S01]  /*4ee0*/  ISETP.GT.U32.AND P3, PT, R8, R110, PT ;  /* 0x0000006e0800720c */ /* 0x000fe20003f64070 */
[C---:B------:R-:W-:Y:S01]  /*4ef0*/  VIADD R16, R69.reuse, 0x55 ;  /* 0x0000005545107836 */ /* 0x040fe20000000000 */
[----:B------:R-:W-:Y:S01]  /*4f00*/  IABS R222, R4 ;  /* 0x0000000400de7213 */ /* 0x000fe20000000000 */
[----:B------:R-:W-:Y:S01]  /*4f10*/  VIADD R21, R69, 0x56 ;  /* 0x0000005645157836 */ /* 0x000fe20000000000 */
[----:B------:R-:W-:Y:S01]  /*4f20*/  IABS R223, R14 ;  /* 0x0000000e00df7213 */ /* 0x000fe20000000000 */
[----:B------:R-:W-:Y:S01]  /*4f30*/  @!P5 IMAD.MOV R228, RZ, RZ, -R228 ;  /* 0x000000ffffe4d224 */ /* 0x000fe200078e0ae4 */
[----:B------:R-:W-:Y:S01]  /*4f40*/  IABS R191, R16 ;  /* 0x0000001000bf7213 */ /* 0x000fe20000000000 */
[----:B------:R-:W-:Y:S01]  /*4f50*/  @!P2 IMAD.IADD R59, R59, 0x1, -R8 ;  /* 0x000000013b3ba824 */ /* 0x000fe200078e0a08 */
[----:B------:R-:W-:Y:S01]  /*4f60*/  IABS R221, R21 ;  /* 0x0000001500dd7213 */ /* 0x000fe20000000000 */
[C---:B------:R-:W-:Y:S01]  /*4f70*/  IMAD.HI.U32 R0, R9.reuse, R222, RZ ;  /* 0x000000de09007227 */ /* 0x040fe200078e00ff */
[----:B------:R-:W-:Y:S01]  /*4f80*/  ISETP.GE.AND P2, PT, R6, RZ, PT ;  /* 0x000000ff0600720c */ /* 0x000fe20003f46270 */
[----:B------:R1:W-:Y:S01]  /*4f90*/  STL [R1+0x5504], R228 ;  /* 0x005504e401007387 */ /* 0x0003e20000100800 */
[----:B------:R-:W-:Y:S01]  /*4fa0*/  ISETP.GT.U32.AND P5, PT, R8, R59, PT ;  /* 0x0000003b0800720c */ /* 0x000fe20003fa4070 */
[----:B------:R-:W-:-:S04]  /*4fb0*/  IMAD.HI.U32 R2, R9, R223, RZ ;  /* 0x000000df09027227 */ /* 0x000fc800078e00ff */
[----:B------:R-:W-:Y:S02]  /*4fc0*/  IMAD.MOV R3, RZ, RZ, -R0 ;  /* 0x000000ffff037224 */ /* 0x000fe400078e0a00 */
[----:B------:R-:W-:Y:S02]  /*4fd0*/  @!P6 IMAD.IADD R199, R199, 0x1, -R8 ;  /* 0x00000001c7c7e824 */ /* 0x000fe400078e0a08 */
[----:B------:R-:W-:Y:S02]  /*4fe0*/  IMAD.MOV R2, RZ, RZ, -R2 ;  /* 0x000000ffff027224 */ /* 0x000fe400078e0a02 */
[----:B------:R-:W-:Y:S01]  /*4ff0*/  IMAD.HI.U32 R0, R9, R191, RZ ;  /* 0x000000bf09007227 */ /* 0x000fe200078e00ff */
[----:B------:R-:W-:-:S03]  /*5000*/  ISETP.GT.U32.AND P6, PT, R8, R199, PT ;  /* 0x000000c70800720c */ /* 0x000fc60003fc4070 */
[----:B------:R-:W-:Y:S01]  /*5010*/  @!P3 IMAD.IADD R110, R110, 0x1, -R8 ;  /* 0x000000016e6eb824 */ /* 0x000fe200078e0a08 */
[C---:B------:R-:W-:Y:S01]  /*5020*/  ISETP.GT.U32.AND P3, PT, R8.reuse, R226, PT ;  /* 0x000000e20800720c */ /* 0x040fe20003f64070 */
[----:B------:R-:W-:Y:S02]  /*5030*/  IMAD R223, R8, R2, R223 ;  /* 0x0000000208df7224 */ /* 0x000fe400078e02df */
[----:B------:R-:W-:Y:S02]  /*5040*/  IMAD.MOV R0, RZ, RZ, -R0 ;  /* 0x000000ffff007224 */ /* 0x000fe400078e0a00 */
[----:B------:R-:W-:-:S04]  /*5050*/  IMAD.HI.U32 R2, R9, R221, RZ ;  /* 0x000000dd09027227 */ /* 0x000fc800078e00ff */
[C---:B------:R-:W-:Y:S02]  /*5060*/  IMAD R191, R8.reuse, R0, R191 ;  /* 0x0000000008bf7224 */ /* 0x040fe400078e02bf */
[----:B------:R-:W-:Y:S02]  /*5070*/  IMAD.MOV R2, RZ, RZ, -R2 ;  /* 0x000000ffff027224 */ /* 0x000fe400078e0a02 */
[----:B------:R-:W-:Y:S01]  /*5080*/  @!P5 IMAD.IADD R59, R59, 0x1, -R8 ;  /* 0x000000013b3bd824 */ /* 0x000fe200078e0a08 */
[C---:B------:R-:W-:Y:S01]  /*5090*/  ISETP.GT.U32.AND P5, PT, R8.reuse, R191, PT ;  /* 0x000000bf0800720c */ /* 0x040fe20003fa4070 */
[C---:B------:R-:W-:Y:S02]  /*50a0*/  IMAD R222, R8.reuse, R3, R222 ;  /* 0x0000000308de7224 */ /* 0x040fe400078e02de */
[----:B------:R-:W-:Y:S02]  /*50b0*/  IMAD R221, R8, R2, R221 ;  /* 0x0000000208dd7224 */ /* 0x000fe400078e02dd */
[----:B------:R-:W-:-:S04]  /*50c0*/  IMAD.HI.U32 R3, R9, R198, RZ ;  /* 0x000000c609037227 */ /* 0x000fc800078e00ff */
[--C-:B------:R-:W-:Y:S02]  /*50d0*/  @!P3 IMAD.IADD R226, R226, 0x1, -R8.reuse ;  /* 0x00000001e2e2b824 */ /* 0x100fe400078e0a08 */
[--C-:B------:R-:W-:Y:S01]  /*50e0*/  @!P6 IMAD.IADD R199, R199, 0x1, -R8.reuse ;  /* 0x00000001c7c7e824 */ /* 0x100fe200078e0a08 */
[C---:B------:R-:W-:Y:S01]  /*50f0*/  ISETP.GT.U32.AND P6, PT, R8.reuse, R221, PT ;  /* 0x000000dd0800720c */ /* 0x040fe20003fc4070 */
[----:B------:R-:W-:Y:S01]  /*5100*/  IMAD.MOV R3, RZ, RZ, -R3 ;  /* 0x000000ffff037224 */ /* 0x000fe200078e0a03 */
[C---:B------:R-:W-:Y:S01]  /*5110*/  ISETP.GT.U32.AND P3, PT, R8.reuse, R226, PT ;  /* 0x000000e20800720c */ /* 0x040fe20003f64070 */
[----:B------:R-:W-:Y:S02]  /*5120*/  @!P5 IMAD.IADD R191, R191, 0x1, -R8 ;  /* 0x00000001bfbfd824 */ /* 0x000fe400078e0a08 */
[----:B------:R-:W-:Y:S02]  /*5130*/  IMAD R198, R8, R3, R198 ;  /* 0x0000000308c67224 */ /* 0x000fe400078e02c6 */
[----:B------:R-:W-:-:S03]  /*5140*/  IMAD.HI.U32 R0, R9, R220, RZ ;  /* 0x000000dc09007227 */ /* 0x000fc600078e00ff */
[----:B------:R-:W-:Y:S01]  /*5150*/  ISETP.GT.U32.AND P5, PT, R8, R198, PT ;  /* 0x000000c60800720c */ /* 0x000fe20003fa4070 */
[----:B------:R-:W-:Y:S01]  /*5160*/  VIADD R17, R69, 0x5c ;  /* 0x0000005c45117836 */ /* 0x000fe20000000000 */
[----:B------:R-:W-:Y:S01]  /*5170*/  IADD3 R3, PT, PT, -R0, RZ, RZ ;  /* 0x000000ff00037210 */ /* 0x000fe20007ffe1ff */
[--C-:B------:R-:W-:Y:S02]  /*5180*/  @!P6 IMAD.IADD R221, R221, 0x1, -R8.reuse ;  /* 0x00000001dddde824 */ /* 0x100fe400078e0a08 */
[----:B------:R-:W-:Y:S01]  /*5190*/  @!P3 IMAD.IADD R226, R226, 0x1, -R8 ;  /* 0x00000001e2e2b824 */ /* 0x000fe200078e0a08 */
[C---:B------:R-:W-:Y:S01]  /*51a0*/  ISETP.GT.U32.AND P3, PT, R8.reuse, R200, PT ;  /* 0x000000c80800720c */ /* 0x040fe20003f64070 */
[C---:B------:R-:W-:Y:S01]  /*51b0*/  IMAD R220, R8.reuse, R3, R220 ;  /* 0x0000000308dc7224 */ /* 0x040fe200078e02dc */
[----:B------:R-:W-:Y:S01]  /*51c0*/  ISETP.GT.U32.AND P6, PT, R8, R221, PT ;  /* 0x000000dd0800720c */ /* 0x000fe20003fc4070 */
[----:B------:R-:W-:Y:S01]  /*51d0*/  IMAD.HI.U32 R0, R9, R148, RZ ;  /* 0x0000009409007227 */ /* 0x000fe200078e00ff */
[----:B------:R-:W-:-:S03]  /*51e0*/  IABS R218, R17 ;  /* 0x0000001100da7213 */ /* 0x000fc60000000000 */
[----:B------:R-:W-:Y:S02]  /*51f0*/  @!P5 IMAD.IADD R198, R198, 0x1, -R8 ;  /* 0x00000001c6c6d824 */ /* 0x000fe400078e0a08 */
[----:B------:R-:W-:Y:S02]  /*5200*/  IMAD.MOV R3, RZ, RZ, -R0 ;  /* 0x000000ffff037224 */ /* 0x000fe400078e0a00 */
[----:B------:R-:W-:Y:S01]  /*5210*/  IMAD.HI.U32 R0, R9, R219, RZ ;  /* 0x000000db09007227 */ /* 0x000fe200078e00ff */
[----:B------:R-:W-:-:S03]  /*5220*/  ISETP.GT.U32.AND P5, PT, R8, R198, PT ;  /* 0x000000c60800720c */ /* 0x000fc60003fa4070 */
[--C-:B------:R-:W-:Y:S02]  /*5230*/  @!P3 IMAD.IADD R200, R200, 0x1, -R8.reuse ;  /* 0x00000001c8c8b824 */ /* 0x100fe400078e0a08 */
[----:B------:R-:W-:Y:S01]  /*5240*/  @!P6 IMAD.IADD R221, R221, 0x1, -R8 ;  /* 0x00000001dddde824 */ /* 0x000fe200078e0a08 */
[C---:B------:R-:W-:Y:S01]  /*5250*/  ISETP.GT.U32.AND P6, PT, R8.reuse, R220, PT ;  /* 0x000000dc0800720c */ /* 0x040fe20003fc4070 */
[C---:B------:R-:W-:Y:S01]  /*5260*/  IMAD R148, R8.reuse, R3, R148 ;  /* 0x0000000308947224 */ /* 0x040fe200078e0294 */
[----:B------:R-:W-:Y:S01]  /*5270*/  ISETP.GT.U32.AND P3, PT, R8, R200, PT ;  /* 0x000000c80800720c */ /* 0x000fe20003f64070 */
[----:B------:R-:W-:Y:S02]  /*5280*/  IMAD.MOV R3, RZ, RZ, -R0 ;  /* 0x000000ffff037224 */ /* 0x000fe400078e0a00 */
[----:B------:R-:W-:-:S04]  /*5290*/  IMAD.HI.U32 R2, R9, R197, RZ ;  /* 0x000000c509027227 */ /* 0x000fc800078e00ff */
[--C-:B------:R-:W-:Y:S01]  /*52a0*/  @!P5 IMAD.IADD R198, R198, 0x1, -R8.reuse ;  /* 0x00000001c6c6d824 */ /* 0x100fe200078e0a08 */
[C---:B------:R-:W-:Y:S01]  /*52b0*/  ISETP.GT.U32.AND P5, PT, R8.reuse, R148, PT ;  /* 0x000000940800720c */ /* 0x040fe20003fa4070 */
[----:B------:R-:W-:Y:S02]  /*52c0*/  IMAD R219, R8, R3, R219 ;  /* 0x0000000308db7224 */ /* 0x000fe400078e02db */
[--C-:B------:R-:W-:Y:S02]  /*52d0*/  @!P6 IMAD.IADD R220, R220, 0x1, -R8.reuse ;  /* 0x00000001dcdce824 */ /* 0x100fe400078e0a08 */
[----:B------:R-:W-:Y:S01]  /*52e0*/  @!P3 IMAD.IADD R200, R200, 0x1, -R8 ;  /* 0x00000001c8c8b824 */ /* 0x000fe200078e0a08 */
[C---:B------:R-:W-:Y:S01]  /*52f0*/  ISETP.GT.U32.AND P3, PT, R8.reuse, R223, PT ;  /* 0x000000df0800720c */ /* 0x040fe20003f64070 */
[----:B------:R-:W-:Y:S01]  /*5300*/  VIADD R18, R69, 0x5d ;  /* 0x0000005d45127836 */ /* 0x000fe20000000000 */
[----:B------:R-:W-:Y:S01]  /*5310*/  ISETP.GT.U32.AND P6, PT, R8, R220, PT ;  /* 0x000000dc0800720c */ /* 0x000fe20003fc4070 */
[----:B------:R-:W-:-:S02]  /*5320*/  IMAD.MOV R2, RZ, RZ, -R2 ;  /* 0x000000ffff027224 */ /* 0x000fc400078e0a02 */
[----:B------:R-:W-:Y:S01]  /*5330*/  IMAD.HI.U32 R0, R9, R218, RZ ;  /* 0x000000da09007227 */ /* 0x000fe200078e00ff */
[----:B------:R-:W-:-:S03]  /*5340*/  IABS R192, R18 ;  /* 0x0000001200c07213 */ /* 0x000fc60000000000 */
[--C-:B------:R-:W-:Y:S02]  /*5350*/  @!P5 IMAD.IADD R148, R148, 0x1, -R8.reuse ;  /* 0x000000019494d824 */ /* 0x100fe400078e0a08 */
[C---:B------:R-:W-:Y:S02]  /*5360*/  IMAD R197, R8.reuse, R2, R197 ;  /* 0x0000000208c57224 */ /* 0x040fe400078e02c5 */
[--C-:B------:R-:W-:Y:S01]  /*5370*/  @!P3 IMAD.IADD R223, R223, 0x1, -R8.reuse ;  /* 0x00000001dfdfb824 */ /* 0x100fe200078e0a08 */
[----:B------:R-:W-:Y:S01]  /*5380*/  ISETP.GT.U32.AND P5, PT, R8, R148, PT ;  /* 0x000000940800720c */ /* 0x000fe20003fa4070 */
[----:B------:R-:W-:Y:S01]  /*5390*/  @!P6 IMAD.IADD R220, R220, 0x1, -R8 ;  /* 0x00000001dcdce824 */ /* 0x000fe200078e0a08 */
[C---:B------:R-:W-:Y:S01]  /*53a0*/  ISETP.GT.U32.AND P3, PT, R8.reuse, R222, PT ;  /* 0x000000de0800720c */ /* 0x040fe20003f64070 */
[----:B------:R-:W-:Y:S01]  /*53b0*/  IMAD.MOV R3, RZ, RZ, -R0 ;  /* 0x000000ffff037224 */ /* 0x000fe200078e0a00 */
[----:B------:R-:W-:Y:S01]  /*53c0*/  ISETP.GT.U32.AND P6, PT, R8, R219, PT ;  /* 0x000000db0800720c */ /* 0x000fe20003fc4070 */
[----:B------:R-:W-:-:S04]  /*53d0*/  IMAD.HI.U32 R2, R9, R192, RZ ;  /* 0x000000c009027227 */ /* 0x000fc800078e00ff */
[----:B------:R-:W-:Y:S02]  /*53e0*/  IMAD R218, R8, R3, R218 ;  /* 0x0000000308da7224 */ /* 0x000fe400078e02da */
[----:B------:R-:W-:Y:S02]  /*53f0*/  IMAD.MOV R5, RZ, RZ, -R2 ;  /* 0x000000ffff057224 */ /* 0x000fe400078e0a02 */
[--C-:B------:R-:W-:Y:S01]  /*5400*/  @!P5 IMAD.IADD R148, R148, 0x1, -R8.reuse ;  /* 0x000000019494d824 */ /* 0x100fe200078e0a08 */
[----:B------:R-:W-:Y:S01]  /*5410*/  ISETP.GT.U32.AND P5, PT, R8, R197, PT ;  /* 0x000000c50800720c */ /* 0x000fe20003fa4070 */
[--C-:B------:R-:W-:Y:S01]  /*5420*/  @!P3 IMAD.IADD R222, R222, 0x1, -R8.reuse ;  /* 0x00000001dedeb824 */ /* 0x100fe200078e0a08 */
[----:B------:R-:W-:Y:S01]  /*5430*/  ISETP.GE.AND P3, PT, R7, RZ, PT ;  /* 0x000000ff0700720c */ /* 0x000fe20003f66270 */
[----:B------:R-:W-:Y:S01]  /*5440*/  @!P6 IMAD.IADD R219, R219, 0x1, -R8 ;  /* 0x00000001dbdbe824 */ /* 0x000fe200078e0a08 */
[C---:B------:R-:W-:Y:S01]  /*5450*/  ISETP.GT.U32.AND P6, PT, R8.reuse, R218, PT ;  /* 0x000000da0800720c */ /* 0x040fe20003fc4070 */
[----:B------:R-:W-:-:S02]  /*5460*/  IMAD R192, R8, R5, R192 ;  /* 0x0000000508c07224 */ /* 0x000fc400078e02c0 */
[C---:B------:R-:W-:Y:S02]  /*5470*/  VIADD R19, R69.reuse, 0x5e ;  /* 0x0000005e45137836 */ /* 0x040fe40000000000 */
[C---:B------:R-:W-:Y:S02]  /*5480*/  VIADD R3, R69.reuse, 0x5f ;  /* 0x0000005f45037836 */ /* 0x040fe40000000000 */
[----:B------:R-:W-:Y:S01]  /*5490*/  VIADD R0, R69, 0x60 ;  /* 0x0000006045007836 */ /* 0x000fe20000000000 */
[----:B------:R-:W-:Y:S01]  /*54a0*/  IABS R217, R19 ;  /* 0x0000001300d97213 */ /* 0x000fe20000000000 */
[----:B------:R-:W-:Y:S01]  /*54b0*/  @!P5 IMAD.IADD R197, R197, 0x1, -R8 ;  /* 0x00000001c5c5d824 */ /* 0x000fe200078e0a08 */
[----:B------:R-:W-:Y:S01]  /*54c0*/  ISETP.GT.U32.AND P5, PT, R8, R192, PT ;  /* 0x000000c00800720c */ /* 0x000fe20003fa4070 */
[----:B------:R-:W-:Y:S01]  /*54d0*/  @!P3 IMAD.MOV R28, RZ, RZ, -R28 ;  /* 0x000000ffff1cb224 */ /* 0x000fe200078e0a1c */
[----:B------:R-:W-:Y:S01]  /*54e0*/  ISETP.GE.AND P3, PT, R13, RZ, PT ;  /* 0x000000ff0d00720c */ /* 0x000fe20003f66270 */
[----:B------:R-:W-:Y:S01]  /*54f0*/  @!P6 IMAD.IADD R218, R218, 0x1, -R8 ;  /* 0x00000001dadae824 */ /* 0x000fe200078e0a08 */
[----:B------:R-:W-:Y:S01]  /*5500*/  IABS R196, R3 ;  /* 0x0000000300c47213 */ /* 0x000fe20000000000 */
[----:B------:R-:W-:Y:S01]  /*5510*/  IMAD.HI.U32 R2, R9, R217, RZ ;  /* 0x000000d909027227 */ /* 0x000fe200078e00ff */
[----:B------:R-:W-:-:S02]  /*5520*/  IABS R216, R0 ;  /* 0x0000000000d87213 */ /* 0x000fc40000000000 */
[C---:B------:R-:W-:Y:S01]  /*5530*/  ISETP.GT.U32.AND P6, PT, R8.reuse, R218, PT ;  /* 0x000000da0800720c */ /* 0x040fe20003fc4070 */
[----:B------:R-:W-:Y:S02]  /*5540*/  IMAD.MOV R5, RZ, RZ, -R2 ;  /* 0x000000ffff057224 */ /* 0x000fe400078e0a02 */
[----:B------:R-:W-:Y:S01]  /*5550*/  @!P1 IMAD.MOV R110, RZ, RZ, -R110 ;  /* 0x000000ffff6e9224 */ /* 0x000fe200078e0a6e */
[C---:B------:R-:W-:Y:S01]  /*5560*/  ISETP.GT.U32.AND P1, PT, R8.reuse, R223, PT ;  /* 0x000000df0800720c */ /* 0x040fe20003f24070 */
[----:B------:R-:W-:Y:S01]  /*5570*/  IMAD R217, R8, R5, R217 ;  /* 0x0000000508d97224 */ /* 0x000fe200078e02d9 */
[----:B------:R-:W-:Y:S01]  /*5580*/  @!P5 IADD3 R192, PT, PT, R192, -R8, RZ ;  /* 0x80000008c0c0d210 */ /* 0x000fe20007ffe0ff */
[----:B------:R-:W-:Y:S01]  /*5590*/  @!P3 IMAD.MOV R59, RZ, RZ, -R59 ;  /* 0x000000ffff3bb224 */ /* 0x000fe200078e0a3b */
[----:B------:R-:W-:Y:S01]  /*55a0*/  ISETP.GE.AND P3, PT, R4, RZ, PT ;  /* 0x000000ff0400720c */ /* 0x000fe20003f66270 */
[----:B------:R-:W-:Y:S01]  /*55b0*/  IMAD.HI.U32 R4, R9, R196, RZ ;  /* 0x000000c409047227 */ /* 0x000fe200078e00ff */
[----:B------:R-:W-:-:S03]  /*55c0*/  ISETP.GT.U32.AND P5, PT, R8, R192, PT ;  /* 0x000000c00800720c */ /* 0x000fc60003fa4070 */
[----:B------:R-:W-:Y:S02]  /*55d0*/  IMAD.MOV R5, RZ, RZ, -R4 ;  /* 0x000000ffff057224 */ /* 0x000fe400078e0a04 */
[----:B------:R-:W-:Y:S01]  /*55e0*/  @!P6 IMAD.IADD R218, R218, 0x1, -R8 ;  /* 0x00000001dadae824 */ /* 0x000fe200078e0a08 */
[C---:B------:R-:W-:Y:S01]  /*55f0*/  ISETP.GT.U32.AND P6, PT, R8.reuse, R217, PT ;  /* 0x000000d90800720c */ /* 0x040fe20003fc4070 */
[----:B------:R-:W-:Y:S02]  /*5600*/  IMAD R196, R8, R5, R196 ;  /* 0x0000000508c47224 */ /* 0x000fe400078e02c4 */
[----:B------:R-:W-:-:S04]  /*5610*/  IMAD.HI.U32 R2, R9, R216, RZ ;  /* 0x000000d809027227 */ /* 0x000fc800078e00ff */
[----:B------:R-:W-:Y:S01]  /*5620*/  @!P5 IMAD.IADD R192, R192, 0x1, -R8 ;  /* 0x00000001c0c0d824 */ /* 0x000fe200078e0a08 */
[C---:B------:R-:W-:Y:S01]  /*5630*/  ISETP.GT.U32.AND P5, PT, R8.reuse, R196, PT ;  /* 0x000000c40800720c */ /* 0x040fe20003fa4070 */
[----:B------:R-:W-:Y:S01]  /*5640*/  @!P0 IMAD.MOV R227, RZ, RZ, -R227 ;  /* 0x000000ffffe38224 */ /* 0x000fe200078e0ae3 */
[----:B------:R-:W-:Y:S01]  /*5650*/  ISETP.GT.U32.AND P0, PT, R8, R222, PT ;  /* 0x000000de0800720c */ /* 0x000fe20003f04070 */
[----:B------:R-:W-:Y:S02]  /*5660*/  IMAD.MOV R7, RZ, RZ, -R2 ;  /* 0x000000ffff077224 */ /* 0x000fe400078e0a02 */
[--C-:B------:R-:W-:Y:S01]  /*5670*/  @!P6 IMAD.IADD R217, R217, 0x1, -R8.reuse ;  /* 0x00000001d9d9e824 */ /* 0x100fe200078e0a08 */
[----:B------:R-:W-:Y:S01]  /*5680*/  STL [R1+0x5500], R227 ;  /* 0x005500e301007387 */ /* 0x000fe20000100800 */
[----:B------:R-:W-:Y:S01]  /*5690*/  @!P1 IMAD.IADD R223, R223, 0x1, -R8 ;  /* 0x00000001dfdf9824 */ /* 0x000fe200078e0a08 */
[----:B------:R-:W-:Y:S01]  /*56a0*/  ISETP.GE.AND P1, PT, R10, RZ, PT ;  /* 0x000000ff0a00720c */ /* 0x000fe20003f26270 */
[C---:B------:R-:W-:Y:S01]  /*56b0*/  IMAD R216, R8.reuse, R7, R216 ;  /* 0x0000000708d87224 */ /* 0x040fe200078e02d8 */
[----:B------:R-:W-:Y:S01]  /*56c0*/  ISETP.GT.U32.AND P6, PT, R8, R217, PT ;  /* 0x000000d90800720c */ /* 0x000fe20003fc4070 */
[----:B------:R-:W-:-:S02]  /*56d0*/  VIADD R7, R69, 0x61 ;  /* 0x0000006145077836 */ /* 0x000fc40000000000 */
[--C-:B------:R-:W-:Y:S02]  /*56e0*/  @!P5 IMAD.IADD R196, R196, 0x1, -R8.reuse ;  /* 0x00000001c4c4d824 */ /* 0x100fe400078e0a08 */
[----:B------:R-:W-:Y:S01]  /*56f0*/  VIADD R6, R69, 0x62 ;  /* 0x0000006245067836 */ /* 0x000fe20000000000 */
[----:B------:R-:W-:Y:S01]  /*5700*/  IABS R190, R7 ;  /* 0x0000000700be7213 */ /* 0x000fe20000000000 */
[----:B------:R-:W-:Y:S01]  /*5710*/  @!P0 IMAD.IADD R222, R222, 0x1, -R8 ;  /* 0x00000001dede8824 */ /* 0x000fe200078e0a08 */
[----:B------:R-:W-:Y:S01]  /*5720*/  ISETP.GE.AND P0, PT, R11, RZ, PT ;  /* 0x000000ff0b00720c */ /* 0x000fe20003f06270 */
[----:B------:R-:W-:Y:S01]  /*5730*/  @!P4 IMAD.MOV R201, RZ, RZ, -R201 ;  /* 0x000000ffffc9c224 */ /* 0x000fe200078e0ac9 */
[C---:B------:R-:W-:Y:S01]  /*5740*/  ISETP.GT.U32.AND P5, PT, R8.reuse, R196, PT ;  /* 0x000000c40800720c */ /* 0x040fe20003fa4070 */
[----:B------:R-:W-:Y:S01]  /*5750*/  IMAD.HI.U32 R2, R9, R190, RZ ;  /* 0x000000be09027227 */ /* 0x000fe200078e00ff */
[----:B------:R-:W-:Y:S02]  /*5760*/  IABS R215, R6 ;  /* 0x0000000600d77213 */ /* 0x000fe40000000000 */
[----:B------:R-:W-:Y:S01]  /*5770*/  ISETP.GT.U32.AND P4, PT, R8, R191, PT ;  /* 0x000000bf0800720c */ /* 0x000fe20003f84070 */
[----:B------:R-:W-:Y:S01]  /*5780*/  @!P1 IMAD.MOV R225, RZ, RZ, -R225 ;  /* 0x000000ffffe19224 */ /* 0x000fe200078e0ae1 */
[----:B------:R-:W-:Y:S01]  /*5790*/  ISETP.GE.AND P1, PT, R15, RZ, PT ;  /* 0x000000ff0f00720c */ /* 0x000fe20003f26270 */
[----:B------:R-:W-:-:S02]  /*57a0*/  IMAD.MOV R15, RZ, RZ, -R2 ;  /* 0x000000ffff0f7224 */ /* 0x000fc400078e0a02 */
[----:B------:R-:W-:Y:S01]  /*57b0*/  @!P6 IMAD.IADD R217, R217, 0x1, -R8 ;  /* 0x00000001d9d9e824 */ /* 0x000fe200078e0a08 */
[----:B------:R-:W-:Y:S01]  /*57c0*/  ISETP.GT.U32.AND P6, PT, R8, R216, PT ;  /* 0x000000d80800720c */ /* 0x000fe20003fc4070 */
[----:B------:R-:W-:-:S04]  /*57d0*/  IMAD.HI.U32 R10, R9, R215, RZ ;  /* 0x000000d7090a7227 */ /* 0x000fc800078e00ff */
[----:B------:R-:W-:Y:S01]  /*57e0*/  @!P2 IMAD.MOV R226, RZ, RZ, -R226 ;  /* 0x000000ffffe2a224 */ /* 0x000fe200078e0ae2 */
[----:B------:R-:W-:Y:S01]  /*57f0*/  ISETP.GE.AND P2, PT, R12, RZ, PT ;  /* 0x000000ff0c00720c */ /* 0x000fe20003f46270 */
[C---:B------:R-:W-:Y:S02]  /*5800*/  IMAD R190, R8.reuse, R15, R190 ;  /* 0x0000000f08be7224 */ /* 0x040fe400078e02be */
[----:B------:R-:W-:Y:S01]  /*5810*/  IMAD.MOV R10, RZ, RZ, -R10 ;  /* 0x000000ffff0a7224 */ /* 0x000fe200078e0a0a */
[----:B------:R1:W-:Y:S01]  /*5820*/  STL [R1+0x54fc], R226 ;  /* 0x0054fce201007387 */ /* 0x0003e20000100800 */
[----:B------:R-:W-:Y:S01]  /*5830*/  @!P0 IMAD.MOV R200, RZ, RZ, -R200 ;  /* 0x000000ffffc88224 */ /* 0x000fe200078e0ac8 */
[----:B------:R-:W-:Y:S01]  /*5840*/  ISETP.GT.U32.AND P0, PT, R8, R219, PT ;  /* 0x000000db0800720c */ /* 0x000fe20003f04070 */
[----:B------:R-:W-:Y:S01]  /*5850*/  @!P5 IMAD.IADD R196, R196, 0x1, -R8 ;  /* 0x00000001c4c4d824 */ /* 0x000fe200078e0a08 */
[C---:B------:R-:W-:Y:S01]  /*5860*/  ISETP.GT.U32.AND P5, PT, R8.reuse, R190, PT ;  /* 0x000000be0800720c */ /* 0x040fe20003fa4070 */
[----:B------:R-:W-:Y:S01]  /*5870*/  IMAD R215, R8, R10, R215 ;  /* 0x0000000a08d77224 */ /* 0x000fe200078e02d7 */
[----:B------:R1:W-:Y:S01]  /*5880*/  STL [R1+0x54f8], R225 ;  /* 0x0054f8e101007387 */ /* 0x0003e20000100800 */
[----:B------:R-:W-:-:S02]  /*5890*/  VIADD R5, R69, 0x63 ;  /* 0x0000006345057836 */ /* 0x000fc40000000000 */
[--C-:B------:R-:W-:Y:S01]  /*58a0*/  @!P6 IMAD.IADD R216, R216, 0x1, -R8.reuse ;  /* 0x00000001d8d8e824 */ /* 0x100fe200078e0a08 */
[----:B------:R-:W-:Y:S01]  /*58b0*/  ISETP.GT.U32.AND P6, PT, R8, R215, PT ;  /* 0x000000d70800720c */ /* 0x000fe20003fc4070 */
[----:B------:R-:W-:Y:S01]  /*58c0*/  @!P4 IMAD.IADD R191, R191, 0x1, -R8 ;  /* 0x00000001bfbfc824 */ /* 0x000fe200078e0a08 */
[----:B------:R-:W-:Y:S01]  /*58d0*/  ISETP.GE.AND P4, PT, R14, RZ, PT ;  /* 0x000000ff0e00720c */ /* 0x000fe20003f86270 */
[----:B------:R-:W-:Y:S01]  /*58e0*/  @!P2 IMAD.MOV R224, RZ, RZ, -R224 ;  /* 0x000000ffffe0a224 */ /* 0x000fe200078e0ae0 */
[----:B------:R-:W-:Y:S01]  /*58f0*/  ISETP.GT.U32.AND P2, PT, R8, R197, PT ;  /* 0x000000c50800720c */ /* 0x000fe20003f44070 */
[----:B------:R-:W-:Y:S01]  /*5900*/  VIADD R4, R69, 0x64 ;  /* 0x0000006445047836 */ /* 0x000fe20000000000 */
[----:B------:R-:W-:Y:S01]  /*5910*/  IABS R195, R5 ;  /* 0x0000000500c37213 */ /* 0x000fe20000000000 */
[--C-:B------:R-:W-:Y:S01]  /*5920*/  @!P0 IMAD.IADD R219, R219, 0x1, -R8.reuse ;  /* 0x00000001dbdb8824 */ /* 0x100fe200078e0a08 */
[----:B------:R-:W-:Y:S01]  /*5930*/  ISETP.GE.AND P0, PT, R16, RZ, PT ;  /* 0x000000ff1000720c */ /* 0x000fe20003f06270 */
[----:B------:R-:W-:Y:S01]  /*5940*/  @!P5 IMAD.IADD R190, R190, 0x1, -R8 ;  /* 0x00000001bebed824 */ /* 0x000fe200078e0a08 */
[----:B------:R-:W-:Y:S01]  /*5950*/  ISETP.GT.U32.AND P5, PT, R8, R216, PT ;  /* 0x000000d80800720c */ /* 0x000fe20003fa4070 */
[----:B------:R-:W-:Y:S01]  /*5960*/  VIADD R16, R69, 0x65 ;  /* 0x0000006545107836 */ /* 0x000fe20000000000 */
[----:B------:R-:W-:Y:S01]  /*5970*/  IABS R214, R4 ;  /* 0x0000000400d67213 */ /* 0x000fe20000000000 */
[----:B------:R-:W-:Y:S01]  /*5980*/  IMAD.HI.U32 R11, R9, R195, RZ ;  /* 0x000000c3090b7227 */ /* 0x000fe200078e00ff */
[----:B------:R1:W-:Y:S02]  /*5990*/  STL [R1+0x54f4], R224 ;  /* 0x0054f4e001007387 */ /* 0x0003e40000100800 */
[----:B------:R-:W-:Y:S01]  /*59a0*/  IABS R189, R16 ;  /* 0x0000001000bd7213 */ /* 0x000fe20000000000 */
[----:B------:R-:W-:-:S02]  /*59b0*/  IMAD.MOV R11, RZ, RZ, -R11 ;  /* 0x000000ffff0b7224 */ /* 0x000fc400078e0a0b */
[----:B------:R-:W-:Y:S02]  /*59c0*/  VIADD R2, R69, 0x66 ;  /* 0x0000006645027836 */ /* 0x000fe40000000000 */
[----:B------:R-:W-:Y:S01]  /*59d0*/  @!P6 IMAD.IADD R215, R215, 0x1, -R8 ;  /* 0x00000001d7d7e824 */ /* 0x000fe200078e0a08 */
[----:B------:R-:W-:Y:S01]  /*59e0*/  ISETP.GT.U32.AND P6, PT, R8, R190, PT ;  /* 0x000000be0800720c */ /* 0x000fe20003fc4070 */
[----:B------:R-:W-:Y:S01]  /*59f0*/  IMAD.HI.U32 R12, R9, R214, RZ ;  /* 0x000000d6090c7227 */ /* 0x000fe200078e00ff */
[----:B------:R-:W-:-:S03]  /*5a00*/  IABS R213, R2 ;  /* 0x0000000200d57213 */ /* 0x000fc60000000000 */
[----:B------:R-:W-:Y:S01]  /*5a10*/  @!P2 IMAD.IADD R197, R197, 0x1, -R8 ;  /* 0x00000001c5c5a824 */ /* 0x000fe200078e0a08 */
[----:B------:R-:W-:Y:S01]  /*5a20*/  ISETP.GE.AND P2, PT, R21, RZ, PT ;  /* 0x000000ff1500720c */ /* 0x000fe20003f46270 */
[C---:B------:R-:W-:Y:S02]  /*5a30*/  IMAD R195, R8.reuse, R11, R195 ;  /* 0x0000000b08c37224 */ /* 0x040fe400078e02c3 */
[----:B------:R-:W-:Y:S01]  /*5a40*/  @!P4 IMAD.MOV R223, RZ, RZ, -R223 ;  /* 0x000000ffffdfc224 */ /* 0x000fe200078e0adf */
[----:B------:R-:W-:Y:S01]  /*5a50*/  ISETP.GT.U32.AND P4, PT, R8, R215, PT ;  /* 0x000000d70800720c */ /* 0x000fe20003f84070 */
[----:B------:R-:W-:-:S03]  /*5a60*/  IMAD.HI.U32 R13, R9, R189, RZ ;  /* 0x000000bd090d7227 */ /* 0x000fc600078e00ff */
[----:B------:R-:W-:Y:S01]  /*5a70*/  STL [R1+0x54f0], R223 ;  /* 0x0054f0df01007387 */ /* 0x000fe20000100800 */
[----:B------:R-:W-:Y:S02]  /*5a80*/  IMAD.MOV R21, RZ, RZ, -R12 ;  /* 0x000000ffff157224 */ /* 0x000fe400078e0a0c */
[----:B------:R-:W-:Y:S01]  /*5a90*/  @!P5 IMAD.IADD R216, R216, 0x1, -R8 ;  /* 0x00000001d8d8d824 */ /* 0x000fe200078e0a08 */
[C---:B------:R-:W-:Y:S01]  /*5aa0*/  ISETP.GT.U32.AND P5, PT, R8.reuse, R195, PT ;  /* 0x000000c30800720c */ /* 0x040fe20003fa4070 */
[----:B------:R-:W-:Y:S02]  /*5ab0*/  IMAD.MOV R13, RZ, RZ, -R13 ;  /* 0x000000ffff0d7224 */ /* 0x000fe400078e0a0d */
[----:B------:R-:W-:Y:S02]  /*5ac0*/  IMAD R214, R8, R21, R214 ;  /* 0x0000001508d67224 */ /* 0x000fe400078e02d6 */
[----:B------:R-:W-:-:S04]  /*5ad0*/  IMAD.HI.U32 R11, R9, R213, RZ ;  /* 0x000000d5090b7227 */ /* 0x000fc800078e00ff */
[----:B------:R-:W-:Y:S02]  /*5ae0*/  IMAD R189, R8, R13, R189 ;  /* 0x0000000d08bd7224 */ /* 0x000fe400078e02bd */
[----:B------:R-:W-:Y:S02]  /*5af0*/  IMAD.MOV R13, RZ, RZ, -R11 ;  /* 0x000000ffff0d7224 */ /* 0x000fe400078e0a0b */
[--C-:B------:R-:W-:Y:S01]  /*5b00*/  @!P6 IMAD.IADD R190, R190, 0x1, -R8.reuse ;  /* 0x00000001bebee824 */ /* 0x100fe200078e0a08 */
[C---:B------:R-:W-:Y:S01]  /*5b10*/  ISETP.GT.U32.AND P6, PT, R8.reuse, R214, PT ;  /* 0x000000d60800720c */ /* 0x040fe20003fc4070 */
[C---:B------:R-:W-:Y:S02]  /*5b20*/  IMAD R213, R8.reuse, R13, R213 ;  /* 0x0000000d08d57224 */ /* 0x040fe400078e02d5 */
[----:B------:R-:W-:Y:S01]  /*5b30*/  @!P4 IMAD.IADD R215, R215, 0x1, -R8 ;  /* 0x00000001d7d7c824 */ /* 0x000fe200078e0a08 */
[----:B------:R-:W-:Y:S01]  /*5b40*/  ISETP.GT.U32.AND P4, PT, R8, R189, PT ;  /* 0x000000bd0800720c */ /* 0x000fe20003f84070 */
[----:B------:R-:W-:-:S02]  /*5b50*/  VIADD R10, R69, 0x67 ;  /* 0x00000067450a7836 */ /* 0x000fc40000000000 */
[----:B------:R-:W-:Y:S02]  /*5b60*/  VIADD R15, R69, 0x68 ;  /* 0x00000068450f7836 */ /* 0x000fe40000000000 */
[--C-:B------:R-:W-:Y:S01]  /*5b70*/  @!P5 IMAD.IADD R195, R195, 0x1, -R8.reuse ;  /* 0x00000001c3c3d824 */ /* 0x100fe200078e0a08 */
[----:B------:R-:W-:Y:S01]  /*5b80*/  ISETP.GT.U32.AND P5, PT, R8, R213, PT ;  /* 0x000000d50800720c */ /* 0x000fe20003fa4070 */
[----:B------:R-:W-:Y:S01]  /*5b90*/  VIADD R14, R69, 0x69 ;  /* 0x00000069450e7836 */ /* 0x000fe20000000000 */
[----:B------:R-:W-:Y:S01]  /*5ba0*/  IABS R194, R10 ;  /* 0x0000000a00c27213 */ /* 0x000fe20000000000 */
[----:B------:R-:W-:Y:S01]  /*5bb0*/  @!P6 IMAD.IADD R214, R214, 0x1, -R8 ;  /* 0x00000001d6d6e824 */ /* 0x000fe200078e0a08 */
[----:B------:R-:W-:Y:S01]  /*5bc0*/  IABS R23, R15 ;  /* 0x0000000f00177213 */ /* 0x000fe20000000000 */
[----:B------:R-:W-:Y:S01]  /*5bd0*/  @!P1 IMAD.MOV R199, RZ, RZ, -R199 ;  /* 0x000000ffffc79224 */ /* 0x000fe200078e0ac7 */
[----:B------:R-:W-:Y:S01]  /*5be0*/  IABS R130, R14 ;  /* 0x0000000e00827213 */ /* 0x000fe20000000000 */
[----:B------:R-:W-:Y:S01]  /*5bf0*/  IMAD.HI.U32 R12, R9, R194, RZ ;  /* 0x000000c2090c7227 */ /* 0x000fe200078e00ff */
[----:B------:R-:W-:-:S03]  /*5c00*/  ISETP.GT.U32.AND P6, PT, R8, R195, PT ;  /* 0x000000c30800720c */ /* 0x000fc60003fc4070 */
[----:B------:R-:W-:-:S04]  /*5c10*/  IMAD.HI.U32 R11, R9, R23, RZ ;  /* 0x00000017090b7227 */ /* 0x000fc800078e00ff */
[----:B------:R-:W-:Y:S01]  /*5c20*/  @!P4 IMAD.IADD R189, R189, 0x1, -R8 ;  /* 0x00000001bdbdc824 */ /* 0x000fe200078e0a08 */
[C---:B------:R-:W-:Y:S01]  /*5c30*/  ISETP.GT.U32.AND P4, PT, R8.reuse, R214, PT ;  /* 0x000000d60800720c */ /* 0x040fe20003f84070 */
[----:B------:R-:W-:Y:S01]  /*5c40*/  IMAD.MOV R21, RZ, RZ, -R12 ;  /* 0x000000ffff157224 */ /* 0x000fe200078e0a0c */
[----:B------:R-:W-:Y:S01]  /*5c50*/  IADD3 R12, PT, PT, -R11, RZ, RZ ;  /* 0x000000ff0b0c7210 */ /* 0x000fe20007ffe1ff */
[----:B------:R-:W-:Y:S01]  /*5c60*/  @!P5 IMAD.IADD R213, R213, 0x1, -R8 ;  /* 0x00000001d5d5d824 */ /* 0x000fe200078e0a08 */
[----:B------:R-:W-:Y:S01]  /*5c70*/  ISETP.GT.U32.AND P5, PT, R8, R189, PT ;  /* 0x000000bd0800720c */ /* 0x000fe20003fa4070 */
[----:B------:R-:W-:-:S03]  /*5c80*/  IMAD.HI.U32 R11, R9, R130, RZ ;  /* 0x00000082090b7227 */ /* 0x000fc600078e00ff */
[C---:B------:R-:W-:Y:S01]  /*5c90*/  ISETP.GT.U32.AND P1, PT, R8.reuse, R213, PT ;  /* 0x000000d50800720c */ /* 0x040fe20003f24070 */
[C---:B------:R-:W-:Y:S02]  /*5ca0*/  IMAD R194, R8.reuse, R21, R194 ;  /* 0x0000001508c27224 */ /* 0x040fe400078e02c2 */
[----:B------:R-:W-:Y:S02]  /*5cb0*/  IMAD R21, R8, R12, R23 ;  /* 0x0000000c08157224 */ /* 0x000fe400078e0217 */
[----:B------:R-:W-:Y:S02]  /*5cc0*/  IMAD.MOV R11, RZ, RZ, -R11 ;  /* 0x000000ffff0b7224 */ /* 0x000fe400078e0a0b */
[----:B------:R-:W-:Y:S01]  /*5cd0*/  @!P4 IMAD.IADD R214, R214, 0x1, -R8 ;  /* 0x00000001d6d6c824 */ /* 0x000fe200078e0a08 */
[C---:B------:R-:W-:Y:S01]  /*5ce0*/  ISETP.GT.U32.AND P4, PT, R8.reuse, R21, PT ;  /* 0x000000150800720c */ /* 0x040fe20003f84070 */
[----:B------:R-:W-:Y:S02]  /*5cf0*/  IMAD R130, R8, R11, R130 ;  /* 0x0000000b08827224 */ /* 0x000fe400078e0282 */
[----:B------:R-:W-:-:S02]  /*5d00*/  @!P5 IMAD.IADD R189, R189, 0x1, -R8 ;  /* 0x00000001bdbdd824 */ /* 0x000fc400078e0a08 */
[C---:B------:R-:W-:Y:S01]  /*5d10*/  VIADD R12, R69.reuse, 0x6b ;  /* 0x0000006b450c7836 */ /* 0x040fe20000000000 */
[C---:B------:R-:W-:Y:S01]  /*5d20*/  ISETP.GT.U32.AND P5, PT, R8.reuse, R130, PT ;  /* 0x000000820800720c */ /* 0x040fe20003fa4070 */
[----:B------:R-:W-:Y:S02]  /*5d30*/  VIADD R11, R69, 0x6c ;  /* 0x0000006c450b7836 */ /* 0x000fe40000000000 */
[--C-:B------:R-:W-:Y:S01]  /*5d40*/  @!P6 IMAD.IADD R195, R195, 0x1, -R8.reuse ;  /* 0x00000001c3c3e824 */ /* 0x100fe200078e0a08 */
[----:B------:R-:W-:Y:S01]  /*5d50*/  IABS R103, R12 ;  /* 0x0000000c00677213 */ /* 0x000fe20000000000 */
[----:B------:R-:W-:Y:S01]  /*5d60*/  VIADD R207, R69, 0x6f ;  /* 0x0000006f45cf7836 */ /* 0x000fe20000000000 */
[----:B------:R-:W-:Y:S01]  /*5d70*/  IABS R30, R11 ;  /* 0x0000000b001e7213 */ /* 0x000fe20000000000 */
[----:B------:R-:W-:Y:S01]  /*5d80*/  @!P4 IMAD.IADD R21, R21, 0x1, -R8 ;  /* 0x000000011515c824 */ /* 0x000fe200078e0a08 */
[----:B------:R-:W-:Y:S01]  /*5d90*/  ISETP.GT.U32.AND P6, PT, R8, R194, PT ;  /* 0x000000c20800720c */ /* 0x000fe20003fc4070 */
[----:B------:R-:W-:Y:S01]  /*5da0*/  IMAD.HI.U32 R26, R9, R103, RZ ;  /* 0x00000067091a7227 */ /* 0x000fe200078e00ff */
[----:B------:R-:W-:-:S02]  /*5db0*/  IABS R159, R207 ;  /* 0x000000cf009f7213 */ /* 0x000fc40000000000 */
[----:B------:R-:W-:Y:S01]  /*5dc0*/  ISETP.GT.U32.AND P4, PT, R8, R21, PT ;  /* 0x000000150800720c */ /* 0x000fe20003f84070 */
[----:B------:R-:W-:Y:S02]  /*5dd0*/  @!P5 IMAD.IADD R130, R130, 0x1, -R8 ;  /* 0x000000018282d824 */ /* 0x000fe400078e0a08 */
[----:B------:R-:W-:-:S03]  /*5de0*/  IMAD.HI.U32 R29, R9, R30, RZ ;  /* 0x0000001e091d7227 */ /* 0x000fc600078e00ff */
[C---:B------:R-:W-:Y:S01]  /*5df0*/  ISETP.GT.U32.AND P5, PT, R8.reuse, R130, PT ;  /* 0x000000820800720c */ /* 0x040fe20003fa4070 */
[----:B------:R-:W-:Y:S02]  /*5e00*/  IMAD.MOV R26, RZ, RZ, -R26 ;  /* 0x000000ffff1a7224 */ /* 0x000fe400078e0a1a */
[----:B------:R-:W-:Y:S02]  /*5e10*/  IMAD.MOV R29, RZ, RZ, -R29 ;  /* 0x000000ffff1d7224 */ /* 0x000fe400078e0a1d */
[C---:B------:R-:W-:Y:S02]  /*5e20*/  IMAD R103, R8.reuse, R26, R103 ;  /* 0x0000001a08677224 */ /* 0x040fe400078e0267 */
[C---:B------:R-:W-:Y:S02]  /*5e30*/  IMAD R29, R8.reuse, R29, R30 ;  /* 0x0000001d081d7224 */ /* 0x040fe400078e021e */
[----:B------:R-:W-:Y:S01]  /*5e40*/  @!P4 IMAD.IADD R21, R21, 0x1, -R8 ;  /* 0x000000011515c824 */ /* 0x000fe200078e0a08 */
[----:B------:R-:W-:Y:S01]  /*5e50*/  ISETP.GT.U32.AND P4, PT, R8, R103, PT ;  /* 0x000000670800720c */ /* 0x000fe20003f84070 */
[----:B------:R-:W-:-:S02]  /*5e60*/  VIADD R13, R69, 0x6a ;  /* 0x0000006a450d7836 */ /* 0x000fc40000000000 */
[--C-:B------:R-:W-:Y:S01]  /*5e70*/  @!P5 IMAD.IADD R130, R130, 0x1, -R8.reuse ;  /* 0x000000018282d824 */ /* 0x100fe200078e0a08 */
[----:B------:R-:W-:Y:S01]  /*5e80*/  ISETP.GT.U32.AND P5, PT, R8, R29, PT ;  /* 0x0000001d0800720c */ /* 0x000fe20003fa4070 */
[----:B------:R-:W-:Y:S01]  /*5e90*/  @!P6 IMAD.IADD R194, R194, 0x1, -R8 ;  /* 0x00000001c2c2e824 */ /* 0x000fe200078e0a08 */
[----:B------:R-:W-:Y:S01]  /*5ea0*/  IABS R111, R13 ;  /* 0x0000000d006f7213 */ /* 0x000fe20000000000 */
[----:B------:R-:W-:-:S03]  /*5eb0*/  IMAD.HI.U32 R30, R9, R112, RZ ;  /* 0x00000070091e7227 */ /* 0x000fc600078e00ff */
[----:B------:R-:W-:Y:S01]  /*5ec0*/  ISETP.GT.U32.AND P6, PT, R8, R194, PT ;  /* 0x000000c20800720c */ /* 0x000fe20003fc4070 */
[--C-:B------:R-:W-:Y:S01]  /*5ed0*/  @!P1 IMAD.IADD R213, R213, 0x1, -R8.reuse ;  /* 0x00000001d5d59824 */ /* 0x100fe200078e0a08 */
[----:B------:R-:W-:Y:S01]  /*5ee0*/  ISETP.GE.AND P1, PT, R31, RZ, PT ;  /* 0x000000ff1f00720c */ /* 0x000fe20003f26270 */
[----:B------:R-:W-:Y:S02]  /*5ef0*/  @!P4 IMAD.IADD R103, R103, 0x1, -R8 ;  /* 0x000000016767c824 */ /* 0x000fe400078e0a08 */
[----:B------:R-:W-:-:S03]  /*5f00*/  IMAD.HI.U32 R31, R9, R159, RZ ;  /* 0x0000009f091f7227 */ /* 0x000fc600078e00ff */
[C---:B------:R-:W-:Y:S01]  /*5f10*/  ISETP.GT.U32.AND P4, PT, R8.reuse, R103, PT ;  /* 0x000000670800720c */ /* 0x040fe20003f84070 */
[----:B------:R-:W-:Y:S02]  /*5f20*/  @!P5 IMAD.IADD R29, R29, 0x1, -R8 ;  /* 0x000000011d1dd824 */ /* 0x000fe400078e0a08 */
[----:B------:R-:W-:Y:S02]  /*5f30*/  IMAD.MOV R35, RZ, RZ, -R30 ;  /* 0x000000ffff237224 */ /* 0x000fe400078e0a1e */
[----:B------:R-:W-:Y:S01]  /*5f40*/  IMAD.HI.U32 R23, R9, R111, RZ ;  /* 0x0000006f09177227 */ /* 0x000fe200078e00ff */
[----:B------:R-:W-:-:S03]  /*5f50*/  ISETP.GT.U32.AND P5, PT, R8, R29, PT ;  /* 0x0000001d0800720c */ /* 0x000fc60003fa4070 */
[----:B------:R-:W-:Y:S02]  /*5f60*/  IMAD.MOV R31, RZ, RZ, -R31 ;  /* 0x000000ffff1f7224 */ /* 0x000fe400078e0a1f */
[C---:B------:R-:W-:Y:S02]  /*5f70*/  IMAD R112, R8.reuse, R35, R112 ;  /* 0x0000002308707224 */ /* 0x040fe400078e0270 */
[----:B------:R-:W-:Y:S02]  /*5f80*/  IMAD.MOV R23, RZ, RZ, -R23 ;  /* 0x000000ffff177224 */ /* 0x000fe400078e0a17 */
[C---:B------:R-:W-:Y:S02]  /*5f90*/  IMAD R159, R8.reuse, R31, R159 ;  /* 0x0000001f089f7224 */ /* 0x040fe400078e029f */
[----:B------:R-:W-:Y:S01]  /*5fa0*/  @!P4 IMAD.IADD R103, R103, 0x1, -R8 ;  /* 0x000000016767c824 */ /* 0x000fe200078e0a08 */
[C---:B------:R-:W-:Y:S01]  /*5fb0*/  ISETP.GT.U32.AND P4, PT, R8.reuse, R112, PT ;  /* 0x000000700800720c */ /* 0x040fe20003f84070 */
[----:B------:R-:W-:-:S02]  /*5fc0*/  IMAD R111, R8, R23, R111 ;  /* 0x00000017086f7224 */ /* 0x000fc400078e026f */
[----:B------:R-:W-:Y:S02]  /*5fd0*/  VIADD R23, R69, 0x6d ;  /* 0x0000006d45177836 */ /* 0x000fe40000000000 */
[--C-:B------:R-:W-:Y:S01]  /*5fe0*/  @!P5 IMAD.IADD R29, R29, 0x1, -R8.reuse ;  /* 0x000000011d1dd824 */ /* 0x100fe200078e0a08 */
[----:B------:R-:W-:Y:S01]  /*5ff0*/  ISETP.GT.U32.AND P5, PT, R8, R159, PT ;  /* 0x0000009f0800720c */ /* 0x000fe20003fa4070 */
[----:B------:R-:W-:Y:S01]  /*6000*/  @!P6 IMAD.IADD R194, R194, 0x1, -R8 ;  /* 0x00000001c2c2e824 */ /* 0x000fe200078e0a08 */
[----:B------:R-:W-:Y:S01]  /*6010*/  ISETP.GT.U32.AND P6, PT, R8, R111, PT ;  /* 0x0000006f0800720c */ /* 0x000fe20003fc4070 */
[C---:B------:R-:W-:Y:S01]  /*6020*/  VIADD R154, R69.reuse, 0x70 ;  /* 0x00000070459a7836 */ /* 0x040fe20000000000 */
[----:B------:R-:W-:Y:S01]  /*6030*/  IABS R70, R23 ;  /* 0x0000001700467213 */ /* 0x000fe20000000000 */
[C---:B------:R-:W-:Y:S02]  /*6040*/  VIADD R208, R69.reuse, 0x71 ;  /* 0x0000007145d07836 */ /* 0x040fe40000000000 */
[----:B------:R-:W-:Y:S01]  /*6050*/  VIADD R64, R69, 0x72 ;  /* 0x0000007245407836 */ /* 0x000fe20000000000 */
[----:B------:R-:W-:Y:S01]  /*6060*/  IABS R30, R154 ;  /* 0x0000009a001e7213 */ /* 0x000fe20000000000 */
[----:B------:R-:W-:Y:S01]  /*6070*/  IMAD.HI.U32 R26, R9, R70, RZ ;  /* 0x00000046091a7227 */ /* 0x000fe200078e00ff */
[----:B------:R-:W-:-:S02]  /*6080*/  IABS R71, R208 ;  /* 0x000000d000477213 */ /* 0x000fc40000000000 */
[----:B------:R-:W-:Y:S01]  /*6090*/  IABS R113, R64 ;  /* 0x0000004000717213 */ /* 0x000fe20000000000 */
[----:B------:R-:W-:Y:S02]  /*60a0*/  @!P4 IMAD.IADD R112, R112, 0x1, -R8 ;  /* 0x000000017070c824 */ /* 0x000fe400078e0a08 */
[----:B------:R-:W-:Y:S01]  /*60b0*/  IMAD.MOV R33, RZ, RZ, -R26 ;  /* 0x000000ffff217224 */ /* 0x000fe200078e0a1a */
[----:B------:R-:W-:Y:S01]  /*60c0*/  @!P6 IADD3 R111, PT, PT, R111, -R8, RZ ;  /* 0x800000086f6fe210 */ /* 0x000fe20007ffe0ff */
[----:B------:R-:W-:Y:S01]  /*60d0*/  @!P5 IMAD.IADD R159, R159, 0x1, -R8 ;  /* 0x000000019f9fd824 */ /* 0x000fe200078e0a08 */
[C---:B------:R-:W-:Y:S01]  /*60e0*/  ISETP.GT.U32.AND P4, PT, R8.reuse, R112, PT ;  /* 0x000000700800720c */ /* 0x040fe20003f84070 */
[C---:B------:R-:W-:Y:S01]  /*60f0*/  IMAD.HI.U32 R26, R9.reuse, R30, RZ ;  /* 0x0000001e091a7227 */ /* 0x040fe200078e00ff */
[C---:B------:R-:W-:Y:S02]  /*6100*/  ISETP.GT.U32.AND P6, PT, R8.reuse, R111, PT ;  /* 0x0000006f0800720c */ /* 0x040fe40003fc4070 */
[----:B------:R-:W-:Y:S01]  /*6110*/  ISETP.GT.U32.AND P5, PT, R8, R159, PT ;  /* 0x0000009f0800720c */ /* 0x000fe20003fa4070 */
[----:B------:R-:W-:-:S04]  /*6120*/  IMAD.HI.U32 R31, R9, R71, RZ ;  /* 0x00000047091f7227 */ /* 0x000fc800078e00ff */
[----:B------:R-:W-:Y:S02]  /*6130*/  IMAD R70, R8, R33, R70 ;  /* 0x0000002108467224 */ /* 0x000fe400078e0246 */
[----:B------:R-:W-:Y:S02]  /*6140*/  IMAD.MOV R33, RZ, RZ, -R26 ;  /* 0x000000ffff217224 */ /* 0x000fe400078e0a1a */
[----:B------:R-:W-:-:S04]  /*6150*/  IMAD.HI.U32 R26, R9, R113, RZ ;  /* 0x00000071091a7227 */ /* 0x000fc800078e00ff */
[----:B------:R-:W-:Y:S02]  /*6160*/  IMAD.MOV R31, RZ, RZ, -R31 ;  /* 0x000000ffff1f7224 */ /* 0x000fe400078e0a1f */
[----:B------:R-:W-:Y:S02]  /*6170*/  IMAD.MOV R26, RZ, RZ, -R26 ;  /* 0x000000ffff1a7224 */ /* 0x000fe400078e0a1a */
[C---:B------:R-:W-:Y:S02]  /*6180*/  IMAD R71, R8.reuse, R31, R71 ;  /* 0x0000001f08477224 */ /* 0x040fe400078e0247 */
[----:B------:R-:W-:Y:S02]  /*6190*/  IMAD R113, R8, R26, R113 ;  /* 0x0000001a08717224 */ /* 0x000fe400078e0271 */
[--C-:B------:R-:W-:Y:S01]  /*61a0*/  @!P4 IMAD.IADD R112, R112, 0x1, -R8.reuse ;  /* 0x000000017070c824 */ /* 0x100fe200078e0a08 */
[C---:B------:R-:W-:Y:S01]  /*61b0*/  ISETP.GT.U32.AND P4, PT, R8.reuse, R71, PT ;  /* 0x000000470800720c */ /* 0x040fe20003f84070 */
[--C-:B------:R-:W-:Y:S01]  /*61c0*/  @!P5 IMAD.IADD R159, R159, 0x1, -R8.reuse ;  /* 0x000000019f9fd824 */ /* 0x100fe200078e0a08 */
[C---:B------:R-:W-:Y:S01]  /*61d0*/  ISETP.GT.U32.AND P5, PT, R8.reuse, R113, PT ;  /* 0x000000710800720c */ /* 0x040fe20003fa4070 */
[----:B------:R-:W-:Y:S01]  /*61e0*/  @!P6 IMAD.IADD R111, R111, 0x1, -R8 ;  /* 0x000000016f6fe824 */ /* 0x000fe200078e0a08 */
[----:B------:R-:W-:Y:S01]  /*61f0*/  ISETP.GT.U32.AND P6, PT, R8, R70, PT ;  /* 0x000000460800720c */ /* 0x000fe20003fc4070 */
[----:B------:R-:W-:-:S02]  /*6200*/  VIADD R153, R69, 0x74 ;  /* 0x0000007445997836 */ /* 0x000fc40000000000 */
[C---:B------:R-:W-:Y:S02]  /*6210*/  VIADD R210, R69.reuse, 0x75 ;  /* 0x0000007545d27836 */ /* 0x040fe40000000000 */
[----:B------:R-:W-:Y:S01]  /*6220*/  VIADD R209, R69, 0x73 ;  /* 0x0000007345d17836 */ /* 0x000fe20000000000 */
[----:B------:R-:W-:Y:S01]  /*6230*/  IABS R34, R153 ;  /* 0x0000009900227213 */ /* 0x000fe20000000000 */
[----:B------:R-:W-:Y:S01]  /*6240*/  IMAD R30, R8, R33, R30 ;  /* 0x00000021081e7224 */ /* 0x000fe200078e021e */
[----:B------:R-:W-:Y:S01]  /*6250*/  IABS R72, R210 ;  /* 0x000000d200487213 */ /* 0x000fe20000000000 */
[--C-:B------:R-:W-:Y:S01]  /*6260*/  @!P4 IMAD.IADD R71, R71, 0x1, -R8.reuse ;  /* 0x000000014747c824 */ /* 0x100fe200078e0a08 */
[----:B------:R-:W-:Y:S01]  /*6270*/  IABS R160, R209 ;  /* 0x000000d100a07213 */ /* 0x000fe20000000000 */
[--C-:B------:R-:W-:Y:S02]  /*6280*/  @!P5 IMAD.IADD R113, R113, 0x1, -R8.reuse ;  /* 0x000000017171d824 */ /* 0x100fe400078e0a08 */
[----:B------:R-:W-:Y:S01]  /*6290*/  @!P6 IMAD.IADD R70, R70, 0x1, -R8 ;  /* 0x000000014646e824 */ /* 0x000fe200078e0a08 */
[C---:B------:R-:W-:Y:S01]  /*62a0*/  ISETP.GT.U32.AND P4, PT, R8.reuse, R71, PT ;  /* 0x000000470800720c */ /* 0x040fe20003f84070 */
[----:B------:R-:W-:Y:S01]  /*62b0*/  IMAD.HI.U32 R26, R9, R34, RZ ;  /* 0x00000022091a7227 */ /* 0x000fe200078e00ff */
[----:B------:R-:W-:-:S02]  /*62c0*/  ISETP.GT.U32.AND P5, PT, R8, R113, PT ;  /* 0x000000710800720c */ /* 0x000fc40003fa4070 */
[----:B------:R-:W-:Y:S01]  /*62d0*/  ISETP.GT.U32.AND P6, PT, R8, R70, PT ;  /* 0x000000460800720c */ /* 0x000fe20003fc4070 */
[----:B------:R-:W-:-:S04]  /*62e0*/  IMAD.HI.U32 R31, R9, R72, RZ ;  /* 0x00000048091f7227 */ /* 0x000fc800078e00ff */
        /* <DEDUP_REMOVED lines=10> */
[----:B------:R-:W-:Y:S01]  /*6390*/  ISETP.GT.U32.AND P6, PT, R8, R30, PT ;  /* 0x0000001e0800720c */ /* 0x000fe20003fc4070 */
[----:B------:R-:W-:Y:S01]  /*63a0*/  IMAD.HI.U32 R32, R9, R160, RZ ;  /* 0x000000a009207227 */ /* 0x000fe200078e00ff */
[----:B------:R-:W-:-:S03]  /*63b0*/  IABS R114, R63 ;  /* 0x0000003f00727213 */ /* 0x000fc60000000000 */
[----:B------:R-:W-:Y:S02]  /*63c0*/  VIADD R211, R69, 0x77 ;  /* 0x0000007745d37836 */ /* 0x000fe40000000000 */
[----:B------:R-:W-:Y:S02]  /*63d0*/  IMAD.MOV R33, RZ, RZ, -R32 ;  /* 0x000000ffff217224 */ /* 0x000fe400078e0a20 */
[----:B------:R-:W-:Y:S01]  /*63e0*/  IMAD.HI.U32 R32, R9, R114, RZ ;  /* 0x0000007209207227 */ /* 0x000fe200078e00ff */
[----:B------:R-:W-:-:S03]  /*63f0*/  IABS R161, R211 ;  /* 0x000000d300a17213 */ /* 0x000fc60000000000 */
[----:B------:R-:W-:Y:S02]  /*6400*/  @!P4 IMAD.IADD R31, R31, 0x1, -R8 ;  /* 0x000000011f1fc824 */ /* 0x000fe400078e0a08 */
[----:B------:R-:W-:Y:S02]  /*6410*/  IMAD R160, R8, R33, R160 ;  /* 0x0000002108a07224 */ /* 0x000fe400078e02a0 */
[----:B------:R-:W-:Y:S01]  /*6420*/  IMAD.MOV R41, RZ, RZ, -R32 ;  /* 0x000000ffff297224 */ /* 0x000fe200078e0a20 */
[----:B------:R-:W-:Y:S01]  /*6430*/  IABS R32, R152 ;  /* 0x0000009800207213 */ /* 0x000fe20000000000 */
[--C-:B------:R-:W-:Y:S01]  /*6440*/  @!P5 IMAD.IADD R72, R72, 0x1, -R8.reuse ;  /* 0x000000014848d824 */ /* 0x100fe200078e0a08 */
[----:B------:R-:W-:Y:S01]  /*6450*/  ISETP.GT.U32.AND P4, PT, R8, R31, PT ;  /* 0x0000001f0800720c */ /* 0x000fe20003f84070 */
[----:B------:R-:W-:Y:S02]  /*6460*/  @!P6 IMAD.IADD R30, R30, 0x1, -R8 ;  /* 0x000000011e1ee824 */ /* 0x000fe400078e0a08 */
[----:B------:R-:W-:Y:S01]  /*6470*/  IMAD.HI.U32 R33, R9, R161, RZ ;  /* 0x000000a109217227 */ /* 0x000fe200078e00ff */
[----:B------:R-:W-:-:S02]  /*6480*/  ISETP.GT.U32.AND P5, PT, R8, R72, PT ;  /* 0x000000480800720c */ /* 0x000fc40003fa4070 */
        /* <DEDUP_REMOVED lines=8> */
[--C-:B------:R-:W-:Y:S02]  /*6510*/  @!P5 IMAD.IADD R72, R72, 0x1, -R8.reuse ;  /* 0x000000014848d824 */ /* 0x100fe400078e0a08 */
[----:B------:R-:W-:Y:S01]  /*6520*/  @!P6 IMAD.IADD R30, R30, 0x1, -R8 ;  /* 0x000000011e1ee824 */ /* 0x000fe200078e0a08 */
[C---:B------:R-:W-:Y:S01]  /*6530*/  ISETP.GT.U32.AND P5, PT, R8.reuse, R32, PT ;  /* 0x000000200800720c */ /* 0x040fe20003fa4070 */
[C---:B------:R-:W-:Y:S01]  /*6540*/  VIADD R62, R69.reuse, 0x7a ;  /* 0x0000007a453e7836 */ /* 0x040fe20000000000 */
[----:B------:R-:W-:Y:S01]  /*6550*/  ISETP.GT.U32.AND P6, PT, R8, R160, PT ;  /* 0x000000a00800720c */ /* 0x000fe20003fc4070 */
[----:B------:R-:W-:-:S02]  /*6560*/  VIADD R250, R69, 0x7b ;  /* 0x0000007b45fa7836 */ /* 0x000fc40000000000 */
[C---:B------:R-:W-:Y:S01]  /*6570*/  IMAD R114, R8.reuse, R41, R114 ;  /* 0x0000002908727224 */ /* 0x040fe200078e0272 */
[----:B------:R-:W-:Y:S01]  /*6580*/  IABS R115, R62 ;  /* 0x0000003e00737213 */ /* 0x000fe20000000000 */
[--C-:B------:R-:W-:Y:S01]  /*6590*/  @!P4 IMAD.IADD R161, R161, 0x1, -R8.reuse ;  /* 0x00000001a1a1c824 */ /* 0x100fe200078e0a08 */
[----:B------:R-:W-:Y:S01]  /*65a0*/  IABS R162, R250 ;  /* 0x000000fa00a27213 */ /* 0x000fe20000000000 */
[----:B------:R-:W-:Y:S02]  /*65b0*/  VIADD R248, R69, 0x7d ;  /* 0x0000007d45f87836 */ /* 0x000fe40000000000 */
[----:B------:R-:W-:Y:S01]  /*65c0*/  IMAD.HI.U32 R33, R9, R115, RZ ;  /* 0x0000007309217227 */ /* 0x000fe200078e00ff */
[----:B------:R-:W-:Y:S02]  /*65d0*/  ISETP.GT.U32.AND P4, PT, R8, R161, PT ;  /* 0x000000a10800720c */ /* 0x000fe40003f84070 */
[----:B------:R-:W-:Y:S01]  /*65e0*/  IABS R74, R248 ;  /* 0x000000f8004a7213 */ /* 0x000fe20000000000 */
[----:B------:R-:W-:-:S02]  /*65f0*/  @!P5 IMAD.IADD R32, R32, 0x1, -R8 ;  /* 0x000000012020d824 */ /* 0x000fc400078e0a08 */
[----:B------:R-:W-:Y:S02]  /*6600*/  @!P6 IMAD.IADD R160, R160, 0x1, -R8 ;  /* 0x00000001a0a0e824 */ /* 0x000fe400078e0a08 */
[----:B------:R-:W-:Y:S01]  /*6610*/  IMAD.HI.U32 R34, R9, R162, RZ ;  /* 0x000000a209227227 */ /* 0x000fe200078e00ff */
[C---:B------:R-:W-:Y:S02]  /*6620*/  ISETP.GT.U32.AND P5, PT, R8.reuse, R32, PT ;  /* 0x000000200800720c */ /* 0x040fe40003fa4070 */
[C---:B------:R-:W-:Y:S01]  /*6630*/  ISETP.GT.U32.AND P6, PT, R8.reuse, R160, PT ;  /* 0x000000a00800720c */ /* 0x040fe20003fc4070 */
[----:B------:R-:W-:Y:S02]  /*6640*/  IMAD.MOV R33, RZ, RZ, -R33 ;  /* 0x000000ffff217224 */ /* 0x000fe400078e0a21 */
[----:B------:R-:W-:Y:S02]  /*6650*/  IMAD.MOV R35, RZ, RZ, -R34 ;  /* 0x000000ffff237224 */ /* 0x000fe400078e0a22 */
[----:B------:R-:W-:-:S02]  /*6660*/  IMAD R115, R8, R33, R115 ;  /* 0x0000002108737224 */ /* 0x000fc400078e0273 */
[C---:B------:R-:W-:Y:S02]  /*6670*/  IMAD R162, R8.reuse, R35, R162 ;  /* 0x0000002308a27224 */ /* 0x040fe400078e02a2 */
[--C-:B------:R-:W-:Y:S01]  /*6680*/  @!P4 IMAD.IADD R161, R161, 0x1, -R8.reuse ;  /* 0x00000001a1a1c824 */ /* 0x100fe200078e0a08 */
[----:B------:R-:W-:Y:S01]  /*6690*/  ISETP.GT.U32.AND P4, PT, R8, R115, PT ;  /* 0x000000730800720c */ /* 0x000fe20003f84070 */
[--C-:B------:R-:W-:Y:S01]  /*66a0*/  @!P5 IMAD.IADD R32, R32, 0x1, -R8.reuse ;  /* 0x000000012020d824 */ /* 0x100fe200078e0a08 */
[----:B------:R-:W-:Y:S01]  /*66b0*/  ISETP.GT.U32.AND P5, PT, R8, R162, PT ;  /* 0x000000a20800720c */ /* 0x000fe20003fa4070 */
[----:B------:R-:W-:Y:S01]  /*66c0*/  @!P6 IMAD.IADD R160, R160, 0x1, -R8 ;  /* 0x00000001a0a0e824 */ /* 0x000fe200078e0a08 */
[----:B------:R-:W-:Y:S01]  /*66d0*/  ISETP.GT.U32.AND P6, PT, R8, R114, PT ;  /* 0x000000720800720c */ /* 0x000fe20003fc4070 */
[C---:B------:R-:W-:Y:S02]  /*66e0*/  VIADD R247, R69.reuse, 0x7e ;  /* 0x0000007e45f77836 */ /* 0x040fe40000000000 */
[----:B------:R-:W-:-:S02]  /*66f0*/  VIADD R212, R69, 0x79 ;  /* 0x0000007945d47836 */ /* 0x000fc40000000000 */
[----:B------:R-:W-:Y:S01]  /*6700*/  IMAD.HI.U32 R33, R9, R74, RZ ;  /* 0x0000004a09217227 */ /* 0x000fe200078e00ff */
[----:B------:R-:W-:Y:S02]  /*6710*/  IABS R116, R247 ;  /* 0x000000f700747213 */ /* 0x000fe40000000000 */
[----:B------:R-:W-:Y:S01]  /*6720*/  IABS R73, R212 ;  /* 0x000000d400497213 */ /* 0x000fe20000000000 */
[--C-:B------:R-:W-:Y:S02]  /*6730*/  @!P4 IMAD.IADD R115, R115, 0x1, -R8.reuse ;  /* 0x000000017373c824 */ /* 0x100fe400078e0a08 */
[--C-:B------:R-:W-:Y:S02]  /*6740*/  @!P5 IMAD.IADD R162, R162, 0x1, -R8.reuse ;  /* 0x00000001a2a2d824 */ /* 0x100fe400078e0a08 */
[----:B------:R-:W-:Y:S01]  /*6750*/  @!P6 IMAD.IADD R114, R114, 0x1, -R8 ;  /* 0x000000017272e824 */ /* 0x000fe200078e0a08 */
[C---:B------:R-:W-:Y:S01]  /*6760*/  ISETP.GT.U32.AND P4, PT, R8.reuse, R115, PT ;  /* 0x000000730800720c */ /* 0x040fe20003f84070 */
[----:B------:R-:W-:Y:S01]  /*6770*/  IMAD.HI.U32 R34, R9, R116, RZ ;  /* 0x0000007409227227 */ /* 0x000fe200078e00ff */
[----:B------:R-:W-:-:S02]  /*6780*/  ISETP.GT.U32.AND P5, PT, R8, R162, PT ;  /* 0x000000a20800720c */ /* 0x000fc40003fa4070 */
[----:B------:R-:W-:Y:S01]  /*6790*/  ISETP.GT.U32.AND P6, PT, R8, R114, PT ;  /* 0x000000720800720c */ /* 0x000fe20003fc4070 */
[----:B------:R-:W-:Y:S02]  /*67a0*/  IMAD.MOV R41, RZ, RZ, -R33 ;  /* 0x000000ffff297224 */ /* 0x000fe400078e0a21 */
[----:B------:R-:W-:-:S04]  /*67b0*/  IMAD.HI.U32 R26, R9, R73, RZ ;  /* 0x00000049091a7227 */ /* 0x000fc800078e00ff */
[----:B------:R-:W-:Y:S02]  /*67c0*/  VIADD R249, R69, 0x7c ;  /* 0x0000007c45f97836 */ /* 0x000fe40000000000 */
[----:B------:R-:W-:Y:S02]  /*67d0*/  IMAD.MOV R43, RZ, RZ, -R34 ;  /* 0x000000ffff2b7224 */ /* 0x000fe400078e0a22 */
[C---:B------:R-:W-:Y:S01]  /*67e0*/  IMAD R74, R8.reuse, R41, R74 ;  /* 0x00000029084a7224 */ /* 0x040fe200078e024a */
[----:B------:R-:W-:Y:S01]  /*67f0*/  IABS R36, R249 ;  /* 0x000000f900247213 */ /* 0x000fe20000000000 */
[----:B------:R-:W-:Y:S02]  /*6800*/  IMAD.MOV R26, RZ, RZ, -R26 ;  /* 0x000000ffff1a7224 */ /* 0x000fe400078e0a1a */
[C---:B------:R-:W-:Y:S02]  /*6810*/  IMAD R116, R8.reuse, R43, R116 ;  /* 0x0000002b08747224 */ /* 0x040fe400078e0274 */
[----:B------:R-:W-:Y:S01]  /*6820*/  @!P4 IMAD.IADD R115, R115, 0x1, -R8 ;  /* 0x000000017373c824 */ /* 0x000fe200078e0a08 */
[C---:B------:R-:W-:Y:S01]  /*6830*/  ISETP.GT.U32.AND P4, PT, R8.reuse, R74, PT ;  /* 0x0000004a0800720c */ /* 0x040fe20003f84070 */
[----:B------:R-:W-:-:S02]  /*6840*/  IMAD R73, R8, R26, R73 ;  /* 0x0000001a08497224 */ /* 0x000fc400078e0249 */
[--C-:B------:R-:W-:Y:S01]  /*6850*/  @!P5 IMAD.IADD R162, R162, 0x1, -R8.reuse ;  /* 0x00000001a2a2d824 */ /* 0x100fe200078e0a08 */
[----:B------:R-:W-:Y:S01]  /*6860*/  ISETP.GT.U32.AND P5, PT, R8, R116, PT ;  /* 0x000000740800720c */ /* 0x000fe20003fa4070 */
[----:B------:R-:W-:Y:S01]  /*6870*/  @!P6 IMAD.IADD R114, R114, 0x1, -R8 ;  /* 0x000000017272e824 */ /* 0x000fe200078e0a08 */
[----:B------:R-:W-:Y:S01]  /*6880*/  ISETP.GT.U32.AND P6, PT, R8, R73, PT ;  /* 0x000000490800720c */ /* 0x000fe20003fc4070 */
[----:B------:R-:W-:-:S04]  /*6890*/  IMAD.HI.U32 R26, R9, R36, RZ ;  /* 0x00000024091a7227 */ /* 0x000fc800078e00ff */
[----:B------:R-:W-:Y:S02]  /*68a0*/  IMAD.MOV R37, RZ, RZ, -R26 ;  /* 0x000000ffff257224 */ /* 0x000fe400078e0a1a */
[C---:B------:R-:W-:Y:S02]  /*68b0*/  VIADD R245, R69.reuse, 0x80 ;  /* 0x0000008045f57836 */ /* 0x040fe40000000000 */
[----:B------:R-:W-:Y:S02]  /*68c0*/  VIADD R244, R69, 0x81 ;  /* 0x0000008145f47836 */ /* 0x000fe40000000000 */
[----:B------:R-:W-:Y:S01]  /*68d0*/  IMAD R33, R8, R37, R36 ;  /* 0x0000002508217224 */ /* 0x000fe200078e0224 */
[----:B------:R-:W-:Y:S01]  /*68e0*/  IABS R36, R245 ;  /* 0x000000f500247213 */ /* 0x000fe20000000000 */
[--C-:B------:R-:W-:Y:S01]  /*68f0*/  @!P4 IMAD.IADD R74, R74, 0x1, -R8.reuse ;  /* 0x000000014a4ac824 */ /* 0x100fe200078e0a08 */
[----:B------:R-:W-:Y:S01]  /*6900*/  IABS R75, R244 ;  /* 0x000000f4004b7213 */ /* 0x000fe20000000000 */
[----:B------:R-:W-:Y:S01]  /*6910*/  @!P5 IMAD.IADD R116, R116, 0x1, -R8 ;  /* 0x000000017474d824 */ /* 0x000fe200078e0a08 */
[----:B------:R-:W-:Y:S01]  /*6920*/  @!P6 IADD3 R73, PT, PT, R73, -R8, RZ ;  /* 0x800000084949e210 */ /* 0x000fe20007ffe0ff */
[----:B------:R-:W-:Y:S01]  /*6930*/  IMAD.HI.U32 R26, R9, R36, RZ ;  /* 0x00000024091a7227 */ /* 0x000fe200078e00ff */
[----:B------:R-:W-:-:S02]  /*6940*/  ISETP.GT.U32.AND P4, PT, R8, R74, PT ;  /* 0x0000004a0800720c */ /* 0x000fc40003f84070 */
[C---:B------:R-:W-:Y:S01]  /*6950*/  ISETP.GT.U32.AND P6, PT, R8.reuse, R73, PT ;  /* 0x000000490800720c */ /* 0x040fe20003fc4070 */
[----:B------:R-:W-:Y:S01]  /*6960*/  IMAD.HI.U32 R34, R9, R75, RZ ;  /* 0x0000004b09227227 */ /* 0x000fe200078e00ff */
[----:B------:R-:W-:-:S03]  /*6970*/  ISETP.GT.U32.AND P5, PT, R8, R116, PT ;  /* 0x000000740800720c */ /* 0x000fc60003fa4070 */
[----:B------:R-:W-:Y:S02]  /*6980*/  IMAD.MOV R37, RZ, RZ, -R26 ;  /* 0x000000ffff257224 */ /* 0x000fe400078e0a1a */
[----:B------:R-:W-:Y:S02]  /*6990*/  IMAD.MOV R26, RZ, RZ, -R34 ;  /* 0x000000ffff1a7224 */ /* 0x000fe400078e0a22 */
[----:B------:R-:W-:Y:S02]  /*69a0*/  VIADD R246, R69, 0x7f ;  /* 0x0000007f45f67836 */ /* 0x000fe40000000000 */
[C---:B------:R-:W-:Y:S02]  /*69b0*/  IMAD R34, R8.reuse, R37, R36 ;  /* 0x0000002508227224 */ /* 0x040fe400078e0224 */
[----:B------:R-:W-:Y:S01]  /*69c0*/  IMAD R75, R8, R26, R75 ;  /* 0x0000001a084b7224 */ /* 0x000fe200078e024b */
[----:B------:R-:W-:Y:S01]  /*69d0*/  IABS R163, R246 ;  /* 0x000000f600a37213 */ /* 0x000fe20000000000 */
[--C-:B------:R-:W-:Y:S01]  /*69e0*/  @!P4 IMAD.IADD R74, R74, 0x1, -R8.reuse ;  /* 0x000000014a4ac824 */ /* 0x100fe200078e0a08 */
[C---:B------:R-:W-:Y:S01]  /*69f0*/  ISETP.GT.U32.AND P4, PT, R8.reuse, R34, PT ;  /* 0x000000220800720c */ /* 0x040fe20003f84070 */
[--C-:B------:R-:W-:Y:S01]  /*6a00*/  @!P6 IMAD.IADD R73, R73, 0x1, -R8.reuse ;  /* 0x000000014949e824 */ /* 0x100fe200078e0a08 */
[----:B------:R-:W-:Y:S01]  /*6a10*/  ISETP.GT.U32.AND P6, PT, R8, R33, PT ;  /* 0x000000210800720c */ /* 0x000fe20003fc4070 */
[----:B------:R-:W-:Y:S01]  /*6a20*/  @!P5 IMAD.IADD R116, R116, 0x1, -R8 ;  /* 0x000000017474d824 */ /* 0x000fe200078e0a08 */
[----:B------:R-:W-:Y:S01]  /*6a30*/  ISETP.GT.U32.AND P5, PT, R8, R75, PT ;  /* 0x0000004b0800720c */ /* 0x000fe20003fa4070 */
[----:B------:R-:W-:-:S02]  /*6a40*/  VIADD R243, R69, 0x82 ;  /* 0x0000008245f37836 */ /* 0x000fc40000000000 */
[----:B------:R-:W-:-:S03]  /*6a50*/  IMAD.HI.U32 R35, R9, R163, RZ ;  /* 0x000000a309237227 */ /* 0x000fc600078e00ff */
[----:B------:R-:W-:Y:S01]  /*6a60*/  IABS R117, R243 ;  /* 0x000000f300757213 */ /* 0x000fe20000000000 */
[----:B------:R-:W-:Y:S02]  /*6a70*/  IMAD.MOV R35, RZ, RZ, -R35 ;  /* 0x000000ffff237224 */ /* 0x000fe400078e0a23 */
[C---:B------:R-:W-:Y:S02]  /*6a80*/  VIADD R242, R69.reuse, 0x83 ;  /* 0x0000008345f27836 */ /* 0x040fe40000000000 */
[----:B------:R-:W-:Y:S02]  /*6a90*/  IMAD R163, R8, R35, R163 ;  /* 0x0000002308a37224 */ /* 0x000fe400078e02a3 */
[----:B------:R-:W-:Y:S01]  /*6aa0*/  VIADD R241, R69, 0x84 ;  /* 0x0000008445f17836 */ /* 0x000fe20000000000 */
[----:B------:R-:W-:Y:S01]  /*6ab0*/  IABS R164, R242 ;  /* 0x000000f200a47213 */ /* 0x000fe20000000000 */
[----:B------:R-:W-:Y:S02]  /*6ac0*/  @!P4 IMAD.IADD R34, R34, 0x1, -R8 ;  /* 0x000000012222c824 */ /* 0x000fe400078e0a08 */
[----:B------:R-:W-:Y:S01]  /*6ad0*/  IMAD.HI.U32 R35, R9, R117, RZ ;  /* 0x0000007509237227 */ /* 0x000fe200078e00ff */
[----:B------:R-:W-:-:S02]  /*6ae0*/  IABS R41, R241 ;  /* 0x000000f100297213 */ /* 0x000fc40000000000 */
[C---:B------:R-:W-:Y:S01]  /*6af0*/  ISETP.GT.U32.AND P4, PT, R8.reuse, R34, PT ;  /* 0x000000220800720c */ /* 0x040fe20003f84070 */
[--C-:B------:R-:W-:Y:S02]  /*6b00*/  @!P6 IMAD.IADD R33, R33, 0x1, -R8.reuse ;  /* 0x000000012121e824 */ /* 0x100fe400078e0a08 */
[----:B------:R-:W-:Y:S02]  /*6b10*/  @!P5 IMAD.IADD R75, R75, 0x1, -R8 ;  /* 0x000000014b4bd824 */ /* 0x000fe400078e0a08 */
[----:B------:R-:W-:Y:S01]  /*6b20*/  IMAD.MOV R35, RZ, RZ, -R35 ;  /* 0x000000ffff237224 */ /* 0x000fe200078e0a23 */
[C---:B------:R-:W-:Y:S01]  /*6b30*/  ISETP.GT.U32.AND P6, PT, R8.reuse, R33, PT ;  /* 0x000000210800720c */ /* 0x040fe20003fc4070 */
[----:B------:R-:W-:Y:S01]  /*6b40*/  IMAD.HI.U32 R26, R9, R164, RZ ;  /* 0x000000a4091a7227 */ /* 0x000fe200078e00ff */
[----:B------:R-:W-:-:S03]  /*6b50*/  ISETP.GT.U32.AND P5, PT, R8, R75, PT ;  /* 0x0000004b0800720c */ /* 0x000fc60003fa4070 */
[----:B------:R-:W-:Y:S02]  /*6b60*/  IMAD R117, R8, R35, R117 ;  /* 0x0000002308757224 */ /* 0x000fe400078e0275 */
        /* <DEDUP_REMOVED lines=13> */
[C---:B------:R-:W-:Y:S01]  /*6c40*/  VIADD R238, R69.reuse, 0x87 ;  /* 0x0000008745ee7836 */ /* 0x040fe20000000000 */
[----:B------:R-:W-:Y:S01]  /*6c50*/  IABS R76, R240 ;  /* 0x000000f0004c7213 */ /* 0x000fe20000000000 */
[----:B-1----:R-:W-:Y:S01]  /*6c60*/  VIADD R235, R69, 0x8a ;  /* 0x0000008a45eb7836 */ /* 0x002fe20000000000 */
[----:B------:R-:W-:Y:S01]  /*6c70*/  IABS R118, R239 ;  /* 0x000000ef00767213 */ /* 0x000fe20000000000 */
[--C-:B------:R-:W-:Y:S01]  /*6c80*/  @!P4 IMAD.IADD R164, R164, 0x1, -R8.reuse ;  /* 0x00000001a4a4c824 */ /* 0x100fe200078e0a08 */
[----:B------:R-:W-:Y:S01]  /*6c90*/  IABS R165, R238 ;  /* 0x000000ee00a57213 */ /* 0x000fe20000000000 */
[--C-:B------:R-:W-:Y:S01]  /*6ca0*/  @!P6 IMAD.IADD R163, R163, 0x1, -R8.reuse ;  /* 0x00000001a3a3e824 */ /* 0x100fe200078e0a08 */
[----:B------:R-:W-:Y:S01]  /*6cb0*/  IABS R119, R235 ;  /* 0x000000eb00777213 */ /* 0x000fe20000000000 */
        /* <DEDUP_REMOVED lines=8> */
[----:B------:R-:W-:-:S04]  /*6d40*/  IMAD.HI.U32 R26, R9, R165, RZ ;  /* 0x000000a5091a7227 */ /* 0x000fc800078e00ff */
[----:B------:R-:W-:Y:S02]  /*6d50*/  IMAD R118, R8, R43, R118 ;  /* 0x0000002b08767224 */ /* 0x000fe400078e0276 */
[----:B------:R-:W-:Y:S02]  /*6d60*/  IMAD.MOV R26, RZ, RZ, -R26 ;  /* 0x000000ffff1a7224 */ /* 0x000fe400078e0a1a */
[--C-:B------:R-:W-:Y:S01]  /*6d70*/  @!P4 IMAD.IADD R164, R164, 0x1, -R8.reuse ;  /* 0x00000001a4a4c824 */ /* 0x100fe200078e0a08 */
[C---:B------:R-:W-:Y:S01]  /*6d80*/  ISETP.GT.U32.AND P4, PT, R8.reuse, R118, PT ;  /* 0x000000760800720c */ /* 0x040fe20003f84070 */
[C---:B------:R-:W-:Y:S02]  /*6d90*/  IMAD R165, R8.reuse, R26, R165 ;  /* 0x0000001a08a57224 */ /* 0x040fe400078e02a5 */
[--C-:B------:R-:W-:Y:S01]  /*6da0*/  @!P6 IMAD.IADD R163, R163, 0x1, -R8.reuse ;  /* 0x00000001a3a3e824 */ /* 0x100fe200078e0a08 */
[C---:B------:R-:W-:Y:S01]  /*6db0*/  ISETP.GT.U32.AND P6, PT, R8.reuse, R117, PT ;  /* 0x000000750800720c */ /* 0x040fe20003fc4070 */
[----:B------:R-:W-:Y:S01]  /*6dc0*/  @!P5 IMAD.IADD R35, R35, 0x1, -R8 ;  /* 0x000000012323d824 */ /* 0x000fe200078e0a08 */
[----:B------:R-:W-:Y:S01]  /*6dd0*/  ISETP.GT.U32.AND P5, PT, R8, R165, PT ;  /* 0x000000a50800720c */ /* 0x000fe20003fa4070 */
[----:B------:R-:W-:-:S02]  /*6de0*/  VIADD R237, R69, 0x88 ;  /* 0x0000008845ed7836 */ /* 0x000fc40000000000 */
[----:B--2---:R-:W-:Y:S02]  /*6df0*/  VIADD R234, R69, 0x8b ;  /* 0x0000008b45ea7836 */ /* 0x004fe40000000000 */
[----:B------:R-:W-:Y:S01]  /*6e00*/  IMAD.HI.U32 R41, R9, R119, RZ ;  /* 0x0000007709297227 */ /* 0x000fe200078e00ff */
[----:B------:R-:W-:Y:S02]  /*6e10*/  IABS R42, R237 ;  /* 0x000000ed002a7213 */ /* 0x000fe40000000000 */
[----:B------:R-:W-:Y:S01]  /*6e20*/  IABS R166, R234 ;  /* 0x000000ea00a67213 */ /* 0x000fe20000000000 */
[--C-:B------:R-:W-:Y:S02]  /*6e30*/  @!P4 IMAD.IADD R118, R118, 0x1, -R8.reuse ;  /* 0x000000017676c824 */ /* 0x100fe400078e0a08 */
[--C-:B------:R-:W-:Y:S02]  /*6e40*/  @!P6 IMAD.IADD R117, R117, 0x1, -R8.reuse ;  /* 0x000000017575e824 */ /* 0x100fe400078e0a08 */
[----:B------:R-:W-:Y:S01]  /*6e50*/  @!P5 IMAD.IADD R165, R165, 0x1, -R8 ;  /* 0x00000001a5a5d824 */ /* 0x000fe200078e0a08 */
[C---:B------:R-:W-:Y:S01]  /*6e60*/  ISETP.GT.U32.AND P5, PT, R8.reuse, R118, PT ;  /* 0x000000760800720c */ /* 0x040fe20003fa4070 */
[----:B------:R-:W-:Y:S01]  /*6e70*/  IMAD.MOV R41, RZ, RZ, -R41 ;  /* 0x000000ffff297224 */ /* 0x000fe200078e0a29 */
[----:B------:R-:W-:Y:S01]  /*6e80*/  ISETP.GT.U32.AND P6, PT, R8, R117, PT ;  /* 0x000000750800720c */ /* 0x000fe20003fc4070 */
[----:B---3--:R-:W-:-:S02]  /*6e90*/  VIADD R232, R69, 0x8d ;  /* 0x0000008d45e87836 */ /* 0x008fc40000000000 */
[----:B------:R-:W-:Y:S02]  /*6ea0*/  IMAD R119, R8, R41, R119 ;  /* 0x0000002908777224 */ /* 0x000fe400078e0277 */
[----:B------:R-:W-:Y:S01]  /*6eb0*/  IMAD.HI.U32 R36, R9, R42, RZ ;  /* 0x0000002a09247227 */ /* 0x000fe200078e00ff */
[----:B------:R-:W-:-:S03]  /*6ec0*/  IABS R78, R232 ;  /* 0x000000e8004e7213 */ /* 0x000fc60000000000 */
[----:B------:R-:W-:-:S04]  /*6ed0*/  IMAD.HI.U32 R26, R9, R166, RZ ;  /* 0x000000a6091a7227 */ /* 0x000fc800078e00ff */
[----:B------:R-:W-:Y:S02]  /*6ee0*/  IMAD R76, R8, R37, R76 ;  /* 0x00000025084c7224 */ /* 0x000fe400078e024c */
[----:B------:R-:W-:Y:S01]  /*6ef0*/  @!P5 IMAD.IADD R118, R118, 0x1, -R8 ;  /* 0x000000017676d824 */ /* 0x000fe200078e0a08 */
[----:B------:R-:W-:Y:S01]  /*6f00*/  ISETP.GT.U32.AND P5, PT, R8, R119, PT ;  /* 0x000000770800720c */ /* 0x000fe20003fa4070 */
[----:B------:R-:W-:Y:S02]  /*6f10*/  IMAD.MOV R43, RZ, RZ, -R36 ;  /* 0x000000ffff2b7224 */ /* 0x000fe400078e0a24 */
[----:B------:R-:W-:Y:S02]  /*6f20*/  IMAD.MOV R41, RZ, RZ, -R26 ;  /* 0x000000ffff297224 */ /* 0x000fe400078e0a1a */
[----:B------:R-:W-:-:S04]  /*6f30*/  IMAD.HI.U32 R26, R9, R78, RZ ;  /* 0x0000004e091a7227 */ /* 0x000fc800078e00ff */
[----:B------:R-:W-:Y:S01]  /*6f40*/  @!P6 IMAD.IADD R117, R117, 0x1, -R8 ;  /* 0x000000017575e824 */ /* 0x000fe200078e0a08 */
[C---:B------:R-:W-:Y:S01]  /*6f50*/  ISETP.GT.U32.AND P6, PT, R8.reuse, R76, PT ;  /* 0x0000004c0800720c */ /* 0x040fe20003fc4070 */
[C---:B------:R-:W-:Y:S02]  /*6f60*/  IMAD R36, R8.reuse, R43, R42 ;  /* 0x0000002b08247224 */ /* 0x040fe400078e022a */
[----:B------:R-:W-:Y:S02]  /*6f70*/  IMAD.MOV R43, RZ, RZ, -R26 ;  /* 0x000000ffff2b7224 */ /* 0x000fe400078e0a1a */
[----:B------:R-:W-:Y:S02]  /*6f80*/  @!P5 IMAD.IADD R119, R119, 0x1, -R8 ;  /* 0x000000017777d824 */ /* 0x000fe400078e0a08 */
[----:B------:R-:W-:Y:S02]  /*6f90*/  IMAD R78, R8, R43, R78 ;  /* 0x0000002b084e7224 */ /* 0x000fe400078e024e */
[----:B------:R-:W-:-:S03]  /*6fa0*/  IMAD.HI.U32 R37, R9, R77, RZ ;  /* 0x0000004d09257227 */ /* 0x000fc600078e00ff */
[----:B------:R-:W-:Y:S01]  /*6fb0*/  ISETP.GT.U32.AND P5, PT, R8, R78, PT ;  /* 0x0000004e0800720c */ /* 0x000fe20003fa4070 */
[----:B------:R-:W-:Y:S01]  /*6fc0*/  @!P6 IMAD.IADD R76, R76, 0x1, -R8 ;  /* 0x000000014c4ce824 */ /* 0x000fe200078e0a08 */
[C---:B------:R-:W-:Y:S01]  /*6fd0*/  ISETP.GT.U32.AND P6, PT, R8.reuse, R36, PT ;  /* 0x000000240800720c */ /* 0x040fe20003fc4070 */
[C---:B------:R-:W-:Y:S02]  /*6fe0*/  VIADD R230, R69.reuse, 0x8f ;  /* 0x0000008f45e67836 */ /* 0x040fe40000000000 */
[----:B------:R-:W-:Y:S01]  /*6ff0*/  IMAD.MOV R37, RZ, RZ, -R37 ;  /* 0x000000ffff257224 */ /* 0x000fe200078e0a25 */
[C---:B------:R-:W-:Y:S01]  /*7000*/  ISETP.GT.U32.AND P4, PT, R8.reuse, R76, PT ;  /* 0x0000004c0800720c */ /* 0x040fe20003f84070 */
[----:B------:R-:W-:Y:S01]  /*7010*/  VIADD R233, R69, 0x8c ;  /* 0x0000008c45e97836 */ /* 0x000fe20000000000 */
[----:B------:R-:W-:Y:S01]  /*7020*/  IABS R167, R230 ;  /* 0x000000e600a77213 */ /* 0x000fe20000000000 */
[----:B------:R-:W-:Y:S02]  /*7030*/  IMAD R77, R8, R37, R77 ;  /* 0x00000025084d7224 */ /* 0x000fe400078e024d */
[----:B------:R-:W-:Y:S01]  /*7040*/  @!P3 IMAD.MOV R222, RZ, RZ, -R222 ;  /* 0x000000ffffdeb224 */ /* 0x000fe200078e0ade */
[----:B------:R-:W-:Y:S01]  /*7050*/  IABS R42, R233 ;  /* 0x000000e9002a7213 */ /* 0x000fe20000000000 */
[----:B------:R-:W-:Y:S01]  /*7060*/  @!P5 IMAD.IADD R78, R78, 0x1, -R8 ;  /* 0x000000014e4ed824 */ /* 0x000fe200078e0a08 */
[C---:B------:R-:W-:Y:S01]  /*7070*/  ISETP.GT.U32.AND P3, PT, R8.reuse, R165, PT ;  /* 0x000000a50800720c */ /* 0x040fe20003f64070 */
[----:B------:R-:W-:Y:S01]  /*7080*/  @!P2 IMAD.MOV R221, RZ, RZ, -R221 ;  /* 0x000000ffffdda224 */ /* 0x000fe200078e0add */
[----:B------:R-:W-:Y:S01]  /*7090*/  STL [R1+0x54ec], R222 ;  /* 0x0054ecde01007387 */ /* 0x000fe20000100800 */
[----:B------:R-:W-:Y:S01]  /*70a0*/  IMAD.HI.U32 R26, R9, R167, RZ ;  /* 0x000000a7091a7227 */ /* 0x000fe200078e00ff */
[----:B------:R-:W-:-:S02]  /*70b0*/  ISETP.GT.U32.AND P2, PT, R8, R78, PT ;  /* 0x0000004e0800720c */ /* 0x000fc40003f44070 */
[----:B------:R-:W-:Y:S01]  /*70c0*/  STL [R1+0x54e8], R221 ;  /* 0x0054e8dd01007387 */ /* 0x000fe20000100800 */
[----:B------:R-:W-:Y:S01]  /*70d0*/  @!P4 IMAD.IADD R76, R76, 0x1, -R8 ;  /* 0x000000014c4cc824 */ /* 0x000fe200078e0a08 */
[----:B------:R-:W-:Y:S01]  /*70e0*/  ISETP.GT.U32.AND P4, PT, R8, R77, PT ;  /* 0x0000004d0800720c */ /* 0x000fe20003f84070 */
[----:B------:R-:W-:-:S04]  /*70f0*/  IMAD.HI.U32 R37, R9, R42, RZ ;  /* 0x0000002a09257227 */ /* 0x000fc800078e00ff */
[----:B------:R-:W-:Y:S02]  /*7100*/  IMAD.MOV R26, RZ, RZ, -R26 ;  /* 0x000000ffff1a7224 */ /* 0x000fe400078e0a1a */
[----:B------:R-:W-:Y:S02]  /*7110*/  IMAD.MOV R37, RZ, RZ, -R37 ;  /* 0x000000ffff257224 */ /* 0x000fe400078e0a25 */
[C---:B------:R-:W-:Y:S02]  /*7120*/  IMAD R166, R8.reuse, R41, R166 ;  /* 0x0000002908a67224 */ /* 0x040fe400078e02a6 */
[C---:B------:R-:W-:Y:S02]  /*7130*/  IMAD R167, R8.reuse, R26, R167 ;  /* 0x0000001a08a77224 */ /* 0x040fe400078e02a7 */
[C---:B------:R-:W-:Y:S02]  /*7140*/  IMAD R37, R8.reuse, R37, R42 ;  /* 0x0000002508257224 */ /* 0x040fe400078e022a */
[--C-:B------:R-:W-:Y:S01]  /*7150*/  @!P3 IMAD.IADD R165, R165, 0x1, -R8.reuse ;  /* 0x00000001a5a5b824 */ /* 0x100fe200078e0a08 */
[----:B------:R-:W-:Y:S01]  /*7160*/  ISETP.GT.U32.AND P3, PT, R8, R166, PT ;  /* 0x000000a60800720c */ /* 0x000fe20003f64070 */
[--C-:B------:R-:W-:Y:S01]  /*7170*/  @!P2 IMAD.IADD R78, R78, 0x1, -R8.reuse ;  /* 0x000000014e4ea824 */ /* 0x100fe200078e0a08 */
[C---:B------:R-:W-:Y:S01]  /*7180*/  ISETP.GT.U32.AND P2, PT, R8.reuse, R167, PT ;  /* 0x000000a70800720c */ /* 0x040fe20003f44070 */
[----:B------:R-:W-:Y:S01]  /*7190*/  @!P4 IMAD.IADD R77, R77, 0x1, -R8 ;  /* 0x000000014d4dc824 */ /* 0x000fe200078e0a08 */
[----:B------:R-:W-:Y:S01]  /*71a0*/  ISETP.GT.U32.AND P4, PT, R8, R37, PT ;  /* 0x000000250800720c */ /* 0x000fe20003f84070 */
[----:B------:R-:W-:-:S02]  /*71b0*/  VIADD R228, R69, 0x91 ;  /* 0x0000009145e47836 */ /* 0x000fc40000000000 */
[----:B------:R-:W-:Y:S02]  /*71c0*/  VIADD R226, R69, 0x93 ;  /* 0x0000009345e27836 */ /* 0x000fe40000000000 */
[----:B------:R-:W-:Y:S01]  /*71d0*/  @!P6 IMAD.IADD R36, R36, 0x1, -R8 ;  /* 0x000000012424e824 */ /* 0x000fe200078e0a08 */
[----:B------:R-:W-:Y:S01]  /*71e0*/  IABS R79, R228 ;  /* 0x000000e4004f7213 */ /* 0x000fe20000000000 */
[----:B------:R-:W-:Y:S01]  /*71f0*/  @!P1 IMAD.MOV R198, RZ, RZ, -R198 ;  /* 0x000000ffffc69224 */ /* 0x000fe200078e0ac6 */
[----:B------:R-:W-:Y:S01]  /*7200*/  IABS R168, R226 ;  /* 0x000000e200a87213 */ /* 0x000fe20000000000 */
[--C-:B------:R-:W-:Y:S01]  /*7210*/  @!P3 IMAD.IADD R166, R166, 0x1, -R8.reuse ;  /* 0x00000001a6a6b824 */ /* 0x100fe200078e0a08 */
[C---:B------:R-:W-:Y:S01]  /*7220*/  ISETP.GT.U32.AND P3, PT, R8.reuse, R77, PT ;  /* 0x0000004d0800720c */ /* 0x040fe20003f64070 */
[--C-:B------:R-:W-:Y:S01]  /*7230*/  @!P2 IMAD.IADD R167, R167, 0x1, -R8.reuse ;  /* 0x00000001a7a7a824 */ /* 0x100fe200078e0a08 */
[C---:B------:R-:W-:Y:S01]  /*7240*/  ISETP.GT.U32.AND P6, PT, R8.reuse, R36, PT ;  /* 0x000000240800720c */ /* 0x040fe20003fc4070 */
[----:B------:R-:W-:Y:S01]  /*7250*/  @!P4 IMAD.IADD R37, R37, 0x1, -R8 ;  /* 0x000000012525c824 */ /* 0x000fe200078e0a08 */
[C---:B------:R-:W-:Y:S01]  /*7260*/  ISETP.GT.U32.AND P4, PT, R8.reuse, R166, PT ;  /* 0x000000a60800720c */ /* 0x040fe20003f84070 */
[----:B------:R-:W-:Y:S01]  /*7270*/  IMAD.HI.U32 R26, R9, R79, RZ ;  /* 0x0000004f091a7227 */ /* 0x000fe200078e00ff */
[----:B------:R-:W-:-:S02]  /*7280*/  ISETP.GT.U32.AND P2, PT, R8, R167, PT ;  /* 0x000000a70800720c */ /* 0x000fc40003f44070 */
[C---:B------:R-:W-:Y:S01]  /*7290*/  ISETP.GT.U32.AND P5, PT, R8.reuse, R37, PT ;  /* 0x000000250800720c */ /* 0x040fe20003fa4070 */
[----:B------:R-:W-:Y:S02]  /*72a0*/  IMAD.MOV R26, RZ, RZ, -R26 ;  /* 0x000000ffff1a7224 */ /* 0x000fe400078e0a1a */
[----:B------:R-:W-:Y:S02]  /*72b0*/  VIADD R231, R69, 0x8e ;  /* 0x0000008e45e77836 */ /* 0x000fe40000000000 */
[----:B------:R-:W-:Y:S02]  /*72c0*/  IMAD R79, R8, R26, R79 ;  /* 0x0000001a084f7224 */ /* 0x000fe400078e024f */
[--C-:B------:R-:W-:Y:S01]  /*72d0*/  @!P3 IMAD.IADD R77, R77, 0x1, -R8.reuse ;  /* 0x000000014d4db824 */ /* 0x100fe200078e0a08 */
[----:B------:R-:W-:Y:S01]  /*72e0*/  ISETP.GE.AND P3, PT, R27, RZ, PT ;  /* 0x000000ff1b00720c */ /* 0x000fe20003f66270 */
[--C-:B------:R-:W-:Y:S01]  /*72f0*/  @!P4 IMAD.IADD R166, R166, 0x1, -R8.reuse ;  /* 0x00000001a6a6c824 */ /* 0x100fe200078e0a08 */
[----:B------:R-:W-:Y:S01]  /*7300*/  ISETP.GE.AND P4, PT, R39, RZ, PT ;  /* 0x000000ff2700720c */ /* 0x000fe20003f86270 */
[----:B------:R-:W-:Y:S01]  /*7310*/  @!P2 IMAD.IADD R167, R167, 0x1, -R8 ;  /* 0x00000001a7a7a824 */ /* 0x000fe200078e0a08 */
[----:B------:R-:W-:Y:S01]  /*7320*/  ISETP.GT.U32.AND P2, PT, R8, R79, PT ;  /* 0x0000004f0800720c */ /* 0x000fe20003f44070 */
[----:B------:R-:W-:Y:S01]  /*7330*/  IMAD.HI.U32 R39, R9, R168, RZ ;  /* 0x000000a809277227 */ /* 0x000fe200078e00ff */
[----:B------:R-:W-:-:S02]  /*7340*/  @!P6 IADD3 R36, PT, PT, R36, -R8, RZ ;  /* 0x800000082424e210 */ /* 0x000fc40007ffe0ff */
[----:B------:R-:W-:Y:S01]  /*7350*/  ISETP.GE.AND P6, PT, R40, RZ, PT ;  /* 0x000000ff2800720c */ /* 0x000fe20003fc6270 */
[----:B------:R-:W-:Y:S01]  /*7360*/  IMAD.MOV R39, RZ, RZ, -R39 ;  /* 0x000000ffff277224 */ /* 0x000fe200078e0a27 */
[----:B------:R-:W-:Y:S01]  /*7370*/  IABS R120, R231 ;  /* 0x000000e700787213 */ /* 0x000fe20000000000 */
[----:B------:R-:W-:Y:S01]  /*7380*/  @!P0 IMAD.MOV R191, RZ, RZ, -R191 ;  /* 0x000000ffffbf8224 */ /* 0x000fe200078e0abf */
[C---:B------:R-:W-:Y:S01]  /*7390*/  ISETP.GT.U32.AND P0, PT, R8.reuse, R119, PT ;  /* 0x000000770800720c */ /* 0x040fe20003f04070 */
[C---:B------:R-:W-:Y:S02]  /*73a0*/  IMAD R168, R8.reuse, R39, R168 ;  /* 0x0000002708a87224 */ /* 0x040fe400078e02a8 */
[----:B------:R-:W-:Y:S02]  /*73b0*/  @!P3 IMAD.MOV R148, RZ, RZ, -R148 ;  /* 0x000000ffff94b224 */ /* 0x000fe400078e0a94 */
[----:B------:R-:W-:Y:S01]  /*73c0*/  @!P2 IMAD.IADD R79, R79, 0x1, -R8 ;  /* 0x000000014f4fa824 */ /* 0x000fe200078e0a08 */
[----:B------:R-:W-:Y:S01]  /*73d0*/  ISETP.GT.U32.AND P2, PT, R8, R168, PT ;  /* 0x000000a80800720c */ /* 0x000fe20003f44070 */
[----:B------:R-:W-:-:S02]  /*73e0*/  @!P4 IMAD.MOV R219, RZ, RZ, -R219 ;  /* 0x000000ffffdbc224 */ /* 0x000fc400078e0adb */
[----:B------:R-:W-:Y:S01]  /*73f0*/  @!P6 IMAD.MOV R220, RZ, RZ, -R220 ;  /* 0x000000ffffdce224 */ /* 0x000fe200078e0adc */
[----:B------:R-:W-:Y:S01]  /*7400*/  ISETP.GT.U32.AND P1, PT, R8, R79, PT ;  /* 0x0000004f0800720c */ /* 0x000fe20003f24070 */
[----:B------:R-:W-:-:S03]  /*7410*/  IMAD.HI.U32 R41, R9, R120, RZ ;  /* 0x0000007809297227 */ /* 0x000fc600078e00ff */
[----:B------:R-:W-:Y:S01]  /*7420*/  STL [R1+0x54e4], R220 ;  /* 0x0054e4dc01007387 */ /* 0x000fe20000100800 */
[----:B------:R-:W-:Y:S02]  /*7430*/  IMAD.MOV R41, RZ, RZ, -R41 ;  /* 0x000000ffff297224 */ /* 0x000fe400078e0a29 */
[--C-:B------:R-:W-:Y:S02]  /*7440*/  @!P0 IMAD.IADD R119, R119, 0x1, -R8.reuse ;  /* 0x0000000177778824 */ /* 0x100fe400078e0a08 */
[----:B------:R-:W-:Y:S02]  /*7450*/  @!P2 IMAD.IADD R168, R168, 0x1, -R8 ;  /* 0x00000001a8a8a824 */ /* 0x000fe400078e0a08 */
[C---:B------:R-:W-:Y:S02]  /*7460*/  IMAD R120, R8.reuse, R41, R120 ;  /* 0x0000002908787224 */ /* 0x040fe400078e0278 */
[--C-:B------:R-:W-:Y:S01]  /*7470*/  @!P1 IMAD.IADD R79, R79, 0x1, -R8.reuse ;  /* 0x000000014f4f9824 */ /* 0x100fe200078e0a08 */
[C---:B------:R-:W-:Y:S01]  /*7480*/  ISETP.GT.U32.AND P3, PT, R8.reuse, R168, PT ;  /* 0x000000a80800720c */ /* 0x040fe20003f64070 */
[----:B------:R-:W-:Y:S01]  /*7490*/  VIADD R229, R69, 0x90 ;  /* 0x0000009045e57836 */ /* 0x000fe20000000000 */
[----:B------:R-:W-:Y:S01]  /*74a0*/  ISETP.GE.AND P1, PT, R17, RZ, PT ;  /* 0x000000ff1100720c */ /* 0x000fe20003f26270 */
[----:B------:R-:W-:Y:S01]  /*74b0*/  VIADD R17, R69, 0x9b ;  /* 0x0000009b45117836 */ /* 0x000fe20000000000 */
[----:B------:R-:W-:Y:S01]  /*74c0*/  ISETP.GT.U32.AND P0, PT, R8, R120, PT ;  /* 0x000000780800720c */ /* 0x000fe20003f04070 */
[----:B------:R-:W-:Y:S01]  /*74d0*/  @!P5 IMAD.IADD R37, R37, 0x1, -R8 ;  /* 0x000000012525d824 */ /* 0x000fe200078e0a08 */
[----:B------:R-:W-:Y:S01]  /*74e0*/  IABS R40, R229 ;  /* 0x000000e500287213 */ /* 0x000fe20000000000 */
[C---:B------:R-:W-:Y:S01]  /*74f0*/  VIADD R227, R69.reuse, 0x92 ;  /* 0x0000009245e37836 */ /* 0x040fe20000000000 */
[----:B------:R-:W-:Y:S01]  /*7500*/  ISETP.GE.AND P5, PT, R38, RZ, PT ;  /* 0x000000ff2600720c */ /* 0x000fe20003fa6270 */
[----:B------:R-:W-:-:S02]  /*7510*/  VIADD R225, R69, 0x94 ;  /* 0x0000009445e17836 */ /* 0x000fc40000000000 */
[----:B------:R-:W-:Y:S01]  /*7520*/  IMAD.HI.U32 R27, R9, R40, RZ ;  /* 0x00000028091b7227 */ /* 0x000fe200078e00ff */
[----:B------:R-:W-:-:S03]  /*7530*/  IABS R121, R227 ;  /* 0x000000e300797213 */ /* 0x000fc60000000000 */
[--C-:B------:R-:W-:Y:S01]  /*7540*/  @!P3 IMAD.IADD R168, R168, 0x1, -R8.reuse ;  /* 0x00000001a8a8b824 */ /* 0x100fe200078e0a08 */
[----:B------:R-:W-:Y:S01]  /*7550*/  ISETP.GE.AND P3, PT, R18, RZ, PT ;  /* 0x000000ff1200720c */ /* 0x000fe20003f66270 */
[C---:B------:R-:W-:Y:S02]  /*7560*/  VIADD R18, R69.reuse, 0x9a ;  /* 0x0000009a45127836 */ /* 0x040fe40000000000 */
[----:B------:R-:W-:Y:S02]  /*7570*/  @!P0 IMAD.IADD R120, R120, 0x1, -R8 ;  /* 0x0000000178788824 */ /* 0x000fe400078e0a08 */
[----:B------:R-:W-:Y:S01]  /*7580*/  IMAD.MOV R27, RZ, RZ, -R27 ;  /* 0x000000ffff1b7224 */ /* 0x000fe200078e0a1b */
[----:B------:R-:W-:Y:S01]  /*7590*/  STL [R1+0x15c], R18 ;  /* 0x00015c1201007387 */ /* 0x000fe20000100800 */
[----:B------:R-:W-:Y:S01]  /*75a0*/  VIADD R224, R69, 0x95 ;  /* 0x0000009545e07836 */ /* 0x000fe20000000000 */
[C---:B------:R-:W-:Y:S01]  /*75b0*/  ISETP.GT.U32.AND P0, PT, R8.reuse, R120, PT ;  /* 0x000000780800720c */ /* 0x040fe20003f04070 */
[----:B------:R-:W-:Y:S01]  /*75c0*/  IMAD R38, R8, R27, R40 ;  /* 0x0000001b08267224 */ /* 0x000fe200078e0228 */
[----:B------:R-:W-:Y:S01]  /*75d0*/  STL [R1+0x158], R17 ;  /* 0x0001581101007387 */ /* 0x000fe20000100800 */
[----:B------:R-:W-:Y:S01]  /*75e0*/  IMAD.HI.U32 R27, R9, R121, RZ ;  /* 0x00000079091b7227 */ /* 0x000fe200078e00ff */
[----:B------:R-:W-:-:S02]  /*75f0*/  IABS R40, R225 ;  /* 0x000000e100287213 */ /* 0x000fc40000000000 */
[----:B------:R1:W-:Y:S01]  /*7600*/  STL [R1+0x54e0], R219 ;  /* 0x0054e0db01007387 */ /* 0x0003e20000100800 */
[----:B------:R-:W-:Y:S01]  /*7610*/  IMAD.MOV R27, RZ, RZ, -R27 ;  /* 0x000000ffff1b7224 */ /* 0x000fe200078e0a1b */
[----:B------:R-:W-:Y:S01]  /*7620*/  IABS R80, R224 ;  /* 0x000000e000507213 */ /* 0x000fe20000000000 */
[----:B------:R-:W-:-:S04]  /*7630*/  IMAD.HI.U32 R26, R9, R40, RZ ;  /* 0x00000028091a7227 */ /* 0x000fc800078e00ff */
[----:B------:R-:W-:Y:S01]  /*7640*/  @!P0 IMAD.IADD R120, R120, 0x1, -R8 ;  /* 0x0000000178788824 */ /* 0x000fe200078e0a08 */
[C---:B------:R-:W-:Y:S01]  /*7650*/  ISETP.GT.U32.AND P0, PT, R8.reuse, R38, PT ;  /* 0x000000260800720c */ /* 0x040fe20003f04070 */
[----:B------:R-:W-:Y:S01]  /*7660*/  IMAD R121, R8, R27, R121 ;  /* 0x0000001b08797224 */ /* 0x000fe200078e0279 */
[----:B-1----:R-:W2:Y:S01]  /*7670*/  LDL.LU R219, [R1+0x15c] ;  /* 0x00015c0001db7983 */ /* 0x002ea20000300800 */
[----:B------:R-:W-:Y:S02]  /*7680*/  IMAD.MOV R39, RZ, RZ, -R26 ;  /* 0x000000ffff277224 */ /* 0x000fe400078e0a1a */
[----:B------:R-:W-:Y:S02]  /*7690*/  VIADD R223, R69, 0x96 ;  /* 0x0000009645df7836 */ /* 0x000fe40000000000 */
[----:B------:R-:W-:-:S03]  /*76a0*/  IMAD.HI.U32 R26, R9, R80, RZ ;  /* 0x00000050091a7227 */ /* 0x000fc600078e00ff */
[----:B------:R-:W-:Y:S01]  /*76b0*/  IABS R122, R223 ;  /* 0x000000df007a7213 */ /* 0x000fe20000000000 */
[----:B------:R-:W-:Y:S02]  /*76c0*/  VIADD R222, R69, 0x97 ;  /* 0x0000009745de7836 */ /* 0x000fe40000000000 */
[----:B------:R-:W-:Y:S01]  /*76d0*/  @!P0 IADD3 R38, PT, PT, R38, -R8, RZ ;  /* 0x8000000826268210 */ /* 0x000fe20007ffe0ff */
[----:B------:R-:W-:Y:S01]  /*76e0*/  IMAD.MOV R27, RZ, RZ, -R26 ;  /* 0x000000ffff1b7224 */ /* 0x000fe200078e0a1a */
[C---:B------:R-:W-:Y:S01]  /*76f0*/  ISETP.GT.U32.AND P0, PT, R8.reuse, R121, PT ;  /* 0x000000790800720c */ /* 0x040fe20003f04070 */
[----:B------:R-:W-:Y:S01]  /*7700*/  IMAD.HI.U32 R26, R9, R122, RZ ;  /* 0x0000007a091a7227 */ /* 0x000fe200078e00ff */
[C---:B------:R-:W-:Y:S02]  /*7710*/  ISETP.GT.U32.AND P2, PT, R8.reuse, R38, PT ;  /* 0x000000260800720c */ /* 0x040fe40003f44070 */
[----:B------:R-:W-:Y:S01]  /*7720*/  IABS R169, R222 ;  /* 0x000000de00a97213 */ /* 0x000fe20000000000 */
[----:B------:R-:W-:-:S02]  /*7730*/  IMAD R80, R8, R27, R80 ;  /* 0x0000001b08507224 */ /* 0x000fc400078e0250 */
[----:B------:R-:W-:Y:S02]  /*7740*/  IMAD R39, R8, R39, R40 ;  /* 0x0000002708277224 */ /* 0x000fe400078e0228 */
[----:B------:R-:W-:Y:S02]  /*7750*/  IMAD.MOV R27, RZ, RZ, -R26 ;  /* 0x000000ffff1b7224 */ /* 0x000fe400078e0a1a */
[----:B------:R-:W-:-:S04]  /*7760*/  IMAD.HI.U32 R26, R9, R169, RZ ;  /* 0x000000a9091a7227 */ /* 0x000fc800078e00ff */
[--C-:B------:R-:W-:Y:S01]  /*7770*/  @!P2 IMAD.IADD R38, R38, 0x1, -R8.reuse ;  /* 0x000000012626a824 */ /* 0x100fe200078e0a08 */
[C---:B------:R-:W-:Y:S01]  /*7780*/  ISETP.GT.U32.AND P2, PT, R8.reuse, R80, PT ;  /* 0x000000500800720c */ /* 0x040fe20003f44070 */
[----:B------:R-:W-:Y:S01]  /*7790*/  @!P0 IMAD.IADD R121, R121, 0x1, -R8 ;  /* 0x0000000179798824 */ /* 0x000fe200078e0a08 */
[C---:B------:R-:W-:Y:S01]  /*77a0*/  ISETP.GT.U32.AND P0, PT, R8.reuse, R39, PT ;  /* 0x000000270800720c */ /* 0x040fe20003f04070 */
[----:B------:R-:W-:Y:S02]  /*77b0*/  IMAD.MOV R26, RZ, RZ, -R26 ;  /* 0x000000ffff1a7224 */ /* 0x000fe400078e0a1a */
[C---:B------:R-:W-:Y:S02]  /*77c0*/  VIADD R221, R69.reuse, 0x98 ;  /* 0x0000009845dd7836 */ /* 0x040fe40000000000 */
[C---:B------:R-:W-:Y:S02]  /*77d0*/  IMAD R169, R8.reuse, R26, R169 ;  /* 0x0000001a08a97224 */ /* 0x040fe400078e02a9 */
[----:B------:R-:W-:Y:S01]  /*77e0*/  IMAD R122, R8, R27, R122 ;  /* 0x0000001b087a7224 */ /* 0x000fe200078e027a */
[----:B------:R-:W-:Y:S01]  /*77f0*/  IABS R40, R221 ;  /* 0x000000dd00287213 */ /* 0x000fe20000000000 */
[----:B------:R-:W-:-:S02]  /*7800*/  VIADD R220, R69, 0x99 ;  /* 0x0000009945dc7836 */ /* 0x000fc40000000000 */
[--C-:B------:R-:W-:Y:S01]  /*7810*/  @!P2 IMAD.IADD R80, R80, 0x1, -R8.reuse ;  /* 0x000000015050a824 */ /* 0x100fe200078e0a08 */
[C---:B------:R-:W-:Y:S01]  /*7820*/  ISETP.GT.U32.AND P2, PT, R8.reuse, R169, PT ;  /* 0x000000a90800720c */ /* 0x040fe20003f44070 */
[----:B------:R-:W-:Y:S01]  /*7830*/  @!P0 IMAD.IADD R39, R39, 0x1, -R8 ;  /* 0x0000000127278824 */ /* 0x000fe200078e0a08 */
[C---:B------:R-:W-:Y:S01]  /*7840*/  ISETP.GT.U32.AND P0, PT, R8.reuse, R121, PT ;  /* 0x000000790800720c */ /* 0x040fe20003f04070 */
[----:B------:R-:W-:Y:S01]  /*7850*/  IMAD.HI.U32 R27, R9, R40, RZ ;  /* 0x00000028091b7227 */ /* 0x000fe200078e00ff */
[C---:B------:R-:W-:Y:S02]  /*7860*/  ISETP.GT.U32.AND P4, PT, R8.reuse, R80, PT ;  /* 0x000000500800720c */ /* 0x040fe40003f84070 */
[----:B------:R-:W-:Y:S01]  /*7870*/  IABS R81, R220 ;  /* 0x000000dc00517213 */ /* 0x000fe20000000000 */
[----:B------:R-:W-:Y:S01]  /*7880*/  IMAD.MOV R27, RZ, RZ, -R27 ;  /* 0x000000ffff1b7224 */ /* 0x000fe200078e0a1b */
[----:B------:R-:W-:Y:S01]  /*7890*/  IABS R170, R17 ;  /* 0x0000001100aa7213 */ /* 0x000fe20000000000 */
[----:B------:R-:W-:Y:S01]  /*78a0*/  VIADD R18, R69, 0x9c ;  /* 0x0000009c45127836 */ /* 0x000fe20000000000 */
[C---:B------:R-:W-:Y:S01]  /*78b0*/  ISETP.GT.U32.AND P6, PT, R8.reuse, R39, PT ;  /* 0x000000270800720c */ /* 0x040fe20003fc4070 */
[----:B------:R-:W-:-:S02]  /*78c0*/  IMAD R40, R8, R27, R40 ;  /* 0x0000001b08287224 */ /* 0x000fc400078e0228 */
[--C-:B------:R-:W-:Y:S02]  /*78d0*/  @!P2 IMAD.IADD R169, R169, 0x1, -R8.reuse ;  /* 0x00000001a9a9a824 */ /* 0x100fe400078e0a08 */
[--C-:B------:R-:W-:Y:S01]  /*78e0*/  @!P0 IMAD.IADD R121, R121, 0x1, -R8.reuse ;  /* 0x0000000179798824 */ /* 0x100fe200078e0a08 */
[C---:B------:R-:W-:Y:S01]  /*78f0*/  ISETP.GT.U32.AND P0, PT, R8.reuse, R122, PT ;  /* 0x0000007a0800720c */ /* 0x040fe20003f04070 */
[----:B------:R-:W-:Y:S01]  /*7900*/  IMAD.HI.U32 R17, R9, R81, RZ ;  /* 0x0000005109117227 */ /* 0x000fe200078e00ff */
[----:B------:R-:W-:Y:S01]  /*7910*/  ISETP.GT.U32.AND P2, PT, R8, R169, PT ;  /* 0x000000a90800720c */ /* 0x000fe20003f44070 */
[----:B------:R1:W-:Y:S01]  /*7920*/  STL [R1+0x154], R18 ;  /* 0x0001541201007387 */ /* 0x0003e20000100800 */
[----:B------:R-:W-:Y:S01]  /*7930*/  IABS R41, R18 ;  /* 0x0000001200297213 */ /* 0x000fe20000000000 */
[----:B------:R-:W-:Y:S01]  /*7940*/  @!P4 IMAD.IADD R80, R80, 0x1, -R8 ;  /* 0x000000015050c824 */ /* 0x000fe200078e0a08 */
[----:B------:R-:W-:Y:S01]  /*7950*/  ISETP.GT.U32.AND P4, PT, R8, R40, PT ;  /* 0x000000280800720c */ /* 0x000fe20003f84070 */
[----:B------:R-:W-:-:S02]  /*7960*/  @!P5 IMAD.MOV R197, RZ, RZ, -R197 ;  /* 0x000000ffffc5d224 */ /* 0x000fc400078e0ac5 */
[C---:B------:R-:W-:Y:S02]  /*7970*/  VIADD R43, R69.reuse, 0x9d ;  /* 0x0000009d452b7836 */ /* 0x040fe40000000000 */
[----:B------:R-:W-:Y:S02]  /*7980*/  VIADD R42, R69, 0x9e ;  /* 0x0000009e452a7836 */ /* 0x000fe40000000000 */
[----:B-1----:R-:W-:Y:S02]  /*7990*/  IMAD.MOV R18, RZ, RZ, -R17 ;  /* 0x000000ffff127224 */ /* 0x002fe400078e0a11 */
[--C-:B------:R-:W-:Y:S02]  /*79a0*/  @!P0 IMAD.IADD R122, R122, 0x1, -R8.reuse ;  /* 0x000000017a7a8824 */ /* 0x100fe400078e0a08 */
[----:B------:R-:W-:Y:S01]  /*79b0*/  IMAD R81, R8, R18, R81 ;  /* 0x0000001208517224 */ /* 0x000fe200078e0251 */
[----:B------:R-:W-:Y:S01]  /*79c0*/  @!P2 IADD3 R169, PT, PT, R169, -R8, RZ ;  /* 0x80000008a9a9a210 */ /* 0x000fe20007ffe0ff */
[----:B------:R-:W-:-:S02]  /*79d0*/  @!P4 IMAD.IADD R40, R40, 0x1, -R8 ;  /* 0x000000012828c824 */ /* 0x000fc400078e0a08 */
[----:B------:R-:W-:Y:S01]  /*79e0*/  VIADD R26, R69, 0xa0 ;  /* 0x000000a0451a7836 */ /* 0x000fe20000000000 */
[C---:B------:R-:W-:Y:S01]  /*79f0*/  ISETP.GT.U32.AND P2, PT, R8.reuse, R81, PT ;  /* 0x000000510800720c */ /* 0x040fe20003f44070 */
[--C-:B------:R-:W-:Y:S01]  /*7a00*/  @!P6 IMAD.IADD R39, R39, 0x1, -R8.reuse ;  /* 0x000000012727e824 */ /* 0x100fe200078e0a08 */
[C---:B------:R-:W-:Y:S02]  /*7a10*/  ISETP.GT.U32.AND P0, PT, R8.reuse, R122, PT ;  /* 0x0000007a0800720c */ /* 0x040fe40003f04070 */
[----:B------:R-:W-:Y:S01]  /*7a20*/  ISETP.GT.U32.AND P5, PT, R8, R40, PT ;  /* 0x000000280800720c */ /* 0x000fe20003fa4070 */
[----:B------:R-:W-:Y:S01]  /*7a30*/  IMAD.HI.U32 R18, R9, R41, RZ ;  /* 0x0000002909127227 */ /* 0x000fe200078e00ff */
[----:B------:R-:W-:Y:S02]  /*7a40*/  IABS R82, R43 ;  /* 0x0000002b00527213 */ /* 0x000fe40000000000 */
[----:B------:R-:W-:Y:S02]  /*7a50*/  ISETP.GE.AND P4, PT, R0, RZ, PT ;  /* 0x000000ff0000720c */ /* 0x000fe40003f86270 */
[----:B------:R-:W-:Y:S01]  /*7a60*/  IABS R124, R42 ;  /* 0x0000002a007c7213 */ /* 0x000fe20000000000 */
[----:B------:R-:W-:Y:S01]  /*7a70*/  STL [R1+0x16c], R43 ;  /* 0x00016c2b01007387 */ /* 0x000fe20000100800 */
[----:B------:R-:W-:Y:S01]  /*7a80*/  ISETP.GE.AND P6, PT, R19, RZ, PT ;  /* 0x000000ff1300720c */ /* 0x000fe20003fc6270 */
[----:B------:R-:W-:-:S02]  /*7a90*/  @!P2 IMAD.IADD R81, R81, 0x1, -R8 ;  /* 0x000000015151a824 */ /* 0x000fc400078e0a08 */
[----:B------:R-:W-:Y:S01]  /*7aa0*/  @!P0 IMAD.IADD R122, R122, 0x1, -R8 ;  /* 0x000000017a7a8824 */ /* 0x000fe200078e0a08 */
[----:B------:R-:W-:Y:S01]  /*7ab0*/  ISETP.GE.AND P0, PT, R3, RZ, PT ;  /* 0x000000ff0300720c */ /* 0x000fe20003f06270 */
[----:B------:R-:W-:Y:S01]  /*7ac0*/  IMAD.HI.U32 R3, R9, R170, RZ ;  /* 0x000000aa09037227 */ /* 0x000fe200078e00ff */
[----:B------:R-:W-:-:S03]  /*7ad0*/  ISETP.GT.U32.AND P2, PT, R8, R81, PT ;  /* 0x000000510800720c */ /* 0x000fc60003f44070 */
[----:B------:R-:W-:Y:S02]  /*7ae0*/  @!P5 IMAD.IADD R40, R40, 0x1, -R8 ;  /* 0x000000012828d824 */ /* 0x000fe400078e0a08 */
[----:B------:R-:W-:Y:S02]  /*7af0*/  IMAD.MOV R3, RZ, RZ, -R3 ;  /* 0x000000ffff037224 */ /* 0x000fe400078e0a03 */
[----:B------:R-:W-:Y:S02]  /*7b00*/  IMAD.MOV R18, RZ, RZ, -R18 ;  /* 0x000000ffff127224 */ /* 0x000fe400078e0a12 */
[C---:B------:R-:W-:Y:S02]  /*7b10*/  IMAD R170, R8.reuse, R3, R170 ;  /* 0x0000000308aa7224 */ /* 0x040fe400078e02aa */
[C---:B------:R-:W-:Y:S02]  /*7b20*/  IMAD R41, R8.reuse, R18, R41 ;  /* 0x0000001208297224 */ /* 0x040fe400078e0229 */
[----:B------:R-:W-:Y:S01]  /*7b30*/  @!P2 IMAD.IADD R81, R81, 0x1, -R8 ;  /* 0x000000015151a824 */ /* 0x000fe200078e0a08 */
[----:B------:R-:W-:Y:S01]  /*7b40*/  ISETP.GT.U32.AND P2, PT, R8, R170, PT ;  /* 0x000000aa0800720c */ /* 0x000fe20003f44070 */
[----:B------:R-:W-:-:S04]  /*7b50*/  IMAD.HI.U32 R0, R9, R82, RZ ;  /* 0x0000005209007227 */ /* 0x000fc800078e00ff */
[----:B------:R-:W-:Y:S02]  /*7b60*/  IMAD.MOV R0, RZ, RZ, -R0 ;  /* 0x000000ffff007224 */ /* 0x000fe400078e0a00 */
[----:B------:R-:W-:-:S06]  /*7b70*/  IMAD.HI.U32 R18, R9, R124, RZ ;  /* 0x0000007c09127227 */ /* 0x000fcc00078e00ff */
[----:B------:R-:W-:Y:S01]  /*7b80*/  @!P2 IMAD.IADD R170, R170, 0x1, -R8 ;  /* 0x00000001aaaaa824 */ /* 0x000fe200078e0a08 */
[----:B------:R1:W-:Y:S01]  /*7b90*/  STL [R1+0x168], R42 ;  /* 0x0001682a01007387 */ /* 0x0003e20000100800 */
[----:B------:R-:W-:Y:S02]  /*7ba0*/  IMAD R82, R8, R0, R82 ;  /* 0x0000000008527224 */ /* 0x000fe400078e0252 */
[----:B------:R-:W-:-:S04]  /*7bb0*/  IMAD.MOV R18, RZ, RZ, -R18 ;  /* 0x000000ffff127224 */ /* 0x000fc800078e0a12 */
[----:B------:R-:W-:Y:S01]  /*7bc0*/  IMAD R124, R8, R18, R124 ;  /* 0x00000012087c7224 */ /* 0x000fe200078e027c */
[----:B-1----:R-:W-:-:S05]  /*7bd0*/  IABS R42, R26 ;  /* 0x0000001a002a7213 */ /* 0x002fca0000000000 */
[----:B------:R-:W-:-:S04]  /*7be0*/  IMAD.HI.U32 R3, R9, R42, RZ ;  /* 0x0000002a09037227 */ /* 0x000fc800078e00ff */
[----:B------:R-:W-:Y:S02]  /*7bf0*/  IMAD.MOV R3, RZ, RZ, -R3 ;  /* 0x000000ffff037224 */ /* 0x000fe400078e0a03 */
[C---:B------:R-:W-:Y:S02]  /*7c00*/  VIADD R19, R69.reuse, 0xa1 ;  /* 0x000000a145137836 */ /* 0x040fe40000000000 */
[----:B------:R-:W-:Y:S02]  /*7c10*/  IMAD R42, R8, R3, R42 ;  /* 0x00000003082a7224 */ /* 0x000fe400078e022a */
[C---:B------:R-:W-:Y:S01]  /*7c20*/  VIADD R27, R69.reuse, 0x9f ;  /* 0x0000009f451b7836 */ /* 0x040fe20000000000 */
[----:B------:R-:W-:Y:S01]  /*7c30*/  IABS R83, R19 ;  /* 0x0000001300537213 */ /* 0x000fe20000000000 */
[----:B------:R-:W-:-:S03]  /*7c40*/  VIADD R43, R69, 0xa2 ;  /* 0x000000a2452b7836 */ /* 0x000fc60000000000 */
[----:B------:R-:W-:Y:S01]  /*7c50*/  IABS R171, R27 ;  /* 0x0000001b00ab7213 */ /* 0x000fe20000000000 */
[----:B------:R-:W-:Y:S01]  /*7c60*/  IMAD.HI.U32 R0, R9, R83, RZ ;  /* 0x0000005309007227 */ /* 0x000fe200078e00ff */
[----:B------:R1:W-:Y:S01]  /*7c70*/  STL [R1+0x164], R27 ;  /* 0x0001641b01007387 */ /* 0x0003e20000100800 */
[----:B------:R-:W-:Y:S02]  /*7c80*/  IABS R125, R43 ;  /* 0x0000002b007d7213 */ /* 0x000fe40000000000 */
[----:B------:R-:W-:Y:S02]  /*7c90*/  IMAD.MOV R0, RZ, RZ, -R0 ;  /* 0x000000ffff007224 */ /* 0x000fe400078e0a00 */
[----:B------:R-:W-:Y:S02]  /*7ca0*/  @!P3 IMAD.MOV R192, RZ, RZ, -R192 ;  /* 0x000000ffffc0b224 */ /* 0x000fe400078e0ac0 */
[----:B------:R-:W-:Y:S02]  /*7cb0*/  IMAD R83, R8, R0, R83 ;  /* 0x0000000008537224 */ /* 0x000fe400078e0253 */
[----:B-1----:R-:W-:-:S02]  /*7cc0*/  VIADD R27, R69, 0xa3 ;  /* 0x000000a3451b7836 */ /* 0x002fc40000000000 */
[----:B------:R-:W-:-:S03]  /*7cd0*/  IMAD.HI.U32 R0, R9, R125, RZ ;  /* 0x0000007d09007227 */ /* 0x000fc600078e00ff */
[----:B------:R-:W-:Y:S02]  /*7ce0*/  IABS R172, R27 ;  /* 0x0000001b00ac7213 */ /* 0x000fe40000000000 */
[----:B------:R-:W-:Y:S01]  /*7cf0*/  IADD3 R0, PT, PT, -R0, RZ, RZ ;  /* 0x000000ff00007210 */ /* 0x000fe20007ffe1ff */
[----:B------:R1:W-:Y:S04]  /*7d00*/  STL [R1+0x170], R26 ;  /* 0x0001701a01007387 */ /* 0x0003e80000100800 */
[----:B------:R-:W-:Y:S01]  /*7d10*/  IMAD R125, R8, R0, R125 ;  /* 0x00000000087d7224 */ /* 0x000fe200078e027d */
[----:B------:R3:W-:Y:S01]  /*7d20*/  STL [R1+0x174], R19 ;  /* 0x0001741301007387 */ /* 0x0007e20000100800 */
[----:B------:R-:W-:Y:S02]  /*7d30*/  @!P1 IMAD.MOV R218, RZ, RZ, -R218 ;  /* 0x000000ffffda9224 */ /* 0x000fe400078e0ada */
[----:B-1----:R-:W-:-:S02]  /*7d40*/  VIADD R26, R69, 0xa4 ;  /* 0x000000a4451a7836 */ /* 0x002fc40000000000 */
[----:B---3--:R-:W-:Y:S01]  /*7d50*/  VIADD R19, R69, 0xa5 ;  /* 0x000000a545137836 */ /* 0x008fe20000000000 */
[----:B------:R1:W-:Y:S04]  /*7d60*/  STL [R1+0x180], R43 ;  /* 0x0001802b01007387 */ /* 0x0003e80000100800 */
[----:B------:R-:W-:Y:S02]  /*7d70*/  IABS R84, R19 ;  /* 0x0000001300547213 */ /* 0x000fe40000000000 */
[----:B--2---:R-:W-:-:S05]  /*7d80*/  IABS R123, R219 ;  /* 0x000000db007b7213 */ /* 0x004fca0000000000 */
[----:B------:R-:W-:-:S04]  /*7d90*/  IMAD.HI.U32 R17, R9, R123, RZ ;  /* 0x0000007b09117227 */ /* 0x000fc800078e00ff */
[----:B------:R-:W-:-:S04]  /*7da0*/  IMAD.MOV R17, RZ, RZ, -R17 ;  /* 0x000000ffff117224 */ /* 0x000fc800078e0a11 */
[----:B------:R-:W-:-:S05]  /*7db0*/  IMAD R123, R8, R17, R123 ;  /* 0x00000011087b7224 */ /* 0x000fca00078e027b */
[----:B------:R-:W-:-:S13]  /*7dc0*/  ISETP.GT.U32.AND P5, PT, R8, R123, PT ;  /* 0x0000007b0800720c */ /* 0x000fda0003fa4070 */
[----:B------:R-:W-:Y:S01]  /*7dd0*/  @!P5 IMAD.IADD R123, R123, 0x1, -R8 ;  /* 0x000000017b7bd824 */ /* 0x000fe200078e0a08 */
[----:B------:R-:W-:-:S04]  /*7de0*/  ISETP.GT.U32.AND P5, PT, R8, R41, PT ;  /* 0x000000290800720c */ /* 0x000fc80003fa4070 */
[----:B------:R-:W-:-:S09]  /*7df0*/  ISETP.GT.U32.AND P2, PT, R8, R123, PT ;  /* 0x0000007b0800720c */ /* 0x000fd20003f44070 */
[----:B------:R-:W-:Y:S01]  /*7e00*/  @!P5 IMAD.IADD R41, R41, 0x1, -R8 ;  /* 0x000000012929d824 */ /* 0x000fe200078e0a08 */
[----:B------:R-:W-:-:S03]  /*7e10*/  ISETP.GT.U32.AND P5, PT, R8, R170, PT ;  /* 0x000000aa0800720c */ /* 0x000fc60003fa4070 */
[----:B------:R-:W-:Y:S01]  /*7e20*/  @!P2 IMAD.IADD R123, R123, 0x1, -R8 ;  /* 0x000000017b7ba824 */ /* 0x000fe200078e0a08 */
[----:B------:R-:W-:-:S09]  /*7e30*/  ISETP.GT.U32.AND P2, PT, R8, R82, PT ;  /* 0x000000520800720c */ /* 0x000fd20003f44070 */
[----:B------:R-:W-:Y:S01]  /*7e40*/  @!P5 IMAD.IADD R170, R170, 0x1, -R8 ;  /* 0x00000001aaaad824 */ /* 0x000fe200078e0a08 */
[----:B------:R-:W-:-:S03]  /*7e50*/  ISETP.GT.U32.AND P5, PT, R8, R124, PT ;  /* 0x0000007c0800720c */ /* 0x000fc60003fa4070 */
[----:B------:R-:W-:Y:S01]  /*7e60*/  @!P2 IMAD.IADD R82, R82, 0x1, -R8 ;  /* 0x000000015252a824 */ /* 0x000fe200078e0a08 */
[----:B------:R-:W-:Y:S01]  /*7e70*/  ISETP.GT.U32.AND P2, PT, R8, R42, PT ;  /* 0x0000002a0800720c */ /* 0x000fe20003f44070 */
[----:B------:R-:W-:-:S08]  /*7e80*/  IMAD.HI.U32 R17, R9, R171, RZ ;  /* 0x000000ab09117227 */ /* 0x000fd000078e00ff */
[--C-:B------:R-:W-:Y:S01]  /*7e90*/  @!P5 IMAD.IADD R124, R124, 0x1, -R8.reuse ;  /* 0x000000017c7cd824 */ /* 0x100fe200078e0a08 */
[----:B------:R-:W-:Y:S01]  /*7ea0*/  ISETP.GT.U32.AND P5, PT, R8, R82, PT ;  /* 0x000000520800720c */ /* 0x000fe20003fa4070 */
[----:B------:R-:W-:Y:S02]  /*7eb0*/  IMAD.MOV R17, RZ, RZ, -R17 ;  /* 0x000000ffff117224 */ /* 0x000fe400078e0a11 */
[----:B------:R-:W-:Y:S01]  /*7ec0*/  @!P2 IMAD.IADD R42, R42, 0x1, -R8 ;  /* 0x000000012a2aa824 */ /* 0x000fe200078e0a08 */
[C---:B------:R-:W-:Y:S01]  /*7ed0*/  ISETP.GT.U32.AND P3, PT, R8.reuse, R124, PT ;  /* 0x0000007c0800720c */ /* 0x040fe20003f64070 */
[C---:B------:R-:W-:Y:S02]  /*7ee0*/  IMAD R171, R8.reuse, R17, R171 ;  /* 0x0000001108ab7224 */ /* 0x040fe400078e02ab */
[----:B------:R-:W-:Y:S01]  /*7ef0*/  IMAD.HI.U32 R17, R9, R172, RZ ;  /* 0x000000ac09117227 */ /* 0x000fe200078e00ff */
[----:B------:R-:W-:-:S05]  /*7f00*/  ISETP.GT.U32.AND P2, PT, R8, R42, PT ;  /* 0x0000002a0800720c */ /* 0x000fca0003f44070 */
[--C-:B------:R-:W-:Y:S01]  /*7f10*/  @!P5 IMAD.IADD R82, R82, 0x1, -R8.reuse ;  /* 0x000000015252d824 */ /* 0x100fe200078e0a08 */
[----:B------:R-:W-:Y:S01]  /*7f20*/  ISETP.GT.U32.AND P5, PT, R8, R83, PT ;  /* 0x000000530800720c */ /* 0x000fe20003fa4070 */
[----:B------:R-:W-:Y:S02]  /*7f30*/  IMAD.MOV R17, RZ, RZ, -R17 ;  /* 0x000000ffff117224 */ /* 0x000fe400078e0a11 */
[----:B------:R-:W-:Y:S01]  /*7f40*/  @!P3 IMAD.IADD R124, R124, 0x1, -R8 ;  /* 0x000000017c7cb824 */ /* 0x000fe200078e0a08 */
[C---:B------:R-:W-:Y:S01]  /*7f50*/  ISETP.GT.U32.AND P3, PT, R8.reuse, R125, PT ;  /* 0x0000007d0800720c */ /* 0x040fe20003f64070 */
[C---:B------:R-:W-:Y:S01]  /*7f60*/  IMAD R172, R8.reuse, R17, R172 ;  /* 0x0000001108ac7224 */ /* 0x040fe200078e02ac */
[----:B------:R-:W-:Y:S01]  /*7f70*/  ISETP.GT.U32.AND P1, PT, R8, R41, PT ;  /* 0x000000290800720c */ /* 0x000fe20003f24070 */
[----:B------:R-:W-:Y:S01]  /*7f80*/  @!P2 IMAD.IADD R42, R42, 0x1, -R8 ;  /* 0x000000012a2aa824 */ /* 0x000fe200078e0a08 */
[----:B-1----:R-:W-:Y:S02]  /*7f90*/  IABS R43, R26 ;  /* 0x0000001a002b7213 */ /* 0x002fe40000000000 */
[----:B------:R-:W-:-:S03]  /*7fa0*/  ISETP.GT.U32.AND P2, PT, R8, R172, PT ;  /* 0x000000ac0800720c */ /* 0x000fc60003f44070 */
[----:B------:R-:W-:Y:S02]  /*7fb0*/  @!P5 IMAD.IADD R83, R83, 0x1, -R8 ;  /* 0x000000015353d824 */ /* 0x000fe400078e0a08 */
[----:B------:R-:W-:-:S03]  /*7fc0*/  IMAD.HI.U32 R0, R9, R84, RZ ;  /* 0x0000005409007227 */ /* 0x000fc600078e00ff */
[C---:B------:R-:W-:Y:S01]  /*7fd0*/  ISETP.GT.U32.AND P5, PT, R8.reuse, R83, PT ;  /* 0x000000530800720c */ /* 0x040fe20003fa4070 */
[----:B------:R-:W-:Y:S01]  /*7fe0*/  IMAD.HI.U32 R3, R9, R43, RZ ;  /* 0x0000002b09037227 */ /* 0x000fe200078e00ff */
[----:B------:R-:W-:Y:S03]  /*7ff0*/  STL [R1+0x184], R27 ;  /* 0x0001841b01007387 */ /* 0x000fe60000100800 */
[----:B------:R-:W-:Y:S01]  /*8000*/  IMAD.MOV R0, RZ, RZ, -R0 ;  /* 0x000000ffff007224 */ /* 0x000fe200078e0a00 */
[----:B------:R1:W-:Y:S01]  /*8010*/  STL [R1+0x188], R26 ;  /* 0x0001881a01007387 */ /* 0x0003e20000100800 */
[----:B------:R-:W-:Y:S02]  /*8020*/  IMAD.MOV R3, RZ, RZ, -R3 ;  /* 0x000000ffff037224 */ /* 0x000fe400078e0a03 */
[----:B------:R-:W-:Y:S01]  /*8030*/  @!P3 IMAD.IADD R125, R125, 0x1, -R8 ;  /* 0x000000017d7db824 */ /* 0x000fe200078e0a08 */
[----:B------:R2:W-:Y:S01]  /*8040*/  STL [R1+0x19c], R19 ;  /* 0x00019c1301007387 */ /* 0x0005e20000100800 */
[----:B------:R-:W-:-:S02]  /*8050*/  IMAD R84, R8, R0, R84 ;  /* 0x0000000008547224 */ /* 0x000fc400078e0254 */
[C---:B------:R-:W-:Y:S02]  /*8060*/  VIADD R18, R69.reuse, 0xa8 ;  /* 0x000000a845127836 */ /* 0x040fe40000000000 */
[----:B-1----:R-:W-:Y:S01]  /*8070*/  VIADD R26, R69, 0xa6 ;  /* 0x000000a6451a7836 */ /* 0x002fe20000000000 */
[C---:B------:R-:W-:Y:S01]  /*8080*/  ISETP.GT.U32.AND P3, PT, R8.reuse, R125, PT ;  /* 0x0000007d0800720c */ /* 0x040fe20003f64070 */
[----:B------:R-:W-:Y:S02]  /*8090*/  @!P1 IMAD.IADD R41, R41, 0x1, -R8 ;  /* 0x0000000129299824 */ /* 0x000fe400078e0a08 */
[C---:B--2---:R-:W-:Y:S01]  /*80a0*/  VIADD R19, R69.reuse, 0xa7 ;  /* 0x000000a745137836 */ /* 0x044fe20000000000 */
[C---:B------:R-:W-:Y:S01]  /*80b0*/  ISETP.GT.U32.AND P1, PT, R8.reuse, R171, PT ;  /* 0x000000ab0800720c */ /* 0x040fe20003f24070 */
[----:B------:R-:W-:Y:S01]  /*80c0*/  IMAD R43, R8, R3, R43 ;  /* 0x00000003082b7224 */ /* 0x000fe200078e022b */
[----:B------:R-:W-:Y:S01]  /*80d0*/  IABS R126, R26 ;  /* 0x0000001a007e7213 */ /* 0x000fe20000000000 */
[----:B------:R-:W-:-:S02]  /*80e0*/  VIADD R0, R69, 0xa9 ;  /* 0x000000a945007836 */ /* 0x000fc40000000000 */
[--C-:B------:R-:W-:Y:S01]  /*80f0*/  @!P2 IMAD.IADD R172, R172, 0x1, -R8.reuse ;  /* 0x00000001acaca824 */ /* 0x100fe200078e0a08 */
[----:B------:R-:W-:Y:S01]  /*8100*/  STL [R1+0x1a4], R26 ;  /* 0x0001a41a01007387 */ /* 0x000fe20000100800 */
[--C-:B------:R-:W-:Y:S01]  /*8110*/  @!P5 IMAD.IADD R83, R83, 0x1, -R8.reuse ;  /* 0x000000015353d824 */ /* 0x100fe200078e0a08 */
[----:B------:R-:W-:Y:S02]  /*8120*/  IABS R85, R0 ;  /* 0x0000000000557213 */ /* 0x000fe40000000000 */
[----:B------:R-:W-:Y:S01]  /*8130*/  STL [R1+0x1ac], R19 ;  /* 0x0001ac1301007387 */ /* 0x000fe20000100800 */
[C---:B------:R-:W-:Y:S02]  /*8140*/  ISETP.GT.U32.AND P2, PT, R8.reuse, R172, PT ;  /* 0x000000ac0800720c */ /* 0x040fe40003f44070 */
[----:B------:R-:W-:Y:S01]  /*8150*/  ISETP.GT.U32.AND P5, PT, R8, R43, PT ;  /* 0x0000002b0800720c */ /* 0x000fe20003fa4070 */
[----:B------:R-:W-:Y:S04]  /*8160*/  STL [R1+0x1b0], R18 ;  /* 0x0001b01201007387 */ /* 0x000fe80000100800 */
[----:B------:R1:W-:Y:S01]  /*8170*/  STL [R1+0x1b4], R0 ;  /* 0x0001b40001007387 */ /* 0x0003e20000100800 */
[----:B------:R-:W-:-:S02]  /*8180*/  @!P1 IMAD.IADD R171, R171, 0x1, -R8 ;  /* 0x00000001abab9824 */ /* 0x000fc400078e0a08 */
[----:B-1----:R-:W-:-:S04]  /*8190*/  IMAD.HI.U32 R0, R9, R126, RZ ;  /* 0x0000007e09007227 */ /* 0x002fc800078e00ff */
[----:B------:R-:W-:Y:S02]  /*81a0*/  IMAD.MOV R0, RZ, RZ, -R0 ;  /* 0x000000ffff007224 */ /* 0x000fe400078e0a00 */
[----:B------:R-:W-:Y:S01]  /*81b0*/  @!P3 IMAD.IADD R125, R125, 0x1, -R8 ;  /* 0x000000017d7db824 */ /* 0x000fe200078e0a08 */
[C---:B------:R-:W-:Y:S01]  /*81c0*/  ISETP.GT.U32.AND P3, PT, R8.reuse, R84, PT ;  /* 0x000000540800720c */ /* 0x040fe20003f64070 */
[C---:B------:R-:W-:Y:S01]  /*81d0*/  IMAD R126, R8.reuse, R0, R126 ;  /* 0x00000000087e7224 */ /* 0x040fe200078e027e */
[----:B------:R-:W-:Y:S01]  /*81e0*/  ISETP.GT.U32.AND P1, PT, R8, R171, PT ;  /* 0x000000ab0800720c */ /* 0x000fe20003f24070 */
[--C-:B------:R-:W-:Y:S01]  /*81f0*/  @!P2 IMAD.IADD R172, R172, 0x1, -R8.reuse ;  /* 0x00000001acaca824 */ /* 0x100fe200078e0a08 */
[----:B------:R-:W-:Y:S01]  /*8200*/  IABS R173, R19 ;  /* 0x0000001300ad7213 */ /* 0x000fe20000000000 */
[----:B------:R-:W-:Y:S01]  /*8210*/  @!P5 IMAD.IADD R43, R43, 0x1, -R8 ;  /* 0x000000012b2bd824 */ /* 0x000fe200078e0a08 */
[----:B------:R-:W-:-:S03]  /*8220*/  ISETP.GT.U32.AND P2, PT, R8, R126, PT ;  /* 0x0000007e0800720c */ /* 0x000fc60003f44070 */
[----:B------:R-:W-:Y:S01]  /*8230*/  IMAD.HI.U32 R17, R9, R173, RZ ;  /* 0x000000ad09117227 */ /* 0x000fe200078e00ff */
[----:B------:R-:W-:Y:S02]  /*8240*/  ISETP.GT.U32.AND P5, PT, R8, R43, PT ;  /* 0x0000002b0800720c */ /* 0x000fe40003fa4070 */
[----:B------:R-:W-:Y:S01]  /*8250*/  IABS R44, R18 ;  /* 0x00000012002c7213 */ /* 0x000fe20000000000 */
[----:B------:R-:W-:Y:S02]  /*8260*/  IMAD.MOV R17, RZ, RZ, -R17 ;  /* 0x000000ffff117224 */ /* 0x000fe400078e0a11 */
[--C-:B------:R-:W-:Y:S02]  /*8270*/  @!P3 IMAD.IADD R84, R84, 0x1, -R8.reuse ;  /* 0x000000015454b824 */ /* 0x100fe400078e0a08 */
[----:B------:R-:W-:Y:S01]  /*8280*/  @!P1 IMAD.IADD R171, R171, 0x1, -R8 ;  /* 0x00000001abab9824 */ /* 0x000fe200078e0a08 */
[----:B------:R-:W-:Y:S01]  /*8290*/  ISETP.GE.AND P1, PT, R7, RZ, PT ;  /* 0x000000ff0700720c */ /* 0x000fe20003f26270 */
[----:B------:R-:W-:Y:S01]  /*82a0*/  VIADD R3, R69, 0xaa ;  /* 0x000000aa45037836 */ /* 0x000fe20000000000 */
[C---:B------:R-:W-:Y:S01]  /*82b0*/  ISETP.GT.U32.AND P3, PT, R8.reuse, R84, PT ;  /* 0x000000540800720c */ /* 0x040fe20003f64070 */
[----:B------:R-:W-:-:S02]  /*82c0*/  IMAD R173, R8, R17, R173 ;  /* 0x0000001108ad7224 */ /* 0x000fc400078e02ad */
[----:B------:R-:W-:Y:S02]  /*82d0*/  @!P2 IMAD.IADD R126, R126, 0x1, -R8 ;  /* 0x000000017e7ea824 */ /* 0x000fe400078e0a08 */
[----:B------:R-:W-:Y:S01]  /*82e0*/  IMAD.HI.U32 R7, R9, R44, RZ ;  /* 0x0000002c09077227 */ /* 0x000fe200078e00ff */
[----:B------:R-:W-:Y:S01]  /*82f0*/  @!P5 IADD3 R43, PT, PT, R43, -R8, RZ ;  /* 0x800000082b2bd210 */ /* 0x000fe20007ffe0ff */
[----:B------:R1:W-:Y:S01]  /*8300*/  STL [R1+0x1b8], R3 ;  /* 0x0001b80301007387 */ /* 0x0003e20000100800 */
[----:B------:R-:W-:Y:S01]  /*8310*/  IABS R127, R3 ;  /* 0x00000003007f7213 */ /* 0x000fe20000000000 */
[----:B------:R-:W-:Y:S01]  /*8320*/  IMAD.MOV R7, RZ, RZ, -R7 ;  /* 0x000000ffff077224 */ /* 0x000fe200078e0a07 */
[C---:B------:R-:W-:Y:S02]  /*8330*/  ISETP.GT.U32.AND P2, PT, R8.reuse, R126, PT ;  /* 0x0000007e0800720c */ /* 0x040fe40003f44070 */
[C---:B------:R-:W-:Y:S01]  /*8340*/  ISETP.GT.U32.AND P5, PT, R8.reuse, R173, PT ;  /* 0x000000ad0800720c */ /* 0x040fe20003fa4070 */
[----:B------:R-:W-:-:S02]  /*8350*/  IMAD R44, R8, R7, R44 ;  /* 0x00000007082c7224 */ /* 0x000fc400078e022c */
[----:B-1----:R-:W-:-:S04]  /*8360*/  IMAD.HI.U32 R3, R9, R85, RZ ;  /* 0x0000005509037227 */ /* 0x002fc800078e00ff */
[----:B------:R-:W-:Y:S02]  /*8370*/  IMAD.MOV R3, RZ, RZ, -R3 ;  /* 0x000000ffff037224 */ /* 0x000fe400078e0a03 */
[--C-:B------:R-:W-:Y:S01]  /*8380*/  @!P3 IMAD.IADD R84, R84, 0x1, -R8.reuse ;  /* 0x000000015454b824 */ /* 0x100fe200078e0a08 */
[C---:B------:R-:W-:Y:S01]  /*8390*/  ISETP.GT.U32.AND P3, PT, R8.reuse, R44, PT ;  /* 0x0000002c0800720c */ /* 0x040fe20003f64070 */
[----:B------:R-:W-:Y:S02]  /*83a0*/  IMAD R85, R8, R3, R85 ;  /* 0x0000000308557224 */ /* 0x000fe400078e0255 */
[--C-:B------:R-:W-:Y:S02]  /*83b0*/  @!P2 IMAD.IADD R126, R126, 0x1, -R8.reuse ;  /* 0x000000017e7ea824 */ /* 0x100fe400078e0a08 */
[----:B------:R-:W-:Y:S01]  /*83c0*/  @!P5 IMAD.IADD R173, R173, 0x1, -R8 ;  /* 0x00000001adadd824 */ /* 0x000fe200078e0a08 */
[----:B------:R-:W-:Y:S01]  /*83d0*/  ISETP.GT.U32.AND P2, PT, R8, R85, PT ;  /* 0x000000550800720c */ /* 0x000fe20003f44070 */
[----:B------:R-:W-:-:S03]  /*83e0*/  IMAD.HI.U32 R0, R9, R127, RZ ;  /* 0x0000007f09007227 */ /* 0x000fc600078e00ff */
[C---:B------:R-:W-:Y:S01]  /*83f0*/  ISETP.GT.U32.AND P5, PT, R8.reuse, R173, PT ;  /* 0x000000ad0800720c */ /* 0x040fe20003fa4070 */
[----:B------:R-:W-:Y:S02]  /*8400*/  IMAD.MOV R0, RZ, RZ, -R0 ;  /* 0x000000ffff007224 */ /* 0x000fe400078e0a00 */
[C---:B------:R-:W-:Y:S02]  /*8410*/  VIADD R26, R69.reuse, 0xab ;  /* 0x000000ab451a7836 */ /* 0x040fe40000000000 */
[C---:B------:R-:W-:Y:S02]  /*8420*/  VIADD R19, R69.reuse, 0xac ;  /* 0x000000ac45137836 */ /* 0x040fe40000000000 */
[----:B------:R-:W-:Y:S02]  /*8430*/  IMAD R127, R8, R0, R127 ;  /* 0x00000000087f7224 */ /* 0x000fe400078e027f */
[C---:B------:R-:W-:Y:S01]  /*8440*/  VIADD R18, R69.reuse, 0xad ;  /* 0x000000ad45127836 */ /* 0x040fe20000000000 */
[----:B------:R-:W-:Y:S01]  /*8450*/  IABS R174, R26 ;  /* 0x0000001a00ae7213 */ /* 0x000fe20000000000 */
[----:B------:R-:W-:-:S02]  /*8460*/  VIADD R0, R69, 0xae ;  /* 0x000000ae45007836 */ /* 0x000fc40000000000 */
[--C-:B------:R-:W-:Y:S01]  /*8470*/  @!P3 IMAD.IADD R44, R44, 0x1, -R8.reuse ;  /* 0x000000012c2cb824 */ /* 0x100fe200078e0a08 */
[----:B------:R-:W-:Y:S01]  /*8480*/  STL [R1+0x194], R26 ;  /* 0x0001941a01007387 */ /* 0x000fe20000100800 */
[--C-:B------:R-:W-:Y:S01]  /*8490*/  @!P2 IMAD.IADD R85, R85, 0x1, -R8.reuse ;  /* 0x000000015555a824 */ /* 0x100fe200078e0a08 */
[----:B------:R-:W-:Y:S02]  /*84a0*/  IABS R45, R19 ;  /* 0x00000013002d7213 */ /* 0x000fe40000000000 */
[----:B------:R-:W-:Y:S01]  /*84b0*/  STL [R1+0x198], R19 ;  /* 0x0001981301007387 */ /* 0x000fe20000100800 */
[----:B------:R-:W-:Y:S02]  /*84c0*/  IABS R128, R0 ;  /* 0x0000000000807213 */ /* 0x000fe40000000000 */
[----:B------:R-:W-:Y:S01]  /*84d0*/  ISETP.GT.U32.AND P3, PT, R8, R44, PT ;  /* 0x0000002c0800720c */ /* 0x000fe20003f64070 */
[----:B------:R-:W-:Y:S01]  /*84e0*/  STL [R1+0x1a0], R18 ;  /* 0x0001a01201007387 */ /* 0x000fe20000100800 */
[----:B------:R-:W-:-:S03]  /*84f0*/  @!P5 IMAD.IADD R173, R173, 0x1, -R8 ;  /* 0x00000001adadd824 */ /* 0x000fc600078e0a08 */
[----:B------:R1:W-:Y:S01]  /*8500*/  STL [R1+0x1a8], R0 ;  /* 0x0001a80001007387 */ /* 0x0003e20000100800 */
[C---:B------:R-:W-:Y:S01]  /*8510*/  ISETP.GT.U32.AND P2, PT, R8.reuse, R85, PT ;  /* 0x000000550800720c */ /* 0x040fe20003f44070 */
[----:B------:R-:W-:Y:S01]  /*8520*/  IMAD.HI.U32 R7, R9, R45, RZ ;  /* 0x0000002d09077227 */ /* 0x000fe200078e00ff */
[----:B------:R-:W-:-:S03]  /*8530*/  ISETP.GT.U32.AND P5, PT, R8, R127, PT ;  /* 0x0000007f0800720c */ /* 0x000fc60003fa4070 */
[----:B-1----:R-:W-:-:S04]  /*8540*/  IMAD.HI.U32 R0, R9, R174, RZ ;  /* 0x000000ae09007227 */ /* 0x002fc800078e00ff */
[----:B------:R-:W-:Y:S02]  /*8550*/  IMAD.MOV R0, RZ, RZ, -R0 ;  /* 0x000000ffff007224 */ /* 0x000fe400078e0a00 */
[----:B------:R-:W-:Y:S02]  /*8560*/  IMAD.MOV R7, RZ, RZ, -R7 ;  /* 0x000000ffff077224 */ /* 0x000fe400078e0a07 */
[C---:B------:R-:W-:Y:S02]  /*8570*/  IMAD R174, R8.reuse, R0, R174 ;  /* 0x0000000008ae7224 */ /* 0x040fe400078e02ae */
[----:B------:R-:W-:Y:S02]  /*8580*/  IMAD R45, R8, R7, R45 ;  /* 0x00000007082d7224 */ /* 0x000fe400078e022d */
[--C-:B------:R-:W-:Y:S01]  /*8590*/  @!P3 IMAD.IADD R44, R44, 0x1, -R8.reuse ;  /* 0x000000012c2cb824 */ /* 0x100fe200078e0a08 */
[C---:B------:R-:W-:Y:S01]  /*85a0*/  ISETP.GT.U32.AND P3, PT, R8.reuse, R174, PT ;  /* 0x000000ae0800720c */ /* 0x040fe20003f64070 */
[--C-:B------:R-:W-:Y:S01]  /*85b0*/  @!P2 IMAD.IADD R85, R85, 0x1, -R8.reuse ;  /* 0x000000015555a824 */ /* 0x100fe200078e0a08 */
[----:B------:R-:W-:Y:S01]  /*85c0*/  ISETP.GT.U32.AND P2, PT, R8, R45, PT ;  /* 0x0000002d0800720c */ /* 0x000fe20003f44070 */
[----:B------:R-:W-:-:S02]  /*85d0*/  @!P5 IMAD.IADD R127, R127, 0x1, -R8 ;  /* 0x000000017f7fd824 */ /* 0x000fc400078e0a08 */
[----:B------:R-:W-:Y:S01]  /*85e0*/  IMAD.HI.U32 R0, R9, R128, RZ ;  /* 0x0000008009007227 */ /* 0x000fe200078e00ff */
[----:B------:R-:W-:Y:S02]  /*85f0*/  IABS R86, R18 ;  /* 0x0000001200567213 */ /* 0x000fe40000000000 */
[C---:B------:R-:W-:Y:S01]  /*8600*/  ISETP.GT.U32.AND P5, PT, R8.reuse, R127, PT ;  /* 0x0000007f0800720c */ /* 0x040fe20003fa4070 */
[----:B------:R-:W-:Y:S02]  /*8610*/  IMAD.MOV R0, RZ, RZ, -R0 ;  /* 0x000000ffff007224 */ /* 0x000fe400078e0a00 */
[C---:B------:R-:W-:Y:S02]  /*8620*/  VIADD R19, R69.reuse, 0xaf ;  /* 0x000000af45137836 */ /* 0x040fe40000000000 */
[----:B------:R-:W-:Y:S02]  /*8630*/  VIADD R18, R69, 0xb0 ;  /* 0x000000b045127836 */ /* 0x000fe40000000000 */
[----:B------:R-:W-:-:S02]  /*8640*/  IMAD R128, R8, R0, R128 ;  /* 0x0000000008807224 */ /* 0x000fc400078e0280 */
[C---:B------:R-:W-:Y:S01]  /*8650*/  VIADD R17, R69.reuse, 0xb1 ;  /* 0x000000b145117836 */ /* 0x040fe20000000000 */
[----:B------:R-:W-:Y:S01]  /*8660*/  IABS R175, R19 ;  /* 0x0000001300af7213 */ /* 0x000fe20000000000 */
[----:B------:R-:W-:Y:S02]  /*8670*/  VIADD R0, R69, 0xb2 ;  /* 0x000000b245007836 */ /* 0x000fe40000000000 */
[--C-:B------:R-:W-:Y:S01]  /*8680*/  @!P3 IMAD.IADD R174, R174, 0x1, -R8.reuse ;  /* 0x00000001aeaeb824 */ /* 0x100fe200078e0a08 */
[----:B------:R-:W-:Y:S01]  /*8690*/  STL [R1+0x17c], R19 ;  /* 0x00017c1301007387 */ /* 0x000fe20000100800 */
[----:B------:R-:W-:Y:S01]  /*86a0*/  @!P2 IMAD.IADD R45, R45, 0x1, -R8 ;  /* 0x000000012d2da824 */ /* 0x000fe200078e0a08 */
[----:B------:R-:W-:Y:S02]  /*86b0*/  IABS R129, R0 ;  /* 0x0000000000817213 */ /* 0x000fe40000000000 */
[----:B------:R-:W-:Y:S01]  /*86c0*/  STL [R1+0x178], R18 ;  /* 0x0001781201007387 */ /* 0x000fe20000100800 */
[----:B------:R-:W-:-:S03]  /*86d0*/  ISETP.GT.U32.AND P2, PT, R8, R174, PT ;  /* 0x000000ae0800720c */ /* 0x000fc60003f44070 */
[----:B------:R-:W-:Y:S01]  /*86e0*/  STL [R1+0x18c], R17 ;  /* 0x00018c1101007387 */ /* 0x000fe20000100800 */
[----:B------:R-:W-:-:S03]  /*86f0*/  @!P5 IMAD.IADD R127, R127, 0x1, -R8 ;  /* 0x000000017f7fd824 */ /* 0x000fc600078e0a08 */
[----:B------:R1:W-:Y:S01]  /*8700*/  STL [R1+0x190], R0 ;  /* 0x0001900001007387 */ /* 0x0003e20000100800 */
[----:B------:R-:W-:Y:S01]  /*8710*/  ISETP.GT.U32.AND P5, PT, R8, R128, PT ;  /* 0x000000800800720c */ /* 0x000fe20003fa4070 */
[----:B-1----:R-:W-:-:S04]  /*8720*/  IMAD.HI.U32 R0, R9, R175, RZ ;  /* 0x000000af09007227 */ /* 0x002fc800078e00ff */
[----:B------:R-:W-:Y:S02]  /*8730*/  IMAD.MOV R0, RZ, RZ, -R0 ;  /* 0x000000ffff007224 */ /* 0x000fe400078e0a00 */
[----:B------:R-:W-:Y:S02]  /*8740*/  @!P6 IMAD.MOV R217, RZ, RZ, -R217 ;  /* 0x000000ffffd9e224 */ /* 0x000fe400078e0ad9 */
[C---:B------:R-:W-:Y:S01]  /*8750*/  IMAD R175, R8.reuse, R0, R175 ;  /* 0x0000000008af7224 */ /* 0x040fe200078e02af */
[----:B------:R-:W-:Y:S01]  /*8760*/  ISETP.GT.U32.AND P6, PT, R8, R45, PT ;  /* 0x0000002d0800720c */ /* 0x000fe20003fc4070 */
[----:B------:R-:W-:-:S03]  /*8770*/  @!P2 IMAD.IADD R174, R174, 0x1, -R8 ;  /* 0x00000001aeaea824 */ /* 0x000fc600078e0a08 */
[----:B------:R-:W-:Y:S01]  /*8780*/  ISETP.GT.U32.AND P2, PT, R8, R175, PT ;  /* 0x000000af0800720c */ /* 0x000fe20003f44070 */
[----:B------:R-:W-:Y:S01]  /*8790*/  @!P5 IMAD.IADD R128, R128, 0x1, -R8 ;  /* 0x000000018080d824 */ /* 0x000fe200078e0a08 */
[----:B------:R-:W-:Y:S01]  /*87a0*/  IABS R46, R18 ;  /* 0x00000012002e7213 */ /* 0x000fe20000000000 */
[----:B------:R-:W-:-:S03]  /*87b0*/  IMAD.HI.U32 R3, R9, R86, RZ ;  /* 0x0000005609037227 */ /* 0x000fc600078e00ff */
[----:B------:R-:W-:Y:S01]  /*87c0*/  ISETP.GT.U32.AND P5, PT, R8, R128, PT ;  /* 0x000000800800720c */ /* 0x000fe20003fa4070 */
[----:B------:R-:W-:Y:S01]  /*87d0*/  IMAD.HI.U32 R7, R9, R46, RZ ;  /* 0x0000002e09077227 */ /* 0x000fe200078e00ff */
[----:B------:R-:W-:-:S03]  /*87e0*/  IABS R87, R17 ;  /* 0x0000001100577213 */ /* 0x000fc60000000000 */
[--C-:B------:R-:W-:Y:S01]  /*87f0*/  @!P6 IMAD.IADD R45, R45, 0x1, -R8.reuse ;  /* 0x000000012d2de824 */ /* 0x100fe200078e0a08 */
[----:B------:R-:W-:Y:S01]  /*8800*/  ISETP.GE.AND P6, PT, R6, RZ, PT ;  /* 0x000000ff0600720c */ /* 0x000fe20003fc6270 */
[----:B------:R-:W-:Y:S02]  /*8810*/  IMAD.MOV R3, RZ, RZ, -R3 ;  /* 0x000000ffff037224 */ /* 0x000fe400078e0a03 */
[----:B------:R-:W-:Y:S02]  /*8820*/  IMAD.MOV R6, RZ, RZ, -R7 ;  /* 0x000000ffff067224 */ /* 0x000fe400078e0a07 */
[----:B------:R-:W-:Y:S02]  /*8830*/  @!P2 IMAD.IADD R175, R175, 0x1, -R8 ;  /* 0x00000001afafa824 */ /* 0x000fe400078e0a08 */
[C---:B------:R-:W-:Y:S02]  /*8840*/  IMAD R86, R8.reuse, R3, R86 ;  /* 0x0000000308567224 */ /* 0x040fe400078e0256 */
[----:B------:R-:W-:Y:S01]  /*8850*/  IMAD.HI.U32 R3, R9, R87, RZ ;  /* 0x0000005709037227 */ /* 0x000fe200078e00ff */
[----:B------:R-:W-:-:S03]  /*8860*/  ISETP.GT.U32.AND P2, PT, R8, R175, PT ;  /* 0x000000af0800720c */ /* 0x000fc60003f44070 */
[----:B------:R-:W-:Y:S01]  /*8870*/  IMAD R46, R8, R6, R46 ;  /* 0x00000006082e7224 */ /* 0x000fe200078e022e */
[----:B------:R-:W-:Y:S01]  /*8880*/  IADD3 R3, PT, PT, -R3, RZ, RZ ;  /* 0x000000ff03037210 */ /* 0x000fe20007ffe1ff */
[----:B------:R-:W-:Y:S02]  /*8890*/  @!P5 IMAD.IADD R128, R128, 0x1, -R8 ;  /* 0x000000018080d824 */ /* 0x000fe400078e0a08 */
[----:B------:R-:W-:Y:S01]  /*88a0*/  IMAD.HI.U32 R0, R9, R129, RZ ;  /* 0x0000008109007227 */ /* 0x000fe200078e00ff */
[----:B------:R-:W-:-:S03]  /*88b0*/  ISETP.GT.U32.AND P5, PT, R8, R46, PT ;  /* 0x0000002e0800720c */ /* 0x000fc60003fa4070 */
[----:B------:R-:W-:Y:S02]  /*88c0*/  IMAD.MOV R0, RZ, RZ, -R0 ;  /* 0x000000ffff007224 */ /* 0x000fe400078e0a00 */
[C---:B------:R-:W-:Y:S02]  /*88d0*/  IMAD R87, R8.reuse, R3, R87 ;  /* 0x0000000308577224 */ /* 0x040fe400078e0257 */
[C---:B------:R-:W-:Y:S02]  /*88e0*/  IMAD R129, R8.reuse, R0, R129 ;  /* 0x0000000008817224 */ /* 0x040fe400078e0281 */
[--C-:B------:R-:W-:Y:S01]  /*88f0*/  @!P2 IMAD.IADD R175, R175, 0x1, -R8.reuse ;  /* 0x00000001afafa824 */ /* 0x100fe200078e0a08 */
[----:B------:R-:W-:Y:S01]  /*8900*/  ISETP.GT.U32.AND P2, PT, R8, R87, PT ;  /* 0x000000570800720c */ /* 0x000fe20003f44070 */
[C---:B------:R-:W-:Y:S02]  /*8910*/  VIADD R27, R69.reuse, 0xb3 ;  /* 0x000000b3451b7836 */ /* 0x040fe40000000000 */
[----:B------:R-:W-:Y:S01]  /*8920*/  @!P5 IMAD.IADD R46, R46, 0x1, -R8 ;  /* 0x000000012e2ed824 */ /* 0x000fe200078e0a08 */
[----:B------:R-:W-:Y:S01]  /*8930*/  ISETP.GT.U32.AND P5, PT, R8, R129, PT ;  /* 0x000000810800720c */ /* 0x000fe20003fa4070 */
[----:B------:R-:W-:Y:S01]  /*8940*/  VIADD R26, R69, 0xb4 ;  /* 0x000000b4451a7836 */ /* 0x000fe20000000000 */
[----:B------:R-:W-:-:S04]  /*8950*/  IABS R176, R27 ;  /* 0x0000001b00b07213 */ /* 0x000fc80000000000 */
[----:B------:R-:W-:Y:S01]  /*8960*/  IABS R47, R26 ;  /* 0x0000001a002f7213 */ /* 0x000fe20000000000 */
[----:B------:R-:W-:-:S04]  /*8970*/  IMAD.HI.U32 R0, R9, R176, RZ ;  /* 0x000000b009007227 */ /* 0x000fc800078e00ff */
[--C-:B------:R-:W-:Y:S01]  /*8980*/  @!P2 IMAD.IADD R87, R87, 0x1, -R8.reuse ;  /* 0x000000015757a824 */ /* 0x100fe200078e0a08 */
[C---:B------:R-:W-:Y:S01]  /*8990*/  ISETP.GT.U32.AND P2, PT, R8.reuse, R46, PT ;  /* 0x0000002e0800720c */ /* 0x040fe20003f44070 */
[----:B------:R-:W-:Y:S01]  /*89a0*/  @!P5 IMAD.IADD R129, R129, 0x1, -R8 ;  /* 0x000000018181d824 */ /* 0x000fe200078e0a08 */
[C---:B------:R-:W-:Y:S01]  /*89b0*/  ISETP.GT.U32.AND P3, PT, R8.reuse, R86, PT ;  /* 0x000000560800720c */ /* 0x040fe20003f64070 */
[----:B------:R-:W-:Y:S01]  /*89c0*/  IMAD.MOV R0, RZ, RZ, -R0 ;  /* 0x000000ffff007224 */ /* 0x000fe200078e0a00 */
[----:B------:R-:W-:Y:S01]  /*89d0*/  ISETP.GT.U32.AND P5, PT, R8, R87, PT ;  /* 0x000000570800720c */ /* 0x000fe20003fa4070 */
[----:B------:R-:W-:-:S04]  /*89e0*/  IMAD.HI.U32 R6, R9, R47, RZ ;  /* 0x0000002f09067227 */ /* 0x000fc800078e00ff */
[----:B------:R-:W-:Y:S02]  /*89f0*/  VIADD R18, R69, 0xb6 ;  /* 0x000000b645127836 */ /* 0x000fe40000000000 */
[----:B------:R-:W-:Y:S02]  /*8a00*/  IMAD R176, R8, R0, R176 ;  /* 0x0000000008b07224 */ /* 0x000fe400078e02b0 */
[----:B------:R-:W-:Y:S01]  /*8a10*/  IMAD.MOV R6, RZ, RZ, -R6 ;  /* 0x000000ffff067224 */ /* 0x000fe200078e0a06 */
[----:B------:R-:W-:Y:S01]  /*8a20*/  IABS R136, R18 ;  /* 0x0000001200887213 */ /* 0x000fe20000000000 */
[----:B------:R-:W-:Y:S01]  /*8a30*/  @!P2 IMAD.IADD R46, R46, 0x1, -R8 ;  /* 0x000000012e2ea824 */ /* 0x000fe200078e0a08 */
[C---:B------:R-:W-:Y:S01]  /*8a40*/  ISETP.GT.U32.AND P2, PT, R8.reuse, R176, PT ;  /* 0x000000b00800720c */ /* 0x040fe20003f44070 */
[----:B------:R-:W-:Y:S02]  /*8a50*/  IMAD R47, R8, R6, R47 ;  /* 0x00000006082f7224 */ /* 0x000fe400078e022f */
[----:B------:R-:W-:-:S04]  /*8a60*/  IMAD.HI.U32 R3, R9, R136, RZ ;  /* 0x0000008809037227 */ /* 0x000fc800078e00ff */
[--C-:B------:R-:W-:Y:S01]  /*8a70*/  @!P5 IMAD.IADD R87, R87, 0x1, -R8.reuse ;  /* 0x000000015757d824 */ /* 0x100fe200078e0a08 */
[----:B------:R-:W-:Y:S01]  /*8a80*/  ISETP.GT.U32.AND P5, PT, R8, R47, PT ;  /* 0x0000002f0800720c */ /* 0x000fe20003fa4070 */
[----:B------:R-:W-:Y:S02]  /*8a90*/  @!P3 IMAD.IADD R86, R86, 0x1, -R8 ;  /* 0x000000015656b824 */ /* 0x000fe400078e0a08 */
[----:B------:R-:W-:Y:S02]  /*8aa0*/  IMAD.MOV R3, RZ, RZ, -R3 ;  /* 0x000000ffff037224 */ /* 0x000fe400078e0a03 */
[C---:B------:R-:W-:Y:S01]  /*8ab0*/  VIADD R17, R69.reuse, 0xb7 ;  /* 0x000000b745117836 */ /* 0x040fe20000000000 */
[C---:B------:R-:W-:Y:S01]  /*8ac0*/  ISETP.GT.U32.AND P3, PT, R8.reuse, R86, PT ;  /* 0x000000560800720c */ /* 0x040fe20003f64070 */
[----:B------:R-:W-:Y:S02]  /*8ad0*/  IMAD R136, R8, R3, R136 ;  /* 0x0000000308887224 */ /* 0x000fe400078e0288 */
[----:B------:R-:W-:Y:S01]  /*8ae0*/  VIADD R19, R69, 0xb5 ;  /* 0x000000b545137836 */ /* 0x000fe20000000000 */
[----:B------:R-:W-:Y:S01]  /*8af0*/  IABS R177, R17 ;  /* 0x0000001100b17213 */ /* 0x000fe20000000000 */
[--C-:B------:R-:W-:Y:S01]  /*8b00*/  @!P2 IMAD.IADD R176, R176, 0x1, -R8.reuse ;  /* 0x00000001b0b0a824 */ /* 0x100fe200078e0a08 */
[----:B------:R-:W-:Y:S01]  /*8b10*/  ISETP.GT.U32.AND P2, PT, R8, R136, PT ;  /* 0x000000880800720c */ /* 0x000fe20003f44070 */
[----:B------:R-:W-:Y:S01]  /*8b20*/  STL [R1+0x150], R27 ;  /* 0x0001501b01007387 */ /* 0x000fe20000100800 */
[----:B------:R-:W-:Y:S01]  /*8b30*/  @!P5 IMAD.IADD R47, R47, 0x1, -R8 ;  /* 0x000000012f2fd824 */ /* 0x000fe200078e0a08 */
[----:B------:R-:W-:-:S02]  /*8b40*/  IABS R88, R19 ;  /* 0x0000001300587213 */ /* 0x000fc40000000000 */
[----:B------:R-:W-:Y:S01]  /*8b50*/  STL [R1+0x14c], R26 ;  /* 0x00014c1a01007387 */ /* 0x000fe20000100800 */
[----:B------:R-:W-:Y:S01]  /*8b60*/  ISETP.GT.U32.AND P5, PT, R8, R176, PT ;  /* 0x000000b00800720c */ /* 0x000fe20003fa4070 */
[----:B------:R-:W-:Y:S02]  /*8b70*/  IMAD.HI.U32 R0, R9, R177, RZ ;  /* 0x000000b109007227 */ /* 0x000fe400078e00ff */
[----:B------:R1:W-:Y:S02]  /*8b80*/  STL [R1+0x148], R19 ;  /* 0x0001481301007387 */ /* 0x0003e40000100800 */
[----:B------:R-:W-:Y:S01]  /*8b90*/  @!P3 IMAD.IADD R86, R86, 0x1, -R8 ;  /* 0x000000015656b824 */ /* 0x000fe200078e0a08 */
[----:B------:R-:W-:Y:S01]  /*8ba0*/  ISETP.GE.AND P3, PT, R5, RZ, PT ;  /* 0x000000ff0500720c */ /* 0x000fe20003f66270 */
[----:B------:R2:W-:Y:S01]  /*8bb0*/  STL [R1+0x134], R18 ;  /* 0x0001341201007387 */ /* 0x0005e20000100800 */
[----:B------:R-:W-:Y:S02]  /*8bc0*/  IMAD.MOV R0, RZ, RZ, -R0 ;  /* 0x000000ffff007224 */ /* 0x000fe400078e0a00 */
[----:B-1----:R-:W-:-:S02]  /*8bd0*/  VIADD R19, R69, 0xb8 ;  /* 0x000000b845137836 */ /* 0x002fc40000000000 */
[----:B------:R-:W-:-:S03]  /*8be0*/  IMAD.HI.U32 R5, R9, R88, RZ ;  /* 0x0000005809057227 */ /* 0x000fc600078e00ff */
[----:B------:R-:W-:Y:S01]  /*8bf0*/  IABS R48, R19 ;  /* 0x0000001300307213 */ /* 0x000fe20000000000 */
[----:B--2---:R-:W-:Y:S01]  /*8c00*/  VIADD R18, R69, 0xb9 ;  /* 0x000000b945127836 */ /* 0x004fe20000000000 */
[----:B------:R-:W-:Y:S01]  /*8c10*/  @!P4 IADD3 R216, PT, PT, -R216, RZ, RZ ;  /* 0x000000ffd8d8c210 */ /* 0x000fe20007ffe1ff */
[C---:B------:R-:W-:Y:S01]  /*8c20*/  IMAD R177, R8.reuse, R0, R177 ;  /* 0x0000000008b17224 */ /* 0x040fe200078e02b1 */
[----:B------:R-:W-:Y:S01]  /*8c30*/  ISETP.GT.U32.AND P4, PT, R8, R47, PT ;  /* 0x0000002f0800720c */ /* 0x000fe20003f84070 */
[----:B------:R-:W-:Y:S01]  /*8c40*/  @!P2 IMAD.IADD R136, R136, 0x1, -R8 ;  /* 0x000000018888a824 */ /* 0x000fe200078e0a08 */
[----:B------:R-:W-:Y:S01]  /*8c50*/  IABS R89, R18 ;  /* 0x0000001200597213 */ /* 0x000fe20000000000 */
[----:B------:R-:W-:Y:S02]  /*8c60*/  IMAD.MOV R5, RZ, RZ, -R5 ;  /* 0x000000ffff057224 */ /* 0x000fe400078e0a05 */
[----:B------:R-:W-:Y:S01]  /*8c70*/  IMAD.HI.U32 R0, R9, R48, RZ ;  /* 0x0000003009007227 */ /* 0x000fe200078e00ff */
[----:B------:R-:W-:-:S03]  /*8c80*/  ISETP.GT.U32.AND P2, PT, R8, R136, PT ;  /* 0x000000880800720c */ /* 0x000fc60003f44070 */
[----:B------:R-:W-:Y:S01]  /*8c90*/  @!P5 IMAD.IADD R176, R176, 0x1, -R8 ;  /* 0x00000001b0b0d824 */ /* 0x000fe200078e0a08 */
[C---:B------:R-:W-:Y:S01]  /*8ca0*/  ISETP.GT.U32.AND P5, PT, R8.reuse, R177, PT ;  /* 0x000000b10800720c */ /* 0x040fe20003fa4070 */
[C---:B------:R-:W-:Y:S02]  /*8cb0*/  IMAD R88, R8.reuse, R5, R88 ;  /* 0x0000000508587224 */ /* 0x040fe400078e0258 */
[----:B------:R-:W-:Y:S02]  /*8cc0*/  IMAD.MOV R0, RZ, RZ, -R0 ;  /* 0x000000ffff007224 */ /* 0x000fe400078e0a00 */
[----:B------:R-:W-:Y:S01]  /*8cd0*/  IMAD.HI.U32 R5, R9, R89, RZ ;  /* 0x0000005909057227 */ /* 0x000fe200078e00ff */
[----:B------:R1:W-:Y:S03]  /*8ce0*/  STL [R1+0x130], R17 ;  /* 0x0001301101007387 */ /* 0x0003e60000100800 */
[----:B------:R-:W-:-:S02]  /*8cf0*/  IMAD R48, R8, R0, R48 ;  /* 0x0000000008307224 */ /* 0x000fc400078e0230 */
[----:B------:R-:W-:Y:S02]  /*8d00*/  IMAD.MOV R5, RZ, RZ, -R5 ;  /* 0x000000ffff057224 */ /* 0x000fe400078e0a05 */
[----:B------:R-:W-:Y:S01]  /*8d10*/  @!P0 IMAD.MOV R196, RZ, RZ, -R196 ;  /* 0x000000ffffc48224 */ /* 0x000fe200078e0ac4 */
[C---:B------:R-:W-:Y:S01]  /*8d20*/  ISETP.GT.U32.AND P0, PT, R8.reuse, R129, PT ;  /* 0x000000810800720c */ /* 0x040fe20003f04070 */
[C---:B------:R-:W-:Y:S02]  /*8d30*/  VIADD R7, R69.reuse, 0xbb ;  /* 0x000000bb45077836 */ /* 0x040fe40000000000 */
[----:B-1----:R-:W-:Y:S02]  /*8d40*/  VIADD R17, R69, 0xba ;  /* 0x000000ba45117836 */ /* 0x002fe40000000000 */
[--C-:B------:R-:W-:Y:S01]  /*8d50*/  @!P4 IMAD.IADD R47, R47, 0x1, -R8.reuse ;  /* 0x000000012f2fc824 */ /* 0x100fe200078e0a08 */
[C---:B------:R-:W-:Y:S01]  /*8d60*/  ISETP.GT.U32.AND P4, PT, R8.reuse, R48, PT ;  /* 0x000000300800720c */ /* 0x040fe20003f84070 */
[----:B------:R-:W-:Y:S01]  /*8d70*/  IMAD R89, R8, R5, R89 ;  /* 0x0000000508597224 */ /* 0x000fe200078e0259 */
[----:B------:R-:W-:Y:S01]  /*8d80*/  IABS R137, R17 ;  /* 0x0000001100897213 */ /* 0x000fe20000000000 */
[--C-:B------:R-:W-:Y:S01]  /*8d90*/  @!P5 IMAD.IADD R177, R177, 0x1, -R8.reuse ;  /* 0x00000001b1b1d824 */ /* 0x100fe200078e0a08 */
[----:B------:R-:W-:Y:S01]  /*8da0*/  IABS R178, R7 ;  /* 0x0000000700b27213 */ /* 0x000fe20000000000 */
[----:B------:R-:W-:Y:S01]  /*8db0*/  @!P2 IMAD.IADD R136, R136, 0x1, -R8 ;  /* 0x000000018888a824 */ /* 0x000fe200078e0a08 */
[C---:B------:R-:W-:Y:S01]  /*8dc0*/  ISETP.GT.U32.AND P2, PT, R8.reuse, R89, PT ;  /* 0x000000590800720c */ /* 0x040fe20003f44070 */
[C---:B------:R-:W-:Y:S01]  /*8dd0*/  IMAD.HI.U32 R3, R9.reuse, R137, RZ ;  /* 0x0000008909037227 */ /* 0x040fe200078e00ff */
[----:B------:R-:W-:Y:S01]  /*8de0*/  ISETP.GT.U32.AND P5, PT, R8, R177, PT ;  /* 0x000000b10800720c */ /* 0x000fe20003fa4070 */
[----:B------:R-:W-:Y:S02]  /*8df0*/  STL [R1+0x12c], R19 ;  /* 0x00012c1301007387 */ /* 0x000fe40000100800 */
[----:B------:R-:W-:-:S02]  /*8e00*/  IMAD.HI.U32 R0, R9, R178, RZ ;  /* 0x000000b209007227 */ /* 0x000fc400078e00ff */
[----:B------:R-:W-:Y:S02]  /*8e10*/  STL [R1+0x118], R18 ;  /* 0x0001181201007387 */ /* 0x000fe40000100800 */
[----:B------:R-:W-:Y:S01]  /*8e20*/  @!P0 IMAD.IADD R129, R129, 0x1, -R8 ;  /* 0x0000000181818824 */ /* 0x000fe200078e0a08 */
[----:B------:R-:W-:Y:S01]  /*8e30*/  ISETP.GT.U32.AND P0, PT, R8, R88, PT ;  /* 0x000000580800720c */ /* 0x000fe20003f04070 */
[----:B------:R-:W-:Y:S01]  /*8e40*/  STL [R1+0x114], R17 ;  /* 0x0001141101007387 */ /* 0x000fe20000100800 */
[----:B------:R-:W-:Y:S02]  /*8e50*/  IMAD.MOV R3, RZ, RZ, -R3 ;  /* 0x000000ffff037224 */ /* 0x000fe400078e0a03 */
[----:B------:R-:W-:Y:S01]  /*8e60*/  IMAD.MOV R0, RZ, RZ, -R0 ;  /* 0x000000ffff007224 */ /* 0x000fe200078e0a00 */
[----:B------:R1:W-:Y:S01]  /*8e70*/  STL [R1+0x110], R7 ;  /* 0x0001100701007387 */ /* 0x0003e20000100800 */
[----:B------:R-:W-:Y:S02]  /*8e80*/  @!P4 IMAD.IADD R48, R48, 0x1, -R8 ;  /* 0x000000013030c824 */ /* 0x000fe400078e0a08 */
[----:B------:R-:W-:-:S02]  /*8e90*/  IMAD R137, R8, R3, R137 ;  /* 0x0000000308897224 */ /* 0x000fc400078e0289 */
[C---:B------:R-:W-:Y:S01]  /*8ea0*/  IMAD R178, R8.reuse, R0, R178 ;  /* 0x0000000008b27224 */ /* 0x040fe200078e02b2 */
[C---:B------:R-:W-:Y:S01]  /*8eb0*/  ISETP.GT.U32.AND P4, PT, R8.reuse, R48, PT ;  /* 0x000000300800720c */ /* 0x040fe20003f84070 */
[C---:B------:R-:W-:Y:S02]  /*8ec0*/  VIADD R6, R69.reuse, 0xbd ;  /* 0x000000bd45067836 */ /* 0x040fe40000000000 */
[C---:B-1----:R-:W-:Y:S02]  /*8ed0*/  VIADD R7, R69.reuse, 0xbc ;  /* 0x000000bc45077836 */ /* 0x042fe40000000000 */
[----:B------:R-:W-:Y:S02]  /*8ee0*/  VIADD R0, R69, 0xbe ;  /* 0x000000be45007836 */ /* 0x000fe40000000000 */
[--C-:B------:R-:W-:Y:S01]  /*8ef0*/  @!P2 IMAD.IADD R89, R89, 0x1, -R8.reuse ;  /* 0x000000015959a824 */ /* 0x100fe200078e0a08 */
[----:B------:R-:W-:Y:S01]  /*8f00*/  IABS R49, R7 ;  /* 0x0000000700317213 */ /* 0x000fe20000000000 */
[----:B------:R-:W-:Y:S01]  /*8f10*/  STL [R1+0xf8], R7 ;  /* 0x0000f80701007387 */ /* 0x000fe20000100800 */
[----:B------:R-:W-:Y:S01]  /*8f20*/  @!P5 IMAD.IADD R177, R177, 0x1, -R8 ;  /* 0x00000001b1b1d824 */ /* 0x000fe200078e0a08 */
[----:B------:R-:W-:-:S02]  /*8f30*/  ISETP.GT.U32.AND P5, PT, R8, R137, PT ;  /* 0x000000890800720c */ /* 0x000fc40003fa4070 */
[----:B------:R-:W-:Y:S01]  /*8f40*/  STL [R1+0xf4], R6 ;  /* 0x0000f40601007387 */ /* 0x000fe20000100800 */
[----:B------:R-:W-:Y:S02]  /*8f50*/  IABS R193, R0 ;  /* 0x0000000000c17213 */ /* 0x000fe40000000000 */
[----:B------:R-:W-:Y:S01]  /*8f60*/  ISETP.GT.U32.AND P2, PT, R8, R89, PT ;  /* 0x000000590800720c */ /* 0x000fe20003f44070 */
[----:B------:R1:W-:Y:S01]  /*8f70*/  STL [R1+0xe0], R0 ;  /* 0x0000e00001007387 */ /* 0x0003e20000100800 */
[--C-:B------:R-:W-:Y:S02]  /*8f80*/  @!P0 IMAD.IADD R88, R88, 0x1, -R8.reuse ;  /* 0x0000000158588824 */ /* 0x100fe400078e0a08 */
[----:B------:R-:W-:Y:S02]  /*8f90*/  @!P4 IMAD.IADD R48, R48, 0x1, -R8 ;  /* 0x000000013030c824 */ /* 0x000fe400078e0a08 */
[----:B-1----:R-:W-:Y:S01]  /*8fa0*/  IMAD.HI.U32 R0, R9, R49, RZ ;  /* 0x0000003109007227 */ /* 0x002fe200078e00ff */
[----:B------:R-:W-:-:S03]  /*8fb0*/  ISETP.GT.U32.AND P0, PT, R8, R88, PT ;  /* 0x000000580800720c */ /* 0x000fc60003f04070 */
[----:B------:R-:W-:Y:S01]  /*8fc0*/  IMAD.MOV R0, RZ, RZ, -R0 ;  /* 0x000000ffff007224 */ /* 0x000fe200078e0a00 */
[----:B------:R-:W-:-:S03]  /*8fd0*/  ISETP.GT.U32.AND P4, PT, R8, R178, PT ;  /* 0x000000b20800720c */ /* 0x000fc60003f84070 */
[C---:B------:R-:W-:Y:S01]  /*8fe0*/  IMAD R49, R8.reuse, R0, R49 ;  /* 0x0000000008317224 */ /* 0x040fe200078e0231 */
[----:B------:R-:W-:Y:S01]  /*8ff0*/  IABS R90, R6 ;  /* 0x00000006005a7213 */ /* 0x000fe20000000000 */
[--C-:B------:R-:W-:Y:S02]  /*9000*/  @!P5 IMAD.IADD R137, R137, 0x1, -R8.reuse ;  /* 0x000000018989d824 */ /* 0x100fe400078e0a08 */
[----:B------:R-:W-:Y:S01]  /*9010*/  @!P2 IMAD.IADD R89, R89, 0x1, -R8 ;  /* 0x000000015959a824 */ /* 0x000fe200078e0a08 */
[C---:B------:R-:W-:Y:S01]  /*9020*/  ISETP.GT.U32.AND P2, PT, R8.reuse, R49, PT ;  /* 0x000000310800720c */ /* 0x040fe20003f44070 */
[----:B------:R-:W-:Y:S01]  /*9030*/  IMAD.HI.U32 R5, R9, R90, RZ ;  /* 0x0000005a09057227 */ /* 0x000fe200078e00ff */
[----:B------:R-:W-:-:S03]  /*9040*/  ISETP.GT.U32.AND P5, PT, R8, R137, PT ;  /* 0x000000890800720c */ /* 0x000fc60003fa4070 */
[--C-:B------:R-:W-:Y:S01]  /*9050*/  @!P0 IMAD.IADD R88, R88, 0x1, -R8.reuse ;  /* 0x0000000158588824 */ /* 0x100fe200078e0a08 */
[----:B------:R-:W-:Y:S01]  /*9060*/  ISETP.GE.AND P0, PT, R4, RZ, PT ;  /* 0x000000ff0400720c */ /* 0x000fe20003f06270 */
[C---:B------:R-:W-:Y:S02]  /*9070*/  VIADD R4, R69.reuse, 0xbf ;  /* 0x000000bf45047836 */ /* 0x040fe40000000000 */
[----:B------:R-:W-:Y:S02]  /*9080*/  IMAD.MOV R5, RZ, RZ, -R5 ;  /* 0x000000ffff057224 */ /* 0x000fe400078e0a05 */
[----:B------:R-:W-:Y:S01]  /*9090*/  @!P4 IMAD.IADD R178, R178, 0x1, -R8 ;  /* 0x00000001b2b2c824 */ /* 0x000fe200078e0a08 */
[----:B------:R1:W-:Y:S01]  /*90a0*/  STL [R1+0xdc], R4 ;  /* 0x0000dc0401007387 */ /* 0x0003e20000100800 */
[C---:B------:R-:W-:Y:S01]  /*90b0*/  IMAD R90, R8.reuse, R5, R90 ;  /* 0x00000005085a7224 */ /* 0x040fe200078e025a */
[----:B------:R-:W-:Y:S01]  /*90c0*/  IABS R138, R4 ;  /* 0x00000004008a7213 */ /* 0x000fe20000000000 */
[----:B------:R-:W-:Y:S01]  /*90d0*/  VIADD R3, R69, 0xc0 ;  /* 0x000000c045037836 */ /* 0x000fe20000000000 */
[----:B------:R-:W-:Y:S01]  /*90e0*/  ISETP.GT.U32.AND P4, PT, R8, R178, PT ;  /* 0x000000b20800720c */ /* 0x000fe20003f84070 */
[----:B------:R-:W-:-:S02]  /*90f0*/  @!P2 IMAD.IADD R49, R49, 0x1, -R8 ;  /* 0x000000013131a824 */ /* 0x000fc400078e0a08 */
[----:B------:R-:W-:Y:S02]  /*9100*/  @!P5 IMAD.IADD R137, R137, 0x1, -R8 ;  /* 0x000000018989d824 */ /* 0x000fe400078e0a08 */
[----:B-1----:R-:W-:Y:S01]  /*9110*/  IMAD.HI.U32 R4, R9, R193, RZ ;  /* 0x000000c109047227 */ /* 0x002fe200078e00ff */
[C---:B------:R-:W-:Y:S01]  /*9120*/  ISETP.GT.U32.AND P5, PT, R8.reuse, R90, PT ;  /* 0x0000005a0800720c */ /* 0x040fe20003fa4070 */
[----:B------:R1:W-:Y:S01]  /*9130*/  STL [R1+0xd8], R3 ;  /* 0x0000d80301007387 */ /* 0x0003e20000100800 */
[----:B------:R-:W-:Y:S01]  /*9140*/  IABS R141, R3 ;  /* 0x00000003008d7213 */ /* 0x000fe20000000000 */
[----:B------:R-:W-:Y:S01]  /*9150*/  IMAD.MOV R4, RZ, RZ, -R4 ;  /* 0x000000ffff047224 */ /* 0x000fe200078e0a04 */
[----:B------:R-:W-:-:S03]  /*9160*/  ISETP.GT.U32.AND P2, PT, R8, R49, PT ;  /* 0x000000310800720c */ /* 0x000fc60003f44070 */
[----:B------:R-:W-:Y:S02]  /*9170*/  IMAD R193, R8, R4, R193 ;  /* 0x0000000408c17224 */ /* 0x000fe400078e02c1 */
[----:B-1----:R-:W-:-:S04]  /*9180*/  IMAD.HI.U32 R3, R9, R138, RZ ;  /* 0x0000008a09037227 */ /* 0x002fc800078e00ff */
[----:B------:R-:W-:Y:S02]  /*9190*/  IMAD.MOV R3, RZ, RZ, -R3 ;  /* 0x000000ffff037224 */ /* 0x000fe400078e0a03 */
[----:B------:R-:W-:Y:S01]  /*91a0*/  @!P4 IMAD.IADD R178, R178, 0x1, -R8 ;  /* 0x00000001b2b2c824 */ /* 0x000fe200078e0a08 */
[C---:B------:R-:W-:Y:S01]  /*91b0*/  ISETP.GT.U32.AND P4, PT, R8.reuse, R193, PT ;  /* 0x000000c10800720c */ /* 0x040fe20003f84070 */
[----:B------:R-:W-:Y:S02]  /*91c0*/  IMAD R138, R8, R3, R138 ;  /* 0x00000003088a7224 */ /* 0x000fe400078e028a */
[----:B------:R-:W-:Y:S02]  /*91d0*/  @!P5 IMAD.IADD R90, R90, 0x1, -R8 ;  /* 0x000000015a5ad824 */ /* 0x000fe400078e0a08 */
[----:B------:R-:W-:-:S04]  /*91e0*/  IMAD.HI.U32 R0, R9, R141, RZ ;  /* 0x0000008d09007227 */ /* 0x000fc800078e00ff */
[----:B------:R-:W-:Y:S01]  /*91f0*/  @!P2 IMAD.IADD R49, R49, 0x1, -R8 ;  /* 0x000000013131a824 */ /* 0x000fe200078e0a08 */
[C---:B------:R-:W-:Y:S01]  /*9200*/  ISETP.GT.U32.AND P2, PT, R8.reuse, R138, PT ;  /* 0x0000008a0800720c */ /* 0x040fe20003f44070 */
[----:B------:R-:W-:Y:S01]  /*9210*/  IMAD.MOV R0, RZ, RZ, -R0 ;  /* 0x000000ffff007224 */ /* 0x000fe200078e0a00 */
[C---:B------:R-:W-:Y:S01]  /*9220*/  ISETP.GT.U32.AND P5, PT, R8.reuse, R90, PT ;  /* 0x0000005a0800720c */ /* 0x040fe20003fa4070 */
[C---:B------:R-:W-:Y:S02]  /*9230*/  VIADD R6, R69.reuse, 0xc1 ;  /* 0x000000c145067836 */ /* 0x040fe40000000000 */
[----:B------:R-:W-:Y:S01]  /*9240*/  IMAD R141, R8, R0, R141 ;  /* 0x00000000088d7224 */ /* 0x000fe200078e028d */
[----:B------:R-:W-:Y:S01]  /*9250*/  IADD3 R0, PT, PT, R69, 0xc2, RZ ;  /* 0x000000c245007810 */ /* 0x000fe20007ffe0ff */
[----:B------:R-:W-:Y:S01]  /*9260*/  @!P4 IMAD.IADD R193, R193, 0x1, -R8 ;  /* 0x00000001c1c1c824 */ /* 0x000fe200078e0a08 */
[----:B------:R-:W-:Y:S01]  /*9270*/  IABS R181, R6 ;  /* 0x0000000600b57213 */ /* 0x000fe20000000000 */
[----:B------:R-:W-:Y:S01]  /*9280*/  STL [R1+0xd4], R6 ;  /* 0x0000d40601007387 */ /* 0x000fe20000100800 */
[----:B------:R-:W-:-:S02]  /*9290*/  IABS R149, R0 ;  /* 0x0000000000957213 */ /* 0x000fc40000000000 */
[----:B------:R-:W-:Y:S01]  /*92a0*/  ISETP.GT.U32.AND P4, PT, R8, R193, PT ;  /* 0x000000c10800720c */ /* 0x000fe20003f84070 */
[----:B------:R1:W-:Y:S01]  /*92b0*/  STL [R1+0x530c], R0 ;  /* 0x00530c0001007387 */ /* 0x0003e20000100800 */
[--C-:B------:R-:W-:Y:S01]  /*92c0*/  @!P2 IMAD.IADD R138, R138, 0x1, -R8.reuse ;  /* 0x000000018a8aa824 */ /* 0x100fe200078e0a08 */
[----:B------:R-:W-:Y:S01]  /*92d0*/  IABS R252, R69 ;  /* 0x0000004500fc7213 */ /* 0x000fe20000000000 */
[----:B------:R-:W-:Y:S01]  /*92e0*/  @!P5 IMAD.IADD R90, R90, 0x1, -R8 ;  /* 0x000000015a5ad824 */ /* 0x000fe200078e0a08 */
[C---:B------:R-:W-:Y:S02]  /*92f0*/  ISETP.GT.U32.AND P5, PT, R8.reuse, R141, PT ;  /* 0x0000008d0800720c */ /* 0x040fe40003fa4070 */
[----:B------:R-:W-:Y:S01]  /*9300*/  ISETP.GT.U32.AND P2, PT, R8, R138, PT ;  /* 0x0000008a0800720c */ /* 0x000fe20003f44070 */
[----:B-1----:R-:W-:-:S04]  /*9310*/  IMAD.HI.U32 R0, R9, R181, RZ ;  /* 0x000000b509007227 */ /* 0x002fc800078e00ff */
        /* <DEDUP_REMOVED lines=10> */
[----:B------:R-:W-:Y:S01]  /*93c0*/  VIADD R3, R69, 0xc3 ;  /* 0x000000c345037836 */ /* 0x000fe20000000000 */
[----:B------:R-:W-:Y:S01]  /*93d0*/  ISETP.GT.U32.AND P5, PT, R8, R141, PT ;  /* 0x0000008d0800720c */ /* 0x000fe20003fa4070 */
[----:B------:R-:W-:-:S03]  /*93e0*/  IMAD.HI.U32 R4, R9, R149, RZ ;  /* 0x0000009509047227 */ /* 0x000fc600078e00ff */
[----:B------:R1:W-:Y:S01]  /*93f0*/  STL [R1+0x534c], R3 ;  /* 0x00534c0301007387 */ /* 0x0003e20000100800 */
[----:B------:R-:W-:Y:S02]  /*9400*/  IMAD.MOV R4, RZ, RZ, -R4 ;  /* 0x000000ffff047224 */ /* 0x000fe400078e0a04 */
[--C-:B------:R-:W-:Y:S02]  /*9410*/  @!P4 IMAD.IADD R181, R181, 0x1, -R8.reuse ;  /* 0x00000001b5b5c824 */ /* 0x100fe400078e0a08 */
[----:B------:R-:W-:Y:S01]  /*9420*/  IMAD R149, R8, R4, R149 ;  /* 0x0000000408957224 */ /* 0x000fe200078e0295 */
[----:B-1----:R-:W-:Y:S01]  /*9430*/  IABS R3, R3 ;  /* 0x0000000300037213 */ /* 0x002fe20000000000 */
[--C-:B------:R-:W-:Y:S01]  /*9440*/  @!P2 IMAD.IADD R252, R252, 0x1, -R8.reuse ;  /* 0x00000001fcfca824 */ /* 0x100fe200078e0a08 */
[C---:B------:R-:W-:Y:S01]  /*9450*/  ISETP.GT.U32.AND P4, PT, R8.reuse, R181, PT ;  /* 0x000000b50800720c */ /* 0x040fe20003f84070 */
[----:B------:R-:W-:Y:S02]  /*9460*/  @!P5 IMAD.IADD R141, R141, 0x1, -R8 ;  /* 0x000000018d8dd824 */ /* 0x000fe400078e0a08 */
[----:B------:R-:W-:Y:S01]  /*9470*/  IMAD.HI.U32 R0, R9, R3, RZ ;  /* 0x0000000309007227 */ /* 0x000fe200078e00ff */
[----:B------:R-:W-:-:S02]  /*9480*/  ISETP.GT.U32.AND P5, PT, R8, R149, PT ;  /* 0x000000950800720c */ /* 0x000fc40003fa4070 */
[C---:B------:R-:W-:Y:S01]  /*9490*/  ISETP.GT.U32.AND P2, PT, R8.reuse, R252, PT ;  /* 0x000000fc0800720c */ /* 0x040fe20003f44070 */
[----:B------:R-:W-:Y:S02]  /*94a0*/  IMAD.MOV R0, RZ, RZ, -R0 ;  /* 0x000000ffff007224 */ /* 0x000fe400078e0a00 */
[C---:B------:R-:W-:Y:S02]  /*94b0*/  VIADD R19, R69.reuse, 0xc4 ;  /* 0x000000c445137836 */ /* 0x040fe40000000000 */
[C---:B------:R-:W-:Y:S02]  /*94c0*/  IMAD R3, R8.reuse, R0, R3 ;  /* 0x0000000008037224 */ /* 0x040fe400078e0203 */
[----:B------:R-:W-:Y:S02]  /*94d0*/  VIADD R18, R69, 0xc5 ;  /* 0x000000c545127836 */ /* 0x000fe40000000000 */
[----:B------:R-:W-:Y:S01]  /*94e0*/  @!P4 IMAD.IADD R181, R181, 0x1, -R8 ;  /* 0x00000001b5b5c824 */ /* 0x000fe200078e0a08 */
[----:B------:R-:W-:-:S02]  /*94f0*/  ISETP.GT.U32.AND P4, PT, R8, R3, PT ;  /* 0x000000030800720c */ /* 0x000fc40003f84070 */
[----:B------:R-:W-:Y:S01]  /*9500*/  IABS R52, R19 ;  /* 0x0000001300347213 */ /* 0x000fe20000000000 */
[--C-:B------:R-:W-:Y:S01]  /*9510*/  @!P5 IMAD.IADD R149, R149, 0x1, -R8.reuse ;  /* 0x000000019595d824 */ /* 0x100fe200078e0a08 */
[----:B------:R-:W-:Y:S01]  /*9520*/  IABS R93, R18 ;  /* 0x00000012005d7213 */ /* 0x000fe20000000000 */
[----:B------:R-:W-:Y:S01]  /*9530*/  @!P2 IMAD.IADD R252, R252, 0x1, -R8 ;  /* 0x00000001fcfca824 */ /* 0x000fe200078e0a08 */
[----:B------:R-:W-:Y:S01]  /*9540*/  ISETP.GE.AND P2, PT, R69, RZ, PT ;  /* 0x000000ff4500720c */ /* 0x000fe20003f46270 */
[----:B------:R-:W-:Y:S01]  /*9550*/  IMAD.HI.U32 R4, R9, R52, RZ ;  /* 0x0000003409047227 */ /* 0x000fe200078e00ff */
[----:B------:R-:W-:-:S03]  /*9560*/  ISETP.GT.U32.AND P5, PT, R8, R149, PT ;  /* 0x000000950800720c */ /* 0x000fc60003fa4070 */
[----:B------:R-:W-:Y:S02]  /*9570*/  VIADD R17, R69, 0xc6 ;  /* 0x000000c645117836 */ /* 0x000fe40000000000 */
[----:B------:R-:W-:-:S04]  /*9580*/  IMAD.HI.U32 R0, R9, R93, RZ ;  /* 0x0000005d09007227 */ /* 0x000fc800078e00ff */
[----:B------:R-:W-:Y:S01]  /*9590*/  IMAD.MOV R4, RZ, RZ, -R4 ;  /* 0x000000ffff047224 */ /* 0x000fe200078e0a04 */
[----:B------:R-:W-:Y:S01]  /*95a0*/  IABS R179, R17 ;  /* 0x0000001100b37213 */ /* 0x000fe20000000000 */
[----:B------:R-:W-:Y:S02]  /*95b0*/  IMAD.MOV R0, RZ, RZ, -R0 ;  /* 0x000000ffff007224 */ /* 0x000fe400078e0a00 */
[----:B------:R-:W-:Y:S02]  /*95c0*/  @!P4 IMAD.IADD R3, R3, 0x1, -R8 ;  /* 0x000000010303c824 */ /* 0x000fe400078e0a08 */
[C---:B------:R-:W-:Y:S02]  /*95d0*/  IMAD R52, R8.reuse, R4, R52 ;  /* 0x0000000408347224 */ /* 0x040fe400078e0234 */
[C---:B------:R-:W-:Y:S01]  /*95e0*/  IMAD R93, R8.reuse, R0, R93 ;  /* 0x00000000085d7224 */ /* 0x040fe200078e025d */
[C---:B------:R-:W-:Y:S01]  /*95f0*/  ISETP.GT.U32.AND P4, PT, R8.reuse, R3, PT ;  /* 0x000000030800720c */ /* 0x040fe20003f84070 */
[----:B------:R-:W-:Y:S01]  /*9600*/  @!P2 IMAD.MOV R252, RZ, RZ, -R252 ;  /* 0x000000fffffca224 */ /* 0x000fe200078e0afc */
[----:B------:R-:W-:Y:S01]  /*9610*/  ISETP.GT.U32.AND P2, PT, R8, R52, PT ;  /* 0x000000340800720c */ /* 0x000fe20003f44070 */
[----:B------:R-:W-:-:S04]  /*9620*/  IMAD.HI.U32 R5, R9, R179, RZ ;  /* 0x000000b309057227 */ /* 0x000fc800078e00ff */
[--C-:B------:R-:W-:Y:S01]  /*9630*/  @!P5 IMAD.IADD R149, R149, 0x1, -R8.reuse ;  /* 0x000000019595d824 */ /* 0x100fe200078e0a08 */
[C---:B------:R-:W-:Y:S01]  /*9640*/  ISETP.GT.U32.AND P5, PT, R8.reuse, R93, PT ;  /* 0x0000005d0800720c */ /* 0x040fe20003fa4070 */
[----:B------:R-:W-:Y:S02]  /*9650*/  IMAD.MOV R5, RZ, RZ, -R5 ;  /* 0x000000ffff057224 */ /* 0x000fe400078e0a05 */
[C---:B------:R-:W-:Y:S02]  /*9660*/  VIADD R7, R69.reuse, 0xc7 ;  /* 0x000000c745077836 */ /* 0x040fe40000000000 */
[C---:B------:R-:W-:Y:S02]  /*9670*/  IMAD R179, R8.reuse, R5, R179 ;  /* 0x0000000508b37224 */ /* 0x040fe400078e02b3 */
[----:B------:R-:W-:Y:S01]  /*9680*/  VIADD R6, R69, 0xc8 ;  /* 0x000000c845067836 */ /* 0x000fe20000000000 */
[----:B------:R-:W-:Y:S01]  /*9690*/  IABS R104, R7 ;  /* 0x0000000700687213 */ /* 0x000fe20000000000 */
[--C-:B------:R-:W-:Y:S01]  /*96a0*/  @!P4 IMAD.IADD R3, R3, 0x1, -R8.reuse ;  /* 0x000000010303c824 */ /* 0x100fe200078e0a08 */
[----:B------:R-:W-:Y:S01]  /*96b0*/  ISETP.GT.U32.AND P4, PT, R8, R179, PT ;  /* 0x000000b30800720c */ /* 0x000fe20003f84070 */
[--C-:B------:R-:W-:Y:S01]  /*96c0*/  @!P2 IMAD.IADD R52, R52, 0x1, -R8.reuse ;  /* 0x000000013434a824 */ /* 0x100fe200078e0a08 */
[----:B------:R-:W-:Y:S01]  /*96d0*/  IABS R142, R6 ;  /* 0x00000006008e7213 */ /* 0x000fe20000000000 */
[----:B------:R-:W-:Y:S01]  /*96e0*/  IMAD.HI.U32 R4, R9, R104, RZ ;  /* 0x0000006809047227 */ /* 0x000fe200078e00ff */
[----:B------:R-:W-:Y:S03]  /*96f0*/  STL [R1+0x5348], R19 ;  /* 0x0053481301007387 */ /* 0x000fe60000100800 */
[----:B------:R-:W-:Y:S01]  /*9700*/  @!P5 IMAD.IADD R93, R93, 0x1, -R8 ;  /* 0x000000015d5dd824 */ /* 0x000fe200078e0a08 */
[----:B------:R-:W-:Y:S01]  /*9710*/  ISETP.GT.U32.AND P2, PT, R8, R52, PT ;  /* 0x000000340800720c */ /* 0x000fe20003f44070 */
[----:B------:R-:W-:Y:S01]  /*9720*/  STL [R1+0x5350], R18 ;  /* 0x0053501201007387 */ /* 0x000fe20000100800 */
[----:B------:R-:W-:-:S02]  /*9730*/  IMAD.MOV R4, RZ, RZ, -R4 ;  /* 0x000000ffff047224 */ /* 0x000fc400078e0a04 */
[----:B------:R-:W-:Y:S01]  /*9740*/  ISETP.GT.U32.AND P5, PT, R8, R93, PT ;  /* 0x0000005d0800720c */ /* 0x000fe20003fa4070 */
[----:B------:R-:W-:Y:S01]  /*9750*/  STL [R1+0x5354], R17 ;  /* 0x0053541101007387 */ /* 0x000fe20000100800 */
[----:B------:R-:W-:-:S03]  /*9760*/  IMAD.HI.U32 R0, R9, R142, RZ ;  /* 0x0000008e09007227 */ /* 0x000fc600078e00ff */
[----:B------:R1:W-:Y:S01]  /*9770*/  STL [R1+0x5358], R7 ;  /* 0x0053580701007387 */ /* 0x0003e20000100800 */
[----:B------:R-:W-:-:S03]  /*9780*/  IMAD R104, R8, R4, R104 ;  /* 0x0000000408687224 */ /* 0x000fc600078e0268 */
[----:B------:R2:W-:Y:S01]  /*9790*/  STL [R1+0x5360], R6 ;  /* 0x0053600601007387 */ /* 0x0005e20000100800 */
[C---:B------:R-:W-:Y:S02]  /*97a0*/  VIADD R4, R69.reuse, 0xcb ;  /* 0x000000cb45047836 */ /* 0x040fe40000000000 */
[----:B------:R-:W-:Y:S01]  /*97b0*/  IMAD.MOV R0, RZ, RZ, -R0 ;  /* 0x000000ffff007224 */ /* 0x000fe200078e0a00 */
[C---:B-1----:R-:W-:Y:S01]  /*97c0*/  IADD3 R7, PT, PT, R69.reuse, 0xc9, RZ ;  /* 0x000000c945077810 */ /* 0x042fe20007ffe0ff */
[C---:B------:R-:W-:Y:S02]  /*97d0*/  VIADD R5, R69.reuse, 0xcc ;  /* 0x000000cc45057836 */ /* 0x040fe40000000000 */
[----:B--2---:R-:W-:Y:S01]  /*97e0*/  VIADD R6, R69, 0xca ;  /* 0x000000ca45067836 */ /* 0x004fe20000000000 */
[----:B------:R-:W-:Y:S01]  /*97f0*/  IABS R182, R7 ;  /* 0x0000000700b67213 */ /* 0x000fe20000000000 */
[----:B------:R-:W-:Y:S01]  /*9800*/  @!P4 IMAD.IADD R179, R179, 0x1, -R8 ;  /* 0x00000001b3b3c824 */ /* 0x000fe200078e0a08 */
[----:B------:R-:W-:Y:S01]  /*9810*/  STL [R1+0x535c], R7 ;  /* 0x00535c0701007387 */ /* 0x000fe20000100800 */
[----:B------:R-:W-:Y:S01]  /*9820*/  IMAD R142, R8, R0, R142 ;  /* 0x00000000088e7224 */ /* 0x000fe200078e028e */
[----:B------:R-:W-:-:S02]  /*9830*/  IABS R53, R5 ;  /* 0x0000000500357213 */ /* 0x000fc40000000000 */
[----:B------:R-:W-:Y:S01]  /*9840*/  STL [R1+0x5364], R6 ;  /* 0x0053640601007387 */ /* 0x000fe20000100800 */
[----:B------:R-:W-:Y:S01]  /*9850*/  ISETP.GT.U32.AND P4, PT, R8, R179, PT ;  /* 0x000000b30800720c */ /* 0x000fe20003f84070 */
[----:B------:R-:W-:Y:S02]  /*9860*/  @!P2 IMAD.IADD R52, R52, 0x1, -R8 ;  /* 0x000000013434a824 */ /* 0x000fe400078e0a08 */
[----:B------:R-:W-:Y:S01]  /*9870*/  STL [R1+0x5368], R4 ;  /* 0x0053680401007387 */ /* 0x000fe20000100800 */
[----:B------:R-:W-:-:S03]  /*9880*/  ISETP.GT.U32.AND P2, PT, R8, R104, PT ;  /* 0x000000680800720c */ /* 0x000fc60003f44070 */
[----:B------:R1:W-:Y:S01]  /*9890*/  STL [R1+0x5370], R5 ;  /* 0x0053700501007387 */ /* 0x0003e20000100800 */
[----:B------:R-:W-:Y:S01]  /*98a0*/  @!P5 IMAD.IADD R93, R93, 0x1, -R8 ;  /* 0x000000015d5dd824 */ /* 0x000fe200078e0a08 */
[----:B------:R-:W-:Y:S01]  /*98b0*/  ISETP.GT.U32.AND P5, PT, R8, R142, PT ;  /* 0x0000008e0800720c */ /* 0x000fe20003fa4070 */
[----:B-1----:R-:W-:-:S04]  /*98c0*/  IMAD.HI.U32 R5, R9, R182, RZ ;  /* 0x000000b609057227 */ /* 0x002fc800078e00ff */
[----:B------:R-:W-:-:S04]  /*98d0*/  IMAD.MOV R5, RZ, RZ, -R5 ;  /* 0x000000ffff057224 */ /* 0x000fc800078e0a05 */
[----:B------:R-:W-:Y:S02]  /*98e0*/  IMAD R182, R8, R5, R182 ;  /* 0x0000000508b67224 */ /* 0x000fe400078e02b6 */
[--C-:B------:R-:W-:Y:S01]  /*98f0*/  @!P4 IMAD.IADD R179, R179, 0x1, -R8.reuse ;  /* 0x00000001b3b3c824 */ /* 0x100fe200078e0a08 */
[----:B------:R-:W-:Y:S01]  /*9900*/  IABS R0, R6 ;  /* 0x0000000600007213 */ /* 0x000fe20000000000 */
[--C-:B------:R-:W-:Y:S01]  /*9910*/  @!P2 IMAD.IADD R104, R104, 0x1, -R8.reuse ;  /* 0x000000016868a824 */ /* 0x100fe200078e0a08 */
[----:B------:R-:W-:Y:S01]  /*9920*/  ISETP.GT.U32.AND P4, PT, R8, R182, PT ;  /* 0x000000b60800720c */ /* 0x000fe20003f84070 */
[----:B------:R-:W-:Y:S01]  /*9930*/  @!P5 IMAD.IADD R142, R142, 0x1, -R8 ;  /* 0x000000018e8ed824 */ /* 0x000fe200078e0a08 */
[----:B------:R-:W-:Y:S01]  /*9940*/  IABS R4, R4 ;  /* 0x0000000400047213 */ /* 0x000fe20000000000 */
[C---:B------:R-:W-:Y:S01]  /*9950*/  IMAD.HI.U32 R7, R9.reuse, R0, RZ ;  /* 0x0000000009077227 */ /* 0x040fe200078e00ff */
[C---:B------:R-:W-:Y:S02]  /*9960*/  ISETP.GT.U32.AND P2, PT, R8.reuse, R104, PT ;  /* 0x000000680800720c */ /* 0x040fe40003f44070 */
[----:B------:R-:W-:Y:S01]  /*9970*/  ISETP.GT.U32.AND P5, PT, R8, R142, PT ;  /* 0x0000008e0800720c */ /* 0x000fe20003fa4070 */
[----:B------:R-:W-:-:S04]  /*9980*/  IMAD.HI.U32 R6, R9, R4, RZ ;  /* 0x0000000409067227 */ /* 0x000fc800078e00ff */
[----:B------:R-:W-:Y:S02]  /*9990*/  IMAD.MOV R7, RZ, RZ, -R7 ;  /* 0x000000ffff077224 */ /* 0x000fe400078e0a07 */
[----:B------:R-:W-:Y:S02]  /*99a0*/  IMAD.MOV R6, RZ, RZ, -R6 ;  /* 0x000000ffff067224 */ /* 0x000fe400078e0a06 */
[----:B------:R-:W-:Y:S02]  /*99b0*/  @!P4 IMAD.IADD R182, R182, 0x1, -R8 ;  /* 0x00000001b6b6c824 */ /* 0x000fe400078e0a08 */
[C---:B------:R-:W-:Y:S02]  /*99c0*/  IMAD R0, R8.reuse, R7, R0 ;  /* 0x0000000708007224 */ /* 0x040fe400078e0200 */
[C---:B------:R-:W-:Y:S01]  /*99d0*/  IMAD R4, R8.reuse, R6, R4 ;  /* 0x0000000608047224 */ /* 0x040fe200078e0204 */
[----:B------:R-:W-:Y:S01]  /*99e0*/  ISETP.GT.U32.AND P4, PT, R8, R182, PT ;  /* 0x000000b60800720c */ /* 0x000fe20003f84070 */
[----:B------:R-:W-:Y:S01]  /*99f0*/  @!P2 IMAD.IADD R104, R104, 0x1, -R8 ;  /* 0x000000016868a824 */ /* 0x000fe200078e0a08 */
[----:B------:R-:W-:Y:S01]  /*9a00*/  ISETP.GT.U32.AND P2, PT, R8, R0, PT ;  /* 0x000000000800720c */ /* 0x000fe20003f44070 */
[----:B------:R-:W-:-:S04]  /*9a10*/  IMAD.HI.U32 R5, R9, R53, RZ ;  /* 0x0000003509057227 */ /* 0x000fc800078e00ff */
[--C-:B------:R-:W-:Y:S01]  /*9a20*/  @!P5 IMAD.IADD R142, R142, 0x1, -R8.reuse ;  /* 0x000000018e8ed824 */ /* 0x100fe200078e0a08 */
[C---:B------:R-:W-:Y:S01]  /*9a30*/  ISETP.GT.U32.AND P5, PT, R8.reuse, R4, PT ;  /* 0x000000040800720c */ /* 0x040fe20003fa4070 */
[----:B------:R-:W-:Y:S02]  /*9a40*/  IMAD.MOV R5, RZ, RZ, -R5 ;  /* 0x000000ffff057224 */ /* 0x000fe400078e0a05 */
[C---:B------:R-:W-:Y:S02]  /*9a50*/  VIADD R26, R69.reuse, 0xcd ;  /* 0x000000cd451a7836 */ /* 0x040fe40000000000 */
[----:B------:R-:W-:Y:S02]  /*9a60*/  IMAD R53, R8, R5, R53 ;  /* 0x0000000508357224 */ /* 0x000fe400078e0235 */
[C---:B------:R-:W-:Y:S02]  /*9a70*/  VIADD R19, R69.reuse, 0xce ;  /* 0x000000ce45137836 */ /* 0x040fe40000000000 */
[C---:B------:R-:W-:Y:S01]  /*9a80*/  VIADD R18, R69.reuse, 0xcf ;  /* 0x000000cf45127836 */ /* 0x040fe20000000000 */
[----:B------:R-:W-:Y:S01]  /*9a90*/  IABS R94, R26 ;  /* 0x0000001a005e7213 */ /* 0x000fe20000000000 */
[----:B------:R-:W-:Y:S01]  /*9aa0*/  VIADD R17, R69, 0xd0 ;  /* 0x000000d045117836 */ /* 0x000fe20000000000 */
[----:B------:R-:W-:Y:S01]  /*9ab0*/  @!P2 IADD3 R0, PT, PT, R0, -R8, RZ ;  /* 0x800000080000a210 */ /* 0x000fe20007ffe0ff */
[--C-:B------:R-:W-:Y:S01]  /*9ac0*/  @!P4 IMAD.IADD R182, R182, 0x1, -R8.reuse ;  /* 0x00000001b6b6c824 */ /* 0x100fe200078e0a08 */
[----:B------:R-:W-:Y:S01]  /*9ad0*/  ISETP.GT.U32.AND P4, PT, R8, R53, PT ;  /* 0x000000350800720c */ /* 0x000fe20003f84070 */
[----:B------:R-:W-:Y:S01]  /*9ae0*/  STL [R1+0x536c], R26 ;  /* 0x00536c1a01007387 */ /* 0x000fe20000100800 */
[----:B------:R-:W-:Y:S01]  /*9af0*/  @!P5 IMAD.IADD R4, R4, 0x1, -R8 ;  /* 0x000000010404d824 */ /* 0x000fe200078e0a08 */
[----:B------:R-:W-:-:S02]  /*9b00*/  IABS R50, R19 ;  /* 0x0000001300327213 */ /* 0x000fc40000000000 */
[----:B------:R-:W-:Y:S01]  /*9b10*/  STL [R1+0x5374], R19 ;  /* 0x0053741301007387 */ /* 0x000fe20000100800 */
[----:B------:R-:W-:Y:S02]  /*9b20*/  IABS R143, R17 ;  /* 0x00000011008f7213 */ /* 0x000fe40000000000 */
[C---:B------:R-:W-:Y:S01]  /*9b30*/  ISETP.GT.U32.AND P2, PT, R8.reuse, R0, PT ;  /* 0x000000000800720c */ /* 0x040fe20003f44070 */
[----:B------:R-:W-:Y:S04]  /*9b40*/  STL [R1+0x5378], R18 ;  /* 0x0053781201007387 */ /* 0x000fe80000100800 */
[----:B------:R1:W-:Y:S01]  /*9b50*/  STL [R1+0x537c], R17 ;  /* 0x00537c1101007387 */ /* 0x0003e20000100800 */
[----:B------:R-:W-:Y:S01]  /*9b60*/  ISETP.GT.U32.AND P5, PT, R8, R4, PT ;  /* 0x000000040800720c */ /* 0x000fe20003fa4070 */
[----:B------:R-:W-:-:S04]  /*9b70*/  IMAD.HI.U32 R7, R9, R50, RZ ;  /* 0x0000003209077227 */ /* 0x000fc800078e00ff */
[----:B-1----:R-:W-:-:S04]  /*9b80*/  IMAD.HI.U32 R17, R9, R94, RZ ;  /* 0x0000005e09117227 */ /* 0x002fc800078e00ff */
[----:B------:R-:W-:Y:S01]  /*9b90*/  IMAD.MOV R17, RZ, RZ, -R17 ;  /* 0x000000ffff117224 */ /* 0x000fe200078e0a11 */
[----:B------:R-:W-:Y:S01]  /*9ba0*/  IABS R105, R18 ;  /* 0x0000001200697213 */ /* 0x000fe20000000000 */
[----:B------:R-:W-:Y:S02]  /*9bb0*/  IMAD.MOV R7, RZ, RZ, -R7 ;  /* 0x000000ffff077224 */ /* 0x000fe400078e0a07 */
[C---:B------:R-:W-:Y:S02]  /*9bc0*/  IMAD R94, R8.reuse, R17, R94 ;  /* 0x00000011085e7224 */ /* 0x040fe400078e025e */
[----:B------:R-:W-:Y:S02]  /*9bd0*/  @!P4 IMAD.IADD R53, R53, 0x1, -R8 ;  /* 0x000000013535c824 */ /* 0x000fe400078e0a08 */
[----:B------:R-:W-:Y:S02]  /*9be0*/  IMAD R50, R8, R7, R50 ;  /* 0x0000000708327224 */ /* 0x000fe400078e0232 */
[----:B------:R-:W-:Y:S01]  /*9bf0*/  @!P2 IMAD.IADD R0, R0, 0x1, -R8 ;  /* 0x000000010000a824 */ /* 0x000fe200078e0a08 */
[C---:B------:R-:W-:Y:S01]  /*9c00*/  ISETP.GT.U32.AND P4, PT, R8.reuse, R53, PT ;  /* 0x000000350800720c */ /* 0x040fe20003f84070 */
[----:B------:R-:W-:Y:S01]  /*9c10*/  IMAD.HI.U32 R6, R9, R105, RZ ;  /* 0x0000006909067227 */ /* 0x000fe200078e00ff */
[----:B------:R-:W-:-:S03]  /*9c20*/  ISETP.GT.U32.AND P2, PT, R8, R94, PT ;  /* 0x0000005e0800720c */ /* 0x000fc60003f44070 */
[----:B------:R-:W-:Y:S01]  /*9c30*/  @!P5 IMAD.IADD R4, R4, 0x1, -R8 ;  /* 0x000000010404d824 */ /* 0x000fe200078e0a08 */
[----:B------:R-:W-:Y:S01]  /*9c40*/  ISETP.GT.U32.AND P5, PT, R8, R50, PT ;  /* 0x000000320800720c */ /* 0x000fe20003fa4070 */
[----:B------:R-:W-:-:S04]  /*9c50*/  IMAD.MOV R6, RZ, RZ, -R6 ;  /* 0x000000ffff067224 */ /* 0x000fc800078e0a06 */
[C---:B------:R-:W-:Y:S02]  /*9c60*/  IMAD R105, R8.reuse, R6, R105 ;  /* 0x0000000608697224 */ /* 0x040fe400078e0269 */
[----:B------:R-:W-:Y:S02]  /*9c70*/  VIADD R26, R69, 0xd1 ;  /* 0x000000d1451a7836 */ /* 0x000fe40000000000 */
[--C-:B------:R-:W-:Y:S01]  /*9c80*/  @!P4 IMAD.IADD R53, R53, 0x1, -R8.reuse ;  /* 0x000000013535c824 */ /* 0x100fe200078e0a08 */
[----:B------:R-:W-:Y:S01]  /*9c90*/  ISETP.GT.U32.AND P4, PT, R8, R105, PT ;  /* 0x000000690800720c */ /* 0x000fe20003f84070 */
[--C-:B------:R-:W-:Y:S01]  /*9ca0*/  @!P2 IMAD.IADD R94, R94, 0x1, -R8.reuse ;  /* 0x000000015e5ea824 */ /* 0x100fe200078e0a08 */
[----:B------:R-:W-:Y:S01]  /*9cb0*/  IABS R183, R26 ;  /* 0x0000001a00b77213 */ /* 0x000fe20000000000 */
[----:B------:R-:W-:Y:S02]  /*9cc0*/  @!P5 IMAD.IADD R50, R50, 0x1, -R8 ;  /* 0x000000013232d824 */ /* 0x000fe400078e0a08 */
[----:B------:R-:W-:Y:S01]  /*9cd0*/  IMAD.HI.U32 R5, R9, R143, RZ ;  /* 0x0000008f09057227 */ /* 0x000fe200078e00ff */
[----:B------:R-:W-:-:S02]  /*9ce0*/  ISETP.GT.U32.AND P2, PT, R8, R94, PT ;  /* 0x0000005e0800720c */ /* 0x000fc40003f44070 */
[----:B------:R-:W-:Y:S01]  /*9cf0*/  ISETP.GT.U32.AND P5, PT, R8, R50, PT ;  /* 0x000000320800720c */ /* 0x000fe20003fa4070 */
[----:B------:R-:W-:Y:S02]  /*9d00*/  IMAD.MOV R5, RZ, RZ, -R5 ;  /* 0x000000ffff057224 */ /* 0x000fe400078e0a05 */
[----:B------:R-:W-:Y:S02]  /*9d10*/  VIADD R19, R69, 0xd2 ;  /* 0x000000d245137836 */ /* 0x000fe40000000000 */
[----:B------:R-:W-:-:S03]  /*9d20*/  IMAD.HI.U32 R17, R9, R183, RZ ;  /* 0x000000b709117227 */ /* 0x000fc600078e00ff */
[----:B------:R-:W-:Y:S01]  /*9d30*/  IABS R60, R19 ;  /* 0x00000013003c7213 */ /* 0x000fe20000000000 */
[C---:B------:R-:W-:Y:S02]  /*9d40*/  IMAD R143, R8.reuse, R5, R143 ;  /* 0x00000005088f7224 */ /* 0x040fe400078e028f */
[----:B------:R-:W-:Y:S02]  /*9d50*/  IMAD.MOV R17, RZ, RZ, -R17 ;  /* 0x000000ffff117224 */ /* 0x000fe400078e0a11 */
[--C-:B------:R-:W-:Y:S02]  /*9d60*/  @!P4 IMAD.IADD R105, R105, 0x1, -R8.reuse ;  /* 0x000000016969c824 */ /* 0x100fe400078e0a08 */
[----:B------:R-:W-:Y:S02]  /*9d70*/  IMAD R183, R8, R17, R183 ;  /* 0x0000001108b77224 */ /* 0x000fe400078e02b7 */
[----:B------:R-:W-:Y:S01]  /*9d80*/  @!P2 IMAD.IADD R94, R94, 0x1, -R8 ;  /* 0x000000015e5ea824 */ /* 0x000fe200078e0a08 */
[C---:B------:R-:W-:Y:S01]  /*9d90*/  ISETP.GT.U32.AND P4, PT, R8.reuse, R105, PT ;  /* 0x000000690800720c */ /* 0x040fe20003f84070 */
[----:B------:R-:W-:Y:S01]  /*9da0*/  IMAD.HI.U32 R7, R9, R60, RZ ;  /* 0x0000003c09077227 */ /* 0x000fe200078e00ff */
[----:B------:R-:W-:-:S03]  /*9db0*/  ISETP.GT.U32.AND P2, PT, R8, R143, PT ;  /* 0x0000008f0800720c */ /* 0x000fc60003f44070 */
[----:B------:R-:W-:Y:S01]  /*9dc0*/  @!P5 IMAD.IADD R50, R50, 0x1, -R8 ;  /* 0x000000013232d824 */ /* 0x000fe200078e0a08 */
[C---:B------:R-:W-:Y:S01]  /*9dd0*/  ISETP.GT.U32.AND P5, PT, R8.reuse, R183, PT ;  /* 0x000000b70800720c */ /* 0x040fe20003fa4070 */
[----:B------:R-:W-:Y:S02]  /*9de0*/  IMAD.MOV R7, RZ, RZ, -R7 ;  /* 0x000000ffff077224 */ /* 0x000fe400078e0a07 */
[----:B------:R-:W-:Y:S02]  /*9df0*/  VIADD R18, R69, 0xd3 ;  /* 0x000000d345127836 */ /* 0x000fe40000000000 */
[C---:B------:R-:W-:Y:S01]  /*9e00*/  IMAD R60, R8.reuse, R7, R60 ;  /* 0x00000007083c7224 */ /* 0x040fe200078e023c */
[----:B------:R1:W-:Y:S01]  /*9e10*/  STL [R1+0x5380], R26 ;  /* 0x0053801a01007387 */ /* 0x0003e20000100800 */
[--C-:B------:R-:W-:Y:S01]  /*9e20*/  @!P4 IMAD.IADD R105, R105, 0x1, -R8.reuse ;  /* 0x000000016969c824 */ /* 0x100fe200078e0a08 */
[----:B------:R-:W-:Y:S01]  /*9e30*/  IABS R5, R18 ;  /* 0x0000001200057213 */ /* 0x000fe20000000000 */
[----:B------:R-:W-:Y:S01]  /*9e40*/  @!P2 IMAD.IADD R143, R143, 0x1, -R8 ;  /* 0x000000018f8fa824 */ /* 0x000fe200078e0a08 */
[----:B------:R-:W-:Y:S01]  /*9e50*/  ISETP.GT.U32.AND P4, PT, R8, R60, PT ;  /* 0x0000003c0800720c */ /* 0x000fe20003f84070 */
[----:B-1----:R-:W-:-:S03]  /*9e60*/  VIADD R26, R69, 0xd4 ;  /* 0x000000d4451a7836 */ /* 0x002fc60000000000 */
[C---:B------:R-:W-:Y:S01]  /*9e70*/  ISETP.GT.U32.AND P2, PT, R8.reuse, R143, PT ;  /* 0x0000008f0800720c */ /* 0x040fe20003f44070 */
[----:B------:R-:W-:Y:S02]  /*9e80*/  @!P5 IMAD.IADD R183, R183, 0x1, -R8 ;  /* 0x00000001b7b7d824 */ /* 0x000fe400078e0a08 */
[C---:B------:R-:W-:Y:S01]  /*9e90*/  IMAD.HI.U32 R6, R9.reuse, R5, RZ ;  /* 0x0000000509067227 */ /* 0x040fe200078e00ff */
[----:B------:R-:W-:Y:S01]  /*9ea0*/  IABS R54, R26 ;  /* 0x0000001a00367213 */ /* 0x000fe20000000000 */
[----:B------:R1:W-:Y:S01]  /*9eb0*/  STL [R1+0x5384], R19 ;  /* 0x0053841301007387 */ /* 0x0003e20000100800 */
[----:B------:R-:W-:Y:S01]  /*9ec0*/  ISETP.GT.U32.AND P5, PT, R8, R183, PT ;  /* 0x000000b70800720c */ /* 0x000fe20003fa4070 */
[----:B------:R-:W-:Y:S02]  /*9ed0*/  IMAD.MOV R6, RZ, RZ, -R6 ;  /* 0x000000ffff067224 */ /* 0x000fe400078e0a06 */
[----:B------:R-:W-:-:S04]  /*9ee0*/  IMAD.HI.U32 R17, R9, R54, RZ ;  /* 0x0000003609117227 */ /* 0x000fc800078e00ff */
[----:B-1----:R-:W-:Y:S02]  /*9ef0*/  VIADD R19, R69, 0xd5 ;  /* 0x000000d545137836 */ /* 0x002fe40000000000 */
[----:B------:R-:W-:Y:S02]  /*9f00*/  IMAD R5, R8, R6, R5 ;  /* 0x0000000608057224 */ /* 0x000fe400078e0205 */
[----:B------:R-:W-:Y:S01]  /*9f10*/  IMAD.MOV R17, RZ, RZ, -R17 ;  /* 0x000000ffff117224 */ /* 0x000fe200078e0a11 */
[----:B------:R-:W-:Y:S01]  /*9f20*/  IABS R95, R19 ;  /* 0x00000013005f7213 */ /* 0x000fe20000000000 */
[----:B------:R-:W-:Y:S02]  /*9f30*/  @!P4 IMAD.IADD R60, R60, 0x1, -R8 ;  /* 0x000000013c3cc824 */ /* 0x000fe400078e0a08 */
[C---:B------:R-:W-:Y:S02]  /*9f40*/  IMAD R54, R8.reuse, R17, R54 ;  /* 0x0000001108367224 */ /* 0x040fe400078e0236 */
[----:B------:R-:W-:Y:S01]  /*9f50*/  @!P2 IMAD.IADD R143, R143, 0x1, -R8 ;  /* 0x000000018f8fa824 */ /* 0x000fe200078e0a08 */
[C---:B------:R-:W-:Y:S01]  /*9f60*/  ISETP.GT.U32.AND P4, PT, R8.reuse, R60, PT ;  /* 0x0000003c0800720c */ /* 0x040fe20003f84070 */
[----:B------:R-:W-:Y:S01]  /*9f70*/  IMAD.HI.U32 R7, R9, R95, RZ ;  /* 0x0000005f09077227 */ /* 0x000fe200078e00ff */
[----:B------:R-:W-:-:S02]  /*9f80*/  ISETP.GT.U32.AND P2, PT, R8, R5, PT ;  /* 0x000000050800720c */ /* 0x000fc40003f44070 */
[----:B------:R-:W-:Y:S01]  /*9f90*/  @!P5 IADD3 R183, PT, PT, R183, -R8, RZ ;  /* 0x80000008b7b7d210 */ /* 0x000fe20007ffe0ff */
[----:B------:R-:W-:Y:S01]  /*9fa0*/  IMAD.MOV R7, RZ, RZ, -R7 ;  /* 0x000000ffff077224 */ /* 0x000fe200078e0a07 */
[C---:B------:R-:W-:Y:S01]  /*9fb0*/  ISETP.GT.U32.AND P5, PT, R8.reuse, R54, PT ;  /* 0x000000360800720c */ /* 0x040fe20003fa4070 */
[----:B------:R1:W-:Y:S02]  /*9fc0*/  STL [R1+0x5388], R18 ;  /* 0x0053881201007387 */ /* 0x0003e40000100800 */
[----:B------:R-:W-:Y:S02]  /*9fd0*/  IMAD R95, R8, R7, R95 ;  /* 0x00000007085f7224 */ /* 0x000fe400078e025f */
[----:B------:R2:W-:Y:S02]  /*9fe0*/  STL [R1+0x538c], R26 ;  /* 0x00538c1a01007387 */ /* 0x0005e40000100800 */
[--C-:B------:R-:W-:Y:S02]  /*9ff0*/  @!P4 IMAD.IADD R60, R60, 0x1, -R8.reuse ;  /* 0x000000013c3cc824 */ /* 0x100fe400078e0a08 */
[----:B-1----:R-:W-:Y:S01]  /*a000*/  VIADD R18, R69, 0xd6 ;  /* 0x000000d645127836 */ /* 0x002fe20000000000 */
[----:B------:R-:W-:Y:S01]  /*a010*/  ISETP.GT.U32.AND P4, PT, R8, R95, PT ;  /* 0x0000005f0800720c */ /* 0x000fe20003f84070 */
[----:B------:R-:W-:-:S02]  /*a020*/  @!P2 IMAD.IADD R5, R5, 0x1, -R8 ;  /* 0x000000010505a824 */ /* 0x000fc400078e0a08 */
[----:B--2---:R-:W-:Y:S01]  /*a030*/  VIADD R26, R69, 0xd7 ;  /* 0x000000d7451a7836 */ /* 0x004fe20000000000 */
[----:B------:R-:W-:Y:S01]  /*a040*/  IABS R91, R18 ;  /* 0x00000012005b7213 */ /* 0x000fe20000000000 */
[----:B------:R-:W-:Y:S01]  /*a050*/  @!P5 IMAD.IADD R54, R54, 0x1, -R8 ;  /* 0x000000013636d824 */ /* 0x000fe200078e0a08 */
[C---:B------:R-:W-:Y:S02]  /*a060*/  ISETP.GT.U32.AND P2, PT, R8.reuse, R5, PT ;  /* 0x000000050800720c */ /* 0x040fe40003f44070 */
[----:B------:R-:W-:Y:S01]  /*a070*/  IABS R106, R26 ;  /* 0x0000001a006a7213 */ /* 0x000fe20000000000 */
[----:B------:R-:W-:Y:S01]  /*a080*/  IMAD.HI.U32 R6, R9, R91, RZ ;  /* 0x0000005b09067227 */ /* 0x000fe200078e00ff */
[----:B------:R1:W-:Y:S01]  /*a090*/  STL [R1+0x5390], R19 ;  /* 0x0053901301007387 */ /* 0x0003e20000100800 */
[----:B------:R-:W-:Y:S02]  /*a0a0*/  ISETP.GT.U32.AND P5, PT, R8, R54, PT ;  /* 0x000000360800720c */ /* 0x000fe40003fa4070 */
[----:B------:R-:W-:-:S02]  /*a0b0*/  IMAD.MOV R6, RZ, RZ, -R6 ;  /* 0x000000ffff067224 */ /* 0x000fc400078e0a06 */
[----:B------:R-:W-:-:S04]  /*a0c0*/  IMAD.HI.U32 R17, R9, R106, RZ ;  /* 0x0000006a09117227 */ /* 0x000fc800078e00ff */
[----:B-1----:R-:W-:Y:S02]  /*a0d0*/  VIADD R19, R69, 0xd8 ;  /* 0x000000d845137836 */ /* 0x002fe40000000000 */
[C---:B------:R-:W-:Y:S02]  /*a0e0*/  IMAD R91, R8.reuse, R6, R91 ;  /* 0x00000006085b7224 */ /* 0x040fe400078e025b */
[----:B------:R-:W-:Y:S01]  /*a0f0*/  IMAD.MOV R17, RZ, RZ, -R17 ;  /* 0x000000ffff117224 */ /* 0x000fe200078e0a11 */
[----:B------:R-:W-:Y:S01]  /*a100*/  IABS R144, R19 ;  /* 0x0000001300907213 */ /* 0x000fe20000000000 */
[----:B------:R-:W-:Y:S02]  /*a110*/  @!P4 IMAD.IADD R95, R95, 0x1, -R8 ;  /* 0x000000015f5fc824 */ /* 0x000fe400078e0a08 */
[C---:B------:R-:W-:Y:S02]  /*a120*/  IMAD R106, R8.reuse, R17, R106 ;  /* 0x00000011086a7224 */ /* 0x040fe400078e026a */
[----:B------:R-:W-:Y:S01]  /*a130*/  @!P2 IMAD.IADD R5, R5, 0x1, -R8 ;  /* 0x000000010505a824 */ /* 0x000fe200078e0a08 */
[C---:B------:R-:W-:Y:S01]  /*a140*/  ISETP.GT.U32.AND P4, PT, R8.reuse, R95, PT ;  /* 0x0000005f0800720c */ /* 0x040fe20003f84070 */
[----:B------:R-:W-:Y:S01]  /*a150*/  IMAD.HI.U32 R7, R9, R144, RZ ;  /* 0x0000009009077227 */ /* 0x000fe200078e00ff */
[----:B------:R-:W-:-:S03]  /*a160*/  ISETP.GT.U32.AND P2, PT, R8, R91, PT ;  /* 0x0000005b0800720c */ /* 0x000fc60003f44070 */
[----:B------:R-:W-:Y:S01]  /*a170*/  @!P5 IMAD.IADD R54, R54, 0x1, -R8 ;  /* 0x000000013636d824 */ /* 0x000fe200078e0a08 */
[C---:B------:R-:W-:Y:S01]  /*a180*/  ISETP.GT.U32.AND P5, PT, R8.reuse, R106, PT ;  /* 0x0000006a0800720c */ /* 0x040fe20003fa4070 */
[----:B------:R-:W-:Y:S01]  /*a190*/  IMAD.MOV R7, RZ, RZ, -R7 ;  /* 0x000000ffff077224 */ /* 0x000fe200078e0a07 */
[----:B------:R1:W-:Y:S03]  /*a1a0*/  STL [R1+0x5394], R18 ;  /* 0x0053941201007387 */ /* 0x0003e60000100800 */
[C---:B------:R-:W-:Y:S01]  /*a1b0*/  IMAD R144, R8.reuse, R7, R144 ;  /* 0x0000000708907224 */ /* 0x040fe200078e0290 */
[----:B------:R-:W-:Y:S01]  /*a1c0*/  STL [R1+0x5398], R26 ;  /* 0x0053981a01007387 */ /* 0x000fe20000100800 */
[--C-:B------:R-:W-:Y:S02]  /*a1d0*/  @!P4 IMAD.IADD R95, R95, 0x1, -R8.reuse ;  /* 0x000000015f5fc824 */ /* 0x100fe400078e0a08 */
[----:B-1----:R-:W-:Y:S01]  /*a1e0*/  VIADD R18, R69, 0xd9 ;  /* 0x000000d945127836 */ /* 0x002fe20000000000 */
[----:B------:R1:W-:Y:S01]  /*a1f0*/  STL [R1+0x539c], R19 ;  /* 0x00539c1301007387 */ /* 0x0003e20000100800 */
[----:B------:R-:W-:Y:S01]  /*a200*/  @!P2 IMAD.IADD R91, R91, 0x1, -R8 ;  /* 0x000000015b5ba824 */ /* 0x000fe200078e0a08 */
[----:B------:R-:W-:-:S02]  /*a210*/  ISETP.GT.U32.AND P4, PT, R8, R144, PT ;  /* 0x000000900800720c */ /* 0x000fc40003f84070 */
[----:B------:R-:W-:Y:S01]  /*a220*/  IABS R184, R18 ;  /* 0x0000001200b87213 */ /* 0x000fe20000000000 */
[----:B------:R-:W-:Y:S02]  /*a230*/  @!P5 IMAD.IADD R106, R106, 0x1, -R8 ;  /* 0x000000016a6ad824 */ /* 0x000fe400078e0a08 */
[----:B-1----:R-:W-:Y:S01]  /*a240*/  VIADD R19, R69, 0xda ;  /* 0x000000da45137836 */ /* 0x002fe20000000000 */
[----:B------:R-:W-:Y:S01]  /*a250*/  ISETP.GT.U32.AND P2, PT, R8, R91, PT ;  /* 0x0000005b0800720c */ /* 0x000fe20003f44070 */
[----:B------:R-:W-:-:S03]  /*a260*/  IMAD.HI.U32 R6, R9, R184, RZ ;  /* 0x000000b809067227 */ /* 0x000fc600078e00ff */
        /* <DEDUP_REMOVED lines=9> */
[--C-:B------:R-:W-:Y:S02]  /*a300*/  @!P4 IMAD.IADD R144, R144, 0x1, -R8.reuse ;  /* 0x000000019090c824 */ /* 0x100fe400078e0a08 */
        /* <DEDUP_REMOVED lines=9> */
[----:B------:R-:W-:Y:S01]  /*a3a0*/  IMAD R6, R8, R7, R6 ;  /* 0x0000000708067224 */ /* 0x000fe200078e0206 */
[----:B------:R2:W-:Y:S01]  /*a3b0*/  STL [R1+0x53a8], R18 ;  /* 0x0053a81201007387 */ /* 0x0005e20000100800 */
[--C-:B------:R-:W-:Y:S02]  /*a3c0*/  @!P4 IMAD.IADD R144, R144, 0x1, -R8.reuse ;  /* 0x000000019090c824 */ /* 0x100fe400078e0a08 */
[----:B-1----:R-:W-:Y:S01]  /*a3d0*/  VIADD R19, R69, 0xdc ;  /* 0x000000dc45137836 */ /* 0x002fe20000000000 */
[----:B------:R-:W-:Y:S01]  /*a3e0*/  ISETP.GT.U32.AND P4, PT, R8, R6, PT ;  /* 0x000000060800720c */ /* 0x000fe20003f84070 */
[----:B------:R-:W-:-:S02]  /*a3f0*/  @!P2 IMAD.IADD R184, R184, 0x1, -R8 ;  /* 0x00000001b8b8a824 */ /* 0x000fc400078e0a08 */
[----:B--2---:R-:W-:Y:S01]  /*a400*/  VIADD R18, R69, 0xdd ;  /* 0x000000dd45127836 */ /* 0x004fe20000000000 */
[----:B------:R-:W-:Y:S01]  /*a410*/  IABS R55, R19 ;  /* 0x0000001300377213 */ /* 0x000fe20000000000 */
[----:B------:R-:W-:Y:S01]  /*a420*/  STL [R1+0x53ac], R19 ;  /* 0x0053ac1301007387 */ /* 0x000fe20000100800 */
[----:B------:R-:W-:Y:S01]  /*a430*/  @!P5 IMAD.IADD R101, R101, 0x1, -R8 ;  /* 0x000000016565d824 */ /* 0x000fe200078e0a08 */
[C---:B------:R-:W-:Y:S02]  /*a440*/  ISETP.GT.U32.AND P2, PT, R8.reuse, R184, PT ;  /* 0x000000b80800720c */ /* 0x040fe40003f44070 */
[----:B------:R1:W-:Y:S01]  /*a450*/  STL [R1+0x53b0], R18 ;  /* 0x0053b01201007387 */ /* 0x0003e20000100800 */
[----:B------:R-:W-:Y:S01]  /*a460*/  IABS R96, R18 ;  /* 0x0000001200607213 */ /* 0x000fe20000000000 */
[----:B------:R-:W-:Y:S01]  /*a470*/  VIADD R7, R69, 0xde ;  /* 0x000000de45077836 */ /* 0x000fe20000000000 */
[----:B------:R-:W-:-:S03]  /*a480*/  ISETP.GT.U32.AND P5, PT, R8, R101, PT ;  /* 0x000000650800720c */ /* 0x000fc60003fa4070 */
[----:B------:R-:W-:-:S04]  /*a490*/  IMAD.HI.U32 R17, R9, R96, RZ ;  /* 0x0000006009117227 */ /* 0x000fc800078e00ff */
[----:B-1----:R-:W-:-:S04]  /*a4a0*/  IMAD.HI.U32 R18, R9, R55, RZ ;  /* 0x0000003709127227 */ /* 0x002fc800078e00ff */
[----:B------:R-:W-:Y:S01]  /*a4b0*/  IMAD.MOV R18, RZ, RZ, -R18 ;  /* 0x000000ffff127224 */ /* 0x000fe200078e0a12 */
[----:B------:R-:W-:Y:S01]  /*a4c0*/  IABS R139, R7 ;  /* 0x00000007008b7213 */ /* 0x000fe20000000000 */
[----:B------:R-:W-:Y:S02]  /*a4d0*/  IMAD.MOV R17, RZ, RZ, -R17 ;  /* 0x000000ffff117224 */ /* 0x000fe400078e0a11 */
[----:B------:R-:W-:Y:S02]  /*a4e0*/  IMAD R55, R8, R18, R55 ;  /* 0x0000001208377224 */ /* 0x000fe400078e0237 */
[----:B------:R-:W-:Y:S01]  /*a4f0*/  @!P4 IMAD.IADD R6, R6, 0x1, -R8 ;  /* 0x000000010606c824 */ /* 0x000fe200078e0a08 */
[----:B------:R1:W-:Y:S01]  /*a500*/  STL [R1+0x53b8], R7 ;  /* 0x0053b80701007387 */ /* 0x0003e20000100800 */
[----:B------:R-:W-:Y:S02]  /*a510*/  IMAD R96, R8, R17, R96 ;  /* 0x0000001108607224 */ /* 0x000fe400078e0260 */
[----:B------:R-:W-:Y:S01]  /*a520*/  @!P2 IMAD.IADD R184, R184, 0x1, -R8 ;  /* 0x00000001b8b8a824 */ /* 0x000fe200078e0a08 */
[----:B------:R-:W-:-:S02]  /*a530*/  ISETP.GT.U32.AND P4, PT, R8, R6, PT ;  /* 0x000000060800720c */ /* 0x000fc40003f84070 */
[C---:B------:R-:W-:Y:S01]  /*a540*/  ISETP.GT.U32.AND P2, PT, R8.reuse, R55, PT ;  /* 0x000000370800720c */ /* 0x040fe20003f44070 */
[----:B------:R-:W-:Y:S02]  /*a550*/  @!P5 IMAD.IADD R101, R101, 0x1, -R8 ;  /* 0x000000016565d824 */ /* 0x000fe400078e0a08 */
[----:B-1----:R-:W-:Y:S01]  /*a560*/  IMAD.HI.U32 R7, R9, R139, RZ ;  /* 0x0000008b09077227 */ /* 0x002fe200078e00ff */
[----:B------:R-:W-:-:S03]  /*a570*/  ISETP.GT.U32.AND P5, PT, R8, R96, PT ;  /* 0x000000600800720c */ /* 0x000fc60003fa4070 */
[----:B------:R-:W-:Y:S02]  /*a580*/  IMAD.MOV R7, RZ, RZ, -R7 ;  /* 0x000000ffff077224 */ /* 0x000fe400078e0a07 */
[----:B------:R-:W-:Y:S02]  /*a590*/  VIADD R26, R69, 0xdf ;  /* 0x000000df451a7836 */ /* 0x000fe40000000000 */
[----:B------:R-:W-:Y:S02]  /*a5a0*/  IMAD R139, R8, R7, R139 ;  /* 0x00000007088b7224 */ /* 0x000fe400078e028b */
[--C-:B------:R-:W-:Y:S01]  /*a5b0*/  @!P4 IMAD.IADD R6, R6, 0x1, -R8.reuse ;  /* 0x000000010606c824 */ /* 0x100fe200078e0a08 */
[----:B------:R-:W-:Y:S01]  /*a5c0*/  IABS R107, R26 ;  /* 0x0000001a006b7213 */ /* 0x000fe20000000000 */
[--C-:B------:R-:W-:Y:S01]  /*a5d0*/  @!P2 IMAD.IADD R55, R55, 0x1, -R8.reuse ;  /* 0x000000013737a824 */ /* 0x100fe200078e0a08 */
[----:B------:R-:W-:Y:S01]  /*a5e0*/  ISETP.GT.U32.AND P4, PT, R8, R139, PT ;  /* 0x0000008b0800720c */ /* 0x000fe20003f84070 */
[----:B------:R-:W-:Y:S01]  /*a5f0*/  @!P5 IMAD.IADD R96, R96, 0x1, -R8 ;  /* 0x000000016060d824 */ /* 0x000fe200078e0a08 */
[----:B------:R-:W-:Y:S01]  /*a600*/  IADD3 R19, PT, PT, R69, 0xe0, RZ ;  /* 0x000000e045137810 */ /* 0x000fe20007ffe0ff */
[----:B------:R-:W-:Y:S01]  /*a610*/  IMAD.HI.U32 R17, R9, R107, RZ ;  /* 0x0000006b09117227 */ /* 0x000fe200078e00ff */
[----:B------:R-:W-:-:S02]  /*a620*/  ISETP.GT.U32.AND P5, PT, R8, R55, PT ;  /* 0x000000370800720c */ /* 0x000fc40003fa4070 */
[----:B------:R-:W-:Y:S01]  /*a630*/  IABS R145, R19 ;  /* 0x0000001300917213 */ /* 0x000fe20000000000 */
[----:B------:R-:W-:-:S04]  /*a640*/  IMAD.MOV R17, RZ, RZ, -R17 ;  /* 0x000000ffff117224 */ /* 0x000fc800078e0a11 */
[C---:B------:R-:W-:Y:S02]  /*a650*/  IMAD R107, R8.reuse, R17, R107 ;  /* 0x00000011086b7224 */ /* 0x040fe400078e026b */
[----:B------:R-:W-:Y:S01]  /*a660*/  @!P4 IMAD.IADD R139, R139, 0x1, -R8 ;  /* 0x000000018b8bc824 */ /* 0x000fe200078e0a08 */
[----:B------:R-:W-:Y:S01]  /*a670*/  ISETP.GT.U32.AND P4, PT, R8, R96, PT ;  /* 0x000000600800720c */ /* 0x000fe20003f84070 */
[----:B------:R-:W-:-:S04]  /*a680*/  IMAD.HI.U32 R7, R9, R145, RZ ;  /* 0x0000009109077227 */ /* 0x000fc800078e00ff */
[--C-:B------:R-:W-:Y:S01]  /*a690*/  @!P5 IMAD.IADD R55, R55, 0x1, -R8.reuse ;  /* 0x000000013737d824 */ /* 0x100fe200078e0a08 */
[C---:B------:R-:W-:Y:S01]  /*a6a0*/  ISETP.GT.U32.AND P5, PT, R8.reuse, R107, PT ;  /* 0x0000006b0800720c */ /* 0x040fe20003fa4070 */
[----:B------:R-:W-:Y:S01]  /*a6b0*/  IMAD.MOV R7, RZ, RZ, -R7 ;  /* 0x000000ffff077224 */ /* 0x000fe200078e0a07 */
[----:B------:R1:W-:Y:S03]  /*a6c0*/  STL [R1+0x53b4], R26 ;  /* 0x0053b41a01007387 */ /* 0x0003e60000100800 */
[----:B------:R-:W-:Y:S02]  /*a6d0*/  IMAD R145, R8, R7, R145 ;  /* 0x0000000708917224 */ /* 0x000fe400078e0291 */
[----:B------:R-:W-:-:S03]  /*a6e0*/  @!P4 IMAD.IADD R96, R96, 0x1, -R8 ;  /* 0x000000016060c824 */ /* 0x000fc600078e0a08 */
[----:B------:R-:W-:Y:S01]  /*a6f0*/  ISETP.GT.U32.AND P4, PT, R8, R145, PT ;  /* 0x000000910800720c */ /* 0x000fe20003f84070 */
[----:B-1----:R-:W-:Y:S02]  /*a700*/  VIADD R26, R69, 0xe1 ;  /* 0x000000e1451a7836 */ /* 0x002fe40000000000 */
[----:B------:R-:W-:-:S03]  /*a710*/  @!P5 IMAD.IADD R107, R107, 0x1, -R8 ;  /* 0x000000016b6bd824 */ /* 0x000fc600078e0a08 */
[----:B------:R-:W-:Y:S01]  /*a720*/  IABS R185, R26 ;  /* 0x0000001a00b97213 */ /* 0x000fe20000000000 */
[----:B------:R1:W-:Y:S01]  /*a730*/  STL [R1+0x53bc], R19 ;  /* 0x0053bc1301007387 */ /* 0x0003e20000100800 */
[----:B------:R-:W-:-:S03]  /*a740*/  ISETP.GT.U32.AND P5, PT, R8, R107, PT ;  /* 0x0000006b0800720c */ /* 0x000fc60003fa4070 */
[----:B------:R-:W-:-:S04]  /*a750*/  IMAD.HI.U32 R17, R9, R185, RZ ;  /* 0x000000b909117227 */ /* 0x000fc800078e00ff */
[----:B-1----:R-:W-:Y:S02]  /*a760*/  VIADD R19, R69, 0xe2 ;  /* 0x000000e245137836 */ /* 0x002fe40000000000 */
[----:B------:R-:W-:Y:S02]  /*a770*/  IMAD.MOV R17, RZ, RZ, -R17 ;  /* 0x000000ffff117224 */ /* 0x000fe400078e0a11 */
[----:B------:R-:W-:Y:S01]  /*a780*/  @!P4 IMAD.IADD R145, R145, 0x1, -R8 ;  /* 0x000000019191c824 */ /* 0x000fe200078e0a08 */
[----:B------:R-:W-:Y:S01]  /*a790*/  IABS R150, R19 ;  /* 0x0000001300967213 */ /* 0x000fe20000000000 */
[----:B------:R-:W-:Y:S01]  /*a7a0*/  IMAD R185, R8, R17, R185 ;  /* 0x0000001108b97224 */ /* 0x000fe200078e02b9 */
[----:B------:R-:W-:Y:S02]  /*a7b0*/  ISETP.GE.AND P2, PT, R16, RZ, PT ;  /* 0x000000ff1000720c */ /* 0x000fe40003f46270 */
[----:B------:R-:W-:Y:S01]  /*a7c0*/  ISETP.GT.U32.AND P4, PT, R8, R145, PT ;  /* 0x000000910800720c */ /* 0x000fe20003f84070 */
[----:B------:R-:W-:-:S04]  /*a7d0*/  IMAD.HI.U32 R16, R9, R150, RZ ;  /* 0x0000009609107227 */ /* 0x000fc800078e00ff */
[----:B------:R-:W-:Y:S01]  /*a7e0*/  @!P5 IMAD.IADD R107, R107, 0x1, -R8 ;  /* 0x000000016b6bd824 */ /* 0x000fe200078e0a08 */
[C---:B------:R-:W-:Y:S01]  /*a7f0*/  ISETP.GT.U32.AND P5, PT, R8.reuse, R185, PT ;  /* 0x000000b90800720c */ /* 0x040fe20003fa4070 */
[----:B------:R-:W-:Y:S02]  /*a800*/  IMAD.MOV R16, RZ, RZ, -R16 ;  /* 0x000000ffff107224 */ /* 0x000fe400078e0a10 */
[----:B------:R-:W-:Y:S01]  /*a810*/  @!P1 IMAD.MOV R190, RZ, RZ, -R190 ;  /* 0x000000ffffbe9224 */ /* 0x000fe200078e0abe */
[C---:B------:R-:W-:Y:S01]  /*a820*/  ISETP.GT.U32.AND P1, PT, R8.reuse, R139, PT ;  /* 0x0000008b0800720c */ /* 0x040fe20003f24070 */
[C---:B------:R-:W-:Y:S02]  /*a830*/  IMAD R150, R8.reuse, R16, R150 ;  /* 0x0000001008967224 */ /* 0x040fe400078e0296 */
[----:B------:R-:W-:Y:S02]  /*a840*/  VIADD R18, R69, 0xe3 ;  /* 0x000000e345127836 */ /* 0x000fe40000000000 */
[----:B------:R-:W-:Y:S01]  /*a850*/  @!P4 IMAD.IADD R145, R145, 0x1, -R8 ;  /* 0x000000019191c824 */ /* 0x000fe200078e0a08 */
[----:B------:R-:W-:-:S02]  /*a860*/  ISETP.GT.U32.AND P4, PT, R8, R150, PT ;  /* 0x000000960800720c */ /* 0x000fc40003f84070 */
[----:B------:R-:W-:Y:S01]  /*a870*/  IABS R7, R18 ;  /* 0x0000001200077213 */ /* 0x000fe20000000000 */
[--C-:B------:R-:W-:Y:S01]  /*a880*/  @!P5 IMAD.IADD R185, R185, 0x1, -R8.reuse ;  /* 0x00000001b9b9d824 */ /* 0x100fe200078e0a08 */
[----:B------:R1:W-:Y:S03]  /*a890*/  STL [R1+0x53c0], R26 ;  /* 0x0053c01a01007387 */ /* 0x0003e60000100800 */
[----:B------:R-:W-:Y:S01]  /*a8a0*/  @!P1 IMAD.IADD R139, R139, 0x1, -R8 ;  /* 0x000000018b8b9824 */ /* 0x000fe200078e0a08 */
[----:B------:R-:W-:Y:S01]  /*a8b0*/  ISETP.GE.AND P1, PT, R2, RZ, PT ;  /* 0x000000ff0200720c */ /* 0x000fe20003f26270 */
[----:B------:R-:W-:Y:S01]  /*a8c0*/  IMAD.HI.U32 R2, R9, R7, RZ ;  /* 0x0000000709027227 */ /* 0x000fe200078e00ff */
[----:B------:R-:W-:-:S03]  /*a8d0*/  ISETP.GT.U32.AND P5, PT, R8, R185, PT ;  /* 0x000000b90800720c */ /* 0x000fc60003fa4070 */
[----:B-1----:R-:W-:Y:S02]  /*a8e0*/  VIADD R26, R69, 0xe4 ;  /* 0x000000e4451a7836 */ /* 0x002fe40000000000 */
[----:B------:R-:W-:Y:S02]  /*a8f0*/  IMAD.MOV R2, RZ, RZ, -R2 ;  /* 0x000000ffff027224 */ /* 0x000fe400078e0a02 */
[----:B------:R-:W-:Y:S01]  /*a900*/  @!P4 IMAD.IADD R150, R150, 0x1, -R8 ;  /* 0x000000019696c824 */ /* 0x000fe200078e0a08 */
[----:B------:R-:W-:Y:S01]  /*a910*/  IABS R56, R26 ;  /* 0x0000001a00387213 */ /* 0x000fe20000000000 */
[----:B------:R-:W-:-:S03]  /*a920*/  IMAD R7, R8, R2, R7 ;  /* 0x0000000208077224 */ /* 0x000fc600078e0207 */
[----:B------:R-:W-:Y:S01]  /*a930*/  ISETP.GT.U32.AND P4, PT, R8, R150, PT ;  /* 0x000000960800720c */ /* 0x000fe20003f84070 */
[----:B------:R-:W-:-:S04]  /*a940*/  IMAD.HI.U32 R2, R9, R56, RZ ;  /* 0x0000003809027227 */ /* 0x000fc800078e00ff */
[----:B------:R-:W-:Y:S01]  /*a950*/  @!P5 IMAD.IADD R185, R185, 0x1, -R8 ;  /* 0x00000001b9b9d824 */ /* 0x000fe200078e0a08 */
        /* <DEDUP_REMOVED lines=20> */
[----:B------:R-:W-:Y:S01]  /*aaa0*/  ISETP.GT.U32.AND P5, PT, R8, R97, PT ;  /* 0x000000610800720c */ /* 0x000fe20003fa4070 */
[----:B------:R-:W-:-:S04]  /*aab0*/  IMAD.MOV R17, RZ, RZ, -R17 ;  /* 0x000000ffff117224 */ /* 0x000fc800078e0a11 */
[----:B------:R-:W-:Y:S01]  /*aac0*/  IMAD R180, R8, R17, R180 ;  /* 0x0000001108b47224 */ /* 0x000fe200078e02b4 */
[----:B------:R1:W-:Y:S01]  /*aad0*/  STL [R1+0x53c8], R26 ;  /* 0x0053c81a01007387 */ /* 0x0003e20000100800 */
[----:B------:R-:W-:-:S03]  /*aae0*/  @!P4 IMAD.IADD R56, R56, 0x1, -R8 ;  /* 0x000000013838c824 */ /* 0x000fc600078e0a08 */
[----:B------:R-:W-:-:S03]  /*aaf0*/  ISETP.GT.U32.AND P4, PT, R8, R180, PT ;  /* 0x000000b40800720c */ /* 0x000fc60003f84070 */
[----:B------:R-:W-:Y:S01]  /*ab00*/  @!P5 IMAD.IADD R97, R97, 0x1, -R8 ;  /* 0x000000016161d824 */ /* 0x000fe200078e0a08 */
[----:B-1----:R-:W-:-:S04]  /*ab10*/  IADD3 R26, PT, PT, R69, 0xe7, RZ ;  /* 0x000000e7451a7810 */ /* 0x002fc80007ffe0ff */
        /* <DEDUP_REMOVED lines=36> */
[--C-:B------:R-:W-:Y:S01]  /*ad60*/  @!P4 IMAD.IADD R146, R146, 0x1, -R8.reuse ;  /* 0x000000019292c824 */ /* 0x100fe200078e0a08 */
[----:B------:R2:W-:Y:S02]  /*ad70*/  STL [R1+0x53fc], R18 ;  /* 0x0053fc1201007387 */ /* 0x0005e40000100800 */
[----:B------:R-:W-:Y:S01]  /*ad80*/  ISETP.GT.U32.AND P4, PT, R8, R186, PT ;  /* 0x000000ba0800720c */ /* 0x000fe20003f84070 */
[----:B-1----:R-:W-:Y:S01]  /*ad90*/  VIADD R19, R69, 0xeb ;  /* 0x000000eb45137836 */ /* 0x002fe20000000000 */
[----:B------:R1:W-:Y:S01]  /*ada0*/  STL [R1+0x53f8], R26 ;  /* 0x0053f81a01007387 */ /* 0x0003e20000100800 */
[----:B------:R-:W-:-:S02]  /*adb0*/  @!P5 IMAD.IADD R156, R156, 0x1, -R8 ;  /* 0x000000019c9cd824 */ /* 0x000fc400078e0a08 */
[----:B--2---:R-:W-:-:S03]  /*adc0*/  VIADD R18, R69, 0xec ;  /* 0x000000ec45127836 */ /* 0x004fc60000000000 */
[----:B------:R-:W-:Y:S02]  /*add0*/  ISETP.GT.U32.AND P5, PT, R8, R156, PT ;  /* 0x0000009c0800720c */ /* 0x000fe40003fa4070 */
[----:B-1----:R-:W-:-:S03]  /*ade0*/  IABS R26, R19 ;  /* 0x00000013001a7213 */ /* 0x002fc60000000000 */
[----:B------:R-:W-:Y:S02]  /*adf0*/  @!P4 IMAD.IADD R186, R186, 0x1, -R8 ;  /* 0x00000001babac824 */ /* 0x000fe400078e0a08 */
[----:B------:R-:W-:Y:S01]  /*ae00*/  IMAD.HI.U32 R16, R9, R26, RZ ;  /* 0x0000001a09107227 */ /* 0x000fe200078e00ff */
[----:B------:R-:W-:-:S03]  /*ae10*/  IABS R57, R18 ;  /* 0x0000001200397213 */ /* 0x000fc60000000000 */
[----:B------:R-:W-:Y:S01]  /*ae20*/  IMAD.MOV R16, RZ, RZ, -R16 ;  /* 0x000000ffff107224 */ /* 0x000fe200078e0a10 */
[----:B------:R-:W-:Y:S01]  /*ae30*/  ISETP.GT.U32.AND P4, PT, R8, R186, PT ;  /* 0x000000ba0800720c */ /* 0x000fe20003f84070 */
[----:B------:R-:W-:-:S04]  /*ae40*/  IMAD.HI.U32 R17, R9, R57, RZ ;  /* 0x0000003909117227 */ /* 0x000fc800078e00ff */
[----:B------:R-:W-:Y:S02]  /*ae50*/  IMAD R26, R8, R16, R26 ;  /* 0x00000010081a7224 */ /* 0x000fe400078e021a */
[----:B------:R-:W-:Y:S02]  /*ae60*/  @!P5 IMAD.IADD R156, R156, 0x1, -R8 ;  /* 0x000000019c9cd824 */ /* 0x000fe400078e0a08 */
[----:B------:R-:W-:Y:S01]  /*ae70*/  IMAD.MOV R17, RZ, RZ, -R17 ;  /* 0x000000ffff117224 */ /* 0x000fe200078e0a11 */
[----:B------:R-:W-:-:S03]  /*ae80*/  ISETP.GT.U32.AND P5, PT, R8, R26, PT ;  /* 0x0000001a0800720c */ /* 0x000fc60003fa4070 */
[----:B------:R-:W-:Y:S01]  /*ae90*/  IMAD R57, R8, R17, R57 ;  /* 0x0000001108397224 */ /* 0x000fe200078e0239 */
[----:B------:R1:W-:Y:S01]  /*aea0*/  STL [R1+0x5408], R19 ;  /* 0x0054081301007387 */ /* 0x0003e20000100800 */
[C---:B------:R-:W-:Y:S02]  /*aeb0*/  VIADD R27, R69.reuse, 0xed ;  /* 0x000000ed451b7836 */ /* 0x040fe40000000000 */
[--C-:B------:R-:W-:Y:S01]  /*aec0*/  @!P4 IMAD.IADD R186, R186, 0x1, -R8.reuse ;  /* 0x00000001babac824 */ /* 0x100fe200078e0a08 */
[----:B------:R-:W-:Y:S01]  /*aed0*/  ISETP.GT.U32.AND P4, PT, R8, R57, PT ;  /* 0x000000390800720c */ /* 0x000fe20003f84070 */
[----:B------:R2:W-:Y:S01]  /*aee0*/  STL [R1+0x5418], R18 ;  /* 0x0054181201007387 */ /* 0x0005e20000100800 */
[C---:B------:R-:W-:Y:S01]  /*aef0*/  VIADD R16, R69.reuse, 0xf0 ;  /* 0x000000f045107836 */ /* 0x040fe20000000000 */
[----:B------:R-:W-:Y:S01]  /*af00*/  IABS R98, R27 ;  /* 0x0000001b00627213 */ /* 0x000fe20000000000 */
[----:B-1----:R-:W-:Y:S02]  /*af10*/  VIADD R19, R69, 0xee ;  /* 0x000000ee45137836 */ /* 0x002fe40000000000 */
[----:B------:R-:W-:-:S02]  /*af20*/  @!P5 IMAD.IADD R26, R26, 0x1, -R8 ;  /* 0x000000011a1ad824 */ /* 0x000fc400078e0a08 */
[----:B--2---:R-:W-:Y:S01]  /*af30*/  VIADD R18, R69, 0xef ;  /* 0x000000ef45127836 */ /* 0x004fe20000000000 */
[----:B------:R-:W-:Y:S01]  /*af40*/  STL [R1+0x5414], R27 ;  /* 0x0054141b01007387 */ /* 0x000fe20000100800 */
[----:B------:R-:W-:-:S03]  /*af50*/  IABS R61, R16 ;  /* 0x00000010003d7213 */ /* 0x000fc60000000000 */
[----:B------:R-:W-:Y:S01]  /*af60*/  STL [R1+0x541c], R19 ;  /* 0x00541c1301007387 */ /* 0x000fe20000100800 */
[----:B------:R-:W-:-:S03]  /*af70*/  ISETP.GT.U32.AND P5, PT, R8, R26, PT ;  /* 0x0000001a0800720c */ /* 0x000fc60003fa4070 */
[----:B------:R-:W-:Y:S04]  /*af80*/  STL [R1+0x5434], R18 ;  /* 0x0054341201007387 */ /* 0x000fe80000100800 */
[----:B------:R1:W-:Y:S01]  /*af90*/  STL [R1+0x5430], R16 ;  /* 0x0054301001007387 */ /* 0x0003e20000100800 */
[----:B------:R-:W-:Y:S01]  /*afa0*/  @!P4 IMAD.IADD R57, R57, 0x1, -R8 ;  /* 0x000000013939c824 */ /* 0x000fe200078e0a08 */
[----:B------:R-:W-:Y:S01]  /*afb0*/  IABS R2, R19 ;  /* 0x0000001300027213 */ /* 0x000fe20000000000 */
[----:B-1----:R-:W-:-:S04]  /*afc0*/  IMAD.HI.U32 R16, R9, R98, RZ ;  /* 0x0000006209107227 */ /* 0x002fc800078e00ff */
[----:B------:R-:W-:Y:S01]  /*afd0*/  IMAD.MOV R16, RZ, RZ, -R16 ;  /* 0x000000ffff107224 */ /* 0x000fe200078e0a10 */
[----:B------:R-:W-:Y:S01]  /*afe0*/  IABS R109, R18 ;  /* 0x00000012006d7213 */ /* 0x000fe20000000000 */
[----:B------:R-:W-:Y:S01]  /*aff0*/  IMAD.HI.U32 R17, R9, R2, RZ ;  /* 0x0000000209117227 */ /* 0x000fe200078e00ff */
[----:B------:R-:W-:-:S03]  /*b000*/  ISETP.GT.U32.AND P4, PT, R8, R57, PT ;  /* 0x000000390800720c */ /* 0x000fc60003f84070 */
[----:B------:R-:W-:Y:S02]  /*b010*/  IMAD R98, R8, R16, R98 ;  /* 0x0000001008627224 */ /* 0x000fe400078e0262 */
[----:B------:R-:W-:Y:S02]  /*b020*/  @!P5 IMAD.IADD R26, R26, 0x1, -R8 ;  /* 0x000000011a1ad824 */ /* 0x000fe400078e0a08 */
[----:B------:R-:W-:Y:S01]  /*b030*/  IMAD.HI.U32 R18, R9, R109, RZ ;  /* 0x0000006d09127227 */ /* 0x000fe200078e00ff */
[----:B------:R-:W-:-:S03]  /*b040*/  ISETP.GT.U32.AND P5, PT, R8, R98, PT ;  /* 0x000000620800720c */ /* 0x000fc60003fa4070 */
[----:B------:R-:W-:Y:S02]  /*b050*/  IMAD.MOV R16, RZ, RZ, -R17 ;  /* 0x000000ffff107224 */ /* 0x000fe400078e0a11 */
[----:B------:R-:W-:Y:S02]  /*b060*/  IMAD.MOV R17, RZ, RZ, -R18 ;  /* 0x000000ffff117224 */ /* 0x000fe400078e0a12 */
[C---:B------:R-:W-:Y:S02]  /*b070*/  IMAD R2, R8.reuse, R16, R2 ;  /* 0x0000001008027224 */ /* 0x040fe400078e0202 */
[C---:B------:R-:W-:Y:S02]  /*b080*/  IMAD R109, R8.reuse, R17, R109 ;  /* 0x00000011086d7224 */ /* 0x040fe400078e026d */
[--C-:B------:R-:W-:Y:S01]  /*b090*/  @!P4 IMAD.IADD R57, R57, 0x1, -R8.reuse ;  /* 0x000000013939c824 */ /* 0x100fe200078e0a08 */
[----:B------:R-:W-:Y:S01]  /*b0a0*/  ISETP.GT.U32.AND P4, PT, R8, R2, PT ;  /* 0x000000020800720c */ /* 0x000fe20003f84070 */
[----:B------:R-:W-:Y:S01]  /*b0b0*/  @!P5 IMAD.IADD R98, R98, 0x1, -R8 ;  /* 0x000000016262d824 */ /* 0x000fe200078e0a08 */
[----:B------:R-:W-:Y:S01]  /*b0c0*/  ISETP.GT.U32.AND P5, PT, R8, R109, PT ;  /* 0x0000006d0800720c */ /* 0x000fe20003fa4070 */
[----:B------:R-:W-:-:S02]  /*b0d0*/  VIADD R68, R69, 0xf1 ;  /* 0x000000f145447836 */ /* 0x000fc40000000000 */
[----:B------:R-:W-:-:S03]  /*b0e0*/  IMAD.HI.U32 R19, R9, R61, RZ ;  /* 0x0000003d09137227 */ /* 0x000fc600078e00ff */
[----:B------:R1:W-:Y:S01]  /*b0f0*/  STL [R1+0x542c], R68 ;  /* 0x00542c4401007387 */ /* 0x0003e20000100800 */
[----:B------:R-:W-:-:S04]  /*b100*/  VIADD R92, R69, 0xf2 ;  /* 0x000000f2455c7836 */ /* 0x000fc80000000000 */
[--C-:B------:R-:W-:Y:S01]  /*b110*/  @!P4 IMAD.IADD R2, R2, 0x1, -R8.reuse ;  /* 0x000000010202c824 */ /* 0x100fe200078e0a08 */
[C---:B------:R-:W-:Y:S02]  /*b120*/  ISETP.GT.U32.AND P4, PT, R8.reuse, R98, PT ;  /* 0x000000620800720c */ /* 0x040fe40003f84070 */
[----:B-1----:R-:W-:Y:S01]  /*b130*/  IABS R68, R68 ;  /* 0x0000004400447213 */ /* 0x002fe20000000000 */
[----:B------:R-:W-:Y:S01]  /*b140*/  @!P5 IMAD.IADD R109, R109, 0x1, -R8 ;  /* 0x000000016d6dd824 */ /* 0x000fe200078e0a08 */
[----:B------:R-:W-:Y:S01]  /*b150*/  IADD3 R18, PT, PT, -R19, RZ, RZ ;  /* 0x000000ff13127210 */ /* 0x000fe20007ffe1ff */
[----:B------:R-:W-:Y:S01]  /*b160*/  @!P6 IMAD.MOV R215, RZ, RZ, -R215 ;  /* 0x000000ffffd7e224 */ /* 0x000fe200078e0ad7 */
[----:B------:R-:W-:Y:S01]  /*b170*/  IABS R187, R92 ;  /* 0x0000005c00bb7213 */ /* 0x000fe20000000000 */
[----:B------:R-:W-:Y:S01]  /*b180*/  VIADD R27, R69, 0xf3 ;  /* 0x000000f3451b7836 */ /* 0x000fe20000000000 */
[C---:B------:R-:W-:Y:S01]  /*b190*/  ISETP.GT.U32.AND P6, PT, R8.reuse, R2, PT ;  /* 0x000000020800720c */ /* 0x040fe20003fc4070 */
[----:B------:R-:W-:Y:S01]  /*b1a0*/  IMAD.HI.U32 R16, R9, R68, RZ ;  /* 0x0000004409107227 */ /* 0x000fe200078e00ff */
[----:B------:R-:W-:Y:S01]  /*b1b0*/  STL [R1+0x5428], R92 ;  /* 0x0054285c01007387 */ /* 0x000fe20000100800 */
[----:B------:R-:W-:-:S02]  /*b1c0*/  ISETP.GT.U32.AND P5, PT, R8, R109, PT ;  /* 0x0000006d0800720c */ /* 0x000fc40003fa4070 */
[----:B------:R-:W-:Y:S01]  /*b1d0*/  IMAD R61, R8, R18, R61 ;  /* 0x00000012083d7224 */ /* 0x000fe200078e023d */
[----:B------:R1:W-:Y:S01]  /*b1e0*/  STL [R1+0x5424], R27 ;  /* 0x0054241b01007387 */ /* 0x0003e20000100800 */
[----:B------:R-:W-:Y:S02]  /*b1f0*/  IMAD.MOV R16, RZ, RZ, -R16 ;  /* 0x000000ffff107224 */ /* 0x000fe400078e0a10 */
[----:B------:R-:W-:-:S04]  /*b200*/  IMAD.HI.U32 R18, R9, R187, RZ ;  /* 0x000000bb09127227 */ /* 0x000fc800078e00ff */
[----:B------:R-:W-:Y:S01]  /*b210*/  IMAD R68, R8, R16, R68 ;  /* 0x0000001008447224 */ /* 0x000fe200078e0244 */
[----:B-1----:R-:W-:Y:S01]  /*b220*/  IABS R27, R27 ;  /* 0x0000001b001b7213 */ /* 0x002fe20000000000 */
[----:B------:R-:W-:Y:S02]  /*b230*/  IMAD.MOV R16, RZ, RZ, -R18 ;  /* 0x000000ffff107224 */ /* 0x000fe400078e0a12 */
[----:B------:R-:W-:Y:S01]  /*b240*/  @!P4 IMAD.IADD R98, R98, 0x1, -R8 ;  /* 0x000000016262c824 */ /* 0x000fe200078e0a08 */
[----:B------:R-:W-:Y:S01]  /*b250*/  ISETP.GT.U32.AND P4, PT, R8, R61, PT ;  /* 0x0000003d0800720c */ /* 0x000fe20003f84070 */
[----:B------:R-:W-:-:S04]  /*b260*/  IMAD.HI.U32 R17, R9, R27, RZ ;  /* 0x0000001b09117227 */ /* 0x000fc800078e00ff */
[----:B------:R-:W-:Y:S02]  /*b270*/  IMAD R187, R8, R16, R187 ;  /* 0x0000001008bb7224 */ /* 0x000fe400078e02bb */
[--C-:B------:R-:W-:Y:S01]  /*b280*/  @!P6 IMAD.IADD R2, R2, 0x1, -R8.reuse ;  /* 0x000000010202e824 */ /* 0x100fe200078e0a08 */
[C---:B------:R-:W-:Y:S01]  /*b290*/  ISETP.GT.U32.AND P6, PT, R8.reuse, R68, PT ;  /* 0x000000440800720c */ /* 0x040fe20003fc4070 */
[----:B------:R-:W-:Y:S02]  /*b2a0*/  IMAD.MOV R17, RZ, RZ, -R17 ;  /* 0x000000ffff117224 */ /* 0x000fe400078e0a11 */
[----:B------:R-:W-:Y:S02]  /*b2b0*/  VIADD R51, R69, 0xf4 ;  /* 0x000000f445337836 */ /* 0x000fe40000000000 */
[--C-:B------:R-:W-:Y:S01]  /*b2c0*/  @!P5 IMAD.IADD R109, R109, 0x1, -R8.reuse ;  /* 0x000000016d6dd824 */ /* 0x100fe200078e0a08 */
[C---:B------:R-:W-:Y:S01]  /*b2d0*/  ISETP.GT.U32.AND P5, PT, R8.reuse, R187, PT ;  /* 0x000000bb0800720c */ /* 0x040fe20003fa4070 */
[----:B------:R-:W-:Y:S01]  /*b2e0*/  IMAD R27, R8, R17, R27 ;  /* 0x00000011081b7224 */ /* 0x000fe200078e021b */
[----:B------:R1:W-:Y:S01]  /*b2f0*/  STL [R1+0x5420], R51 ;  /* 0x0054203301007387 */ /* 0x0003e20000100800 */
[----:B------:R-:W-:Y:S01]  /*b300*/  IABS R157, R51 ;  /* 0x00000033009d7213 */ /* 0x000fe20000000000 */
[----:B------:R-:W-:-:S02]  /*b310*/  @!P4 IMAD.IADD R61, R61, 0x1, -R8 ;  /* 0x000000013d3dc824 */ /* 0x000fc400078e0a08 */
[----:B------:R-:W-:Y:S01]  /*b320*/  ISETP.GT.U32.AND P4, PT, R8, R27, PT ;  /* 0x0000001b0800720c */ /* 0x000fe20003f84070 */
[----:B------:R-:W-:Y:S02]  /*b330*/  @!P6 IMAD.IADD R68, R68, 0x1, -R8 ;  /* 0x000000014444e824 */ /* 0x000fe400078e0a08 */
[----:B-1----:R-:W-:Y:S01]  /*b340*/  VIADD R51, R69, 0xf5 ;  /* 0x000000f545337836 */ /* 0x002fe20000000000 */
[----:B------:R-:W-:Y:S01]  /*b350*/  ISETP.GT.U32.AND P6, PT, R8, R61, PT ;  /* 0x0000003d0800720c */ /* 0x000fe20003fc4070 */
[----:B------:R-:W-:-:S03]  /*b360*/  IMAD.HI.U32 R19, R9, R157, RZ ;  /* 0x0000009d09137227 */ /* 0x000fc600078e00ff */
[----:B------:R1:W-:Y:S01]  /*b370*/  STL [R1+0x5410], R51 ;  /* 0x0054103301007387 */ /* 0x0003e20000100800 */
[C---:B------:R-:W-:Y:S02]  /*b380*/  VIADD R99, R69.reuse, 0xf6 ;  /* 0x000000f645637836 */ /* 0x040fe40000000000 */
[----:B------:R-:W-:Y:S02]  /*b390*/  VIADD R102, R69, 0xf7 ;  /* 0x000000f745667836 */ /* 0x000fe40000000000 */
[----:B------:R-:W-:Y:S01]  /*b3a0*/  @!P5 IMAD.IADD R187, R187, 0x1, -R8 ;  /* 0x00000001bbbbd824 */ /* 0x000fe200078e0a08 */
[----:B------:R-:W-:Y:S02]  /*b3b0*/  ISETP.GT.U32.AND P5, PT, R8, R68, PT ;  /* 0x000000440800720c */ /* 0x000fe40003fa4070 */
[----:B-1----:R-:W-:Y:S01]  /*b3c0*/  IABS R51, R51 ;  /* 0x0000003300337213 */ /* 0x002fe20000000000 */
[----:B------:R-:W-:Y:S02]  /*b3d0*/  VIADD R92, R69, 0xf8 ;  /* 0x000000f8455c7836 */ /* 0x000fe40000000000 */
[----:B------:R-:W-:-:S02]  /*b3e0*/  IMAD.MOV R18, RZ, RZ, -R19 ;  /* 0x000000ffff127224 */ /* 0x000fc400078e0a13 */
[----:B------:R-:W-:Y:S01]  /*b3f0*/  IMAD.HI.U32 R16, R9, R51, RZ ;  /* 0x0000003309107227 */ /* 0x000fe200078e00ff */
[----:B------:R1:W-:Y:S01]  /*b400*/  STL [R1+0x540c], R99 ;  /* 0x00540c6301007387 */ /* 0x0003e20000100800 */
[----:B------:R-:W-:Y:S02]  /*b410*/  IABS R147, R102 ;  /* 0x0000006600937213 */ /* 0x000fe40000000000 */
[C---:B------:R-:W-:Y:S01]  /*b420*/  IMAD R157, R8.reuse, R18, R157 ;  /* 0x00000012089d7224 */ /* 0x040fe200078e029d */
[----:B------:R-:W-:Y:S01]  /*b430*/  STL [R1+0x5404], R102 ;  /* 0x0054046601007387 */ /* 0x000fe20000100800 */
[----:B------:R-:W-:Y:S02]  /*b440*/  IMAD.MOV R16, RZ, RZ, -R16 ;  /* 0x000000ffff107224 */ /* 0x000fe400078e0a10 */
[--C-:B------:R-:W-:Y:S01]  /*b450*/  @!P4 IMAD.IADD R27, R27, 0x1, -R8.reuse ;  /* 0x000000011b1bc824 */ /* 0x100fe200078e0a08 */
[----:B------:R2:W-:Y:S01]  /*b460*/  STL [R1+0x5400], R92 ;  /* 0x0054005c01007387 */ /* 0x0005e20000100800 */
[----:B-1----:R-:W-:Y:S01]  /*b470*/  IABS R99, R99 ;  /* 0x0000006300637213 */ /* 0x002fe20000000000 */
[C---:B------:R-:W-:Y:S01]  /*b480*/  IMAD R51, R8.reuse, R16, R51 ;  /* 0x0000001008337224 */ /* 0x040fe200078e0233 */
[C---:B------:R-:W-:Y:S01]  /*b490*/  ISETP.GT.U32.AND P4, PT, R8.reuse, R187, PT ;  /* 0x000000bb0800720c */ /* 0x040fe20003f84070 */
[----:B------:R-:W-:Y:S01]  /*b4a0*/  @!P3 IMAD.MOV R195, RZ, RZ, -R195 ;  /* 0x000000ffffc3b224 */ /* 0x000fe200078e0ac3 */
[C---:B------:R-:W-:Y:S01]  /*b4b0*/  ISETP.GT.U32.AND P3, PT, R8.reuse, R27, PT ;  /* 0x0000001b0800720c */ /* 0x040fe20003f64070 */
[----:B------:R-:W-:Y:S01]  /*b4c0*/  @!P6 IMAD.IADD R61, R61, 0x1, -R8 ;  /* 0x000000013d3de824 */ /* 0x000fe200078e0a08 */
[----:B--2---:R-:W-:Y:S01]  /*b4d0*/  IABS R92, R92 ;  /* 0x0000005c005c7213 */ /* 0x004fe20000000000 */
[----:B------:R-:W-:Y:S01]  /*b4e0*/  IMAD.HI.U32 R18, R9, R99, RZ ;  /* 0x0000006309127227 */ /* 0x000fe200078e00ff */
[----:B------:R-:W-:-:S03]  /*b4f0*/  ISETP.GT.U32.AND P6, PT, R8, R157, PT ;  /* 0x0000009d0800720c */ /* 0x000fc60003fc4070 */
[----:B------:R-:W-:-:S04]  /*b500*/  IMAD.HI.U32 R17, R9, R147, RZ ;  /* 0x0000009309117227 */ /* 0x000fc800078e00ff */
[----:B------:R-:W-:-:S04]  /*b510*/  IMAD.HI.U32 R19, R9, R92, RZ ;  /* 0x0000005c09137227 */ /* 0x000fc800078e00ff */
[----:B------:R-:W-:Y:S01]  /*b520*/  @!P5 IMAD.IADD R68, R68, 0x1, -R8 ;  /* 0x000000014444d824 */ /* 0x000fe200078e0a08 */
[----:B------:R-:W-:Y:S01]  /*b530*/  ISETP.GT.U32.AND P5, PT, R8, R51, PT ;  /* 0x000000330800720c */ /* 0x000fe20003fa4070 */
[----:B------:R-:W-:Y:S02]  /*b540*/  IMAD.MOV R16, RZ, RZ, -R18 ;  /* 0x000000ffff107224 */ /* 0x000fe400078e0a12 */
[----:B------:R-:W-:Y:S02]  /*b550*/  IMAD.MOV R17, RZ, RZ, -R17 ;  /* 0x000000ffff117224 */ /* 0x000fe400078e0a11 */
[----:B------:R-:W-:Y:S02]  /*b560*/  IMAD.MOV R18, RZ, RZ, -R19 ;  /* 0x000000ffff127224 */ /* 0x000fe400078e0a13 */
[C---:B------:R-:W-:Y:S02]  /*b570*/  VIADD R140, R69.reuse, 0xf9 ;  /* 0x000000f9458c7836 */ /* 0x040fe40000000000 */
[----:B------:R-:W-:-:S02]  /*b580*/  VIADD R133, R69, 0xfa ;  /* 0x000000fa45857836 */ /* 0x000fc40000000000 */
[C---:B------:R-:W-:Y:S01]  /*b590*/  IMAD R99, R8.reuse, R16, R99 ;  /* 0x0000001008637224 */ /* 0x040fe200078e0263 */
[----:B------:R-:W-:Y:S01]  /*b5a0*/  IABS R158, R140 ;  /* 0x0000008c009e7213 */ /* 0x000fe20000000000 */
[C---:B------:R-:W-:Y:S02]  /*b5b0*/  IMAD R147, R8.reuse, R17, R147 ;  /* 0x0000001108937224 */ /* 0x040fe400078e0293 */
[C---:B------:R-:W-:Y:S01]  /*b5c0*/  IMAD R92, R8.reuse, R18, R92 ;  /* 0x00000012085c7224 */ /* 0x040fe200078e025c */
[C---:B------:R-:W-:Y:S01]  /*b5d0*/  IADD3 R132, PT, PT, R69.reuse, 0xfb, RZ ;  /* 0x000000fb45847810 */ /* 0x040fe20007ffe0ff */
[----:B------:R-:W-:Y:S01]  /*b5e0*/  VIADD R102, R69, 0xfc ;  /* 0x000000fc45667836 */ /* 0x000fe20000000000 */
[----:B------:R-:W-:Y:S01]  /*b5f0*/  IABS R188, R133 ;  /* 0x0000008500bc7213 */ /* 0x000fe20000000000 */
[--C-:B------:R-:W-:Y:S01]  /*b600*/  @!P4 IMAD.IADD R187, R187, 0x1, -R8.reuse ;  /* 0x00000001bbbbc824 */ /* 0x100fe200078e0a08 */
[C---:B------:R-:W-:Y:S01]  /*b610*/  ISETP.GT.U32.AND P4, PT, R8.reuse, R99, PT ;  /* 0x000000630800720c */ /* 0x040fe20003f84070 */
[--C-:B------:R-:W-:Y:S01]  /*b620*/  @!P3 IMAD.IADD R27, R27, 0x1, -R8.reuse ;  /* 0x000000011b1bb824 */ /* 0x100fe200078e0a08 */
[C---:B------:R-:W-:Y:S01]  /*b630*/  ISETP.GT.U32.AND P3, PT, R8.reuse, R147, PT ;  /* 0x000000930800720c */ /* 0x040fe20003f64070 */
[----:B------:R-:W-:Y:S01]  /*b640*/  @!P6 IMAD.IADD R157, R157, 0x1, -R8 ;  /* 0x000000019d9de824 */ /* 0x000fe200078e0a08 */
[----:B------:R-:W-:Y:S01]  /*b650*/  ISETP.GT.U32.AND P6, PT, R8, R92, PT ;  /* 0x0000005c0800720c */ /* 0x000fe20003fc4070 */
[----:B------:R1:W-:Y:S01]  /*b660*/  STL [R1+0x53f0], R140 ;  /* 0x0053f08c01007387 */ /* 0x0003e20000100800 */
[----:B------:R-:W-:-:S03]  /*b670*/  IMAD.HI.U32 R16, R9, R158, RZ ;  /* 0x0000009e09107227 */ /* 0x000fc600078e00ff */
[----:B------:R-:W-:Y:S01]  /*b680*/  STL [R1+0x53ec], R133 ;  /* 0x0053ec8501007387 */ /* 0x000fe20000100800 */
[----:B------:R-:W-:Y:S01]  /*b690*/  @!P5 IMAD.IADD R51, R51, 0x1, -R8 ;  /* 0x000000013333d824 */ /* 0x000fe200078e0a08 */
[C---:B------:R-:W-:Y:S01]  /*b6a0*/  ISETP.GT.U32.AND P5, PT, R8.reuse, R157, PT ;  /* 0x0000009d0800720c */ /* 0x040fe20003fa4070 */
[----:B------:R-:W-:Y:S01]  /*b6b0*/  IMAD.HI.U32 R18, R9, R188, RZ ;  /* 0x000000bc09127227 */ /* 0x000fe200078e00ff */
[----:B------:R2:W-:Y:S01]  /*b6c0*/  STL [R1+0x53e8], R132 ;  /* 0x0053e88401007387 */ /* 0x0005e20000100800 */
[----:B-1----:R-:W-:Y:S02]  /*b6d0*/  IABS R140, R132 ;  /* 0x00000084008c7213 */ /* 0x002fe40000000000 */
[----:B------:R-:W-:Y:S01]  /*b6e0*/  IMAD.MOV R16, RZ, RZ, -R16 ;  /* 0x000000ffff107224 */ /* 0x000fe200078e0a10 */
[----:B------:R1:W-:Y:S01]  /*b6f0*/  STL [R1+0x53e4], R102 ;  /* 0x0053e46601007387 */ /* 0x0003e20000100800 */
[----:B------:R-:W-:Y:S02]  /*b700*/  IMAD.MOV R18, RZ, RZ, -R18 ;  /* 0x000000ffff127224 */ /* 0x000fe400078e0a12 */
[----:B------:R-:W-:-:S02]  /*b710*/  IMAD R158, R8, R16, R158 ;  /* 0x00000010089e7224 */ /* 0x000fc400078e029e */
[C---:B------:R-:W-:Y:S01]  /*b720*/  VIADD R19, R69.reuse, 0xfd ;  /* 0x000000fd45137836 */ /* 0x040fe20000000000 */
[----:B--2---:R-:W2:Y:S01]  /*b730*/  LDC.64 R132, c[0x0][0x3a0] ;  /* 0x0000e800ff847b82 */ /* 0x004ea20000000a00 */
[----:B-1----:R-:W-:Y:S01]  /*b740*/  IABS R102, R102 ;  /* 0x0000006600667213 */ /* 0x002fe20000000000 */
[----:B------:R-:W-:Y:S02]  /*b750*/  VIADD R151, R69, 0xfe ;  /* 0x000000fe45977836 */ /* 0x000fe40000000000 */
[----:B------:R-:W-:-:S04]  /*b760*/  IMAD.HI.U32 R17, R9, R140, RZ ;  /* 0x0000008c09117227 */ /* 0x000fc800078e00ff */
[----:B------:R-:W-:Y:S01]  /*b770*/  IMAD.HI.U32 R16, R9, R102, RZ ;  /* 0x0000006609107227 */ /* 0x000fe200078e00ff */
[----:B------:R-:W-:-:S03]  /*b780*/  IABS R69, R19 ;  /* 0x0000001300457213 */ /* 0x000fc60000000000 */
[----:B------:R-:W-:Y:S02]  /*b790*/  IMAD R188, R8, R18, R188 ;  /* 0x0000001208bc7224 */ /* 0x000fe400078e02bc */
[----:B------:R-:W-:Y:S01]  /*b7a0*/  IMAD.MOV.U32 R18, RZ, RZ, R100 ;  /* 0x000000ffff127224 */ /* 0x000fe200078e0064 */
[----:B------:R-:W-:Y:S01]  /*b7b0*/  IABS R100, R151 ;  /* 0x0000009700647213 */ /* 0x000fe20000000000 */
[--C-:B------:R-:W-:Y:S02]  /*b7c0*/  @!P4 IMAD.IADD R99, R99, 0x1, -R8.reuse ;  /* 0x000000016363c824 */ /* 0x100fe400078e0a08 */
[--C-:B------:R-:W-:Y:S02]  /*b7d0*/  @!P3 IMAD.IADD R147, R147, 0x1, -R8.reuse ;  /* 0x000000019393b824 */ /* 0x100fe400078e0a08 */
[----:B------:R-:W-:Y:S02]  /*b7e0*/  @!P6 IMAD.IADD R92, R92, 0x1, -R8 ;  /* 0x000000015c5ce824 */ /* 0x000fe400078e0a08 */
[----:B------:R-:W-:-:S02]  /*b7f0*/  IMAD.MOV R17, RZ, RZ, -R17 ;  /* 0x000000ffff117224 */ /* 0x000fc400078e0a11 */
[----:B------:R-:W-:Y:S01]  /*b800*/  IMAD.MOV R16, RZ, RZ, -R16 ;  /* 0x000000ffff107224 */ /* 0x000fe200078e0a10 */
[----:B------:R-:W-:Y:S01]  /*b810*/  @!P5 IADD3 R157, PT, PT, R157, -R8, RZ ;  /* 0x800000089d9dd210 */ /* 0x000fe20007ffe0ff */
[----:B------:R-:W-:Y:S01]  /*b820*/  @!P0 IMAD.MOV R214, RZ, RZ, -R214 ;  /* 0x000000ffffd68224 */ /* 0x000fe200078e0ad6 */
[C---:B------:R-:W-:Y:S01]  /*b830*/  ISETP.GT.U32.AND P4, PT, R8.reuse, R51, PT ;  /* 0x000000330800720c */ /* 0x040fe20003f84070 */
[C---:B------:R-:W-:Y:S01]  /*b840*/  IMAD R140, R8.reuse, R17, R140 ;  /* 0x00000011088c7224 */ /* 0x040fe200078e028c */
[C---:B------:R-:W-:Y:S01]  /*b850*/  ISETP.GT.U32.AND P3, PT, R8.reuse, R99, PT ;  /* 0x000000630800720c */ /* 0x040fe20003f64070 */
[C---:B------:R-:W-:Y:S01]  /*b860*/  IMAD R102, R8.reuse, R16, R102 ;  /* 0x0000001008667224 */ /* 0x040fe200078e0266 */
[C---:B------:R-:W-:Y:S01]  /*b870*/  ISETP.GT.U32.AND P6, PT, R8.reuse, R147, PT ;  /* 0x000000930800720c */ /* 0x040fe20003fc4070 */
[C---:B------:R-:W-:Y:S01]  /*b880*/  IMAD.HI.U32 R17, R9.reuse, R69, RZ ;  /* 0x0000004509117227 */ /* 0x040fe200078e00ff */
[C---:B------:R-:W-:Y:S02]  /*b890*/  ISETP.GT.U32.AND P0, PT, R8.reuse, R92, PT ;  /* 0x0000005c0800720c */ /* 0x040fe40003f04070 */
[----:B------:R-:W-:Y:S01]  /*b8a0*/  ISETP.GT.U32.AND P5, PT, R8, R158, PT ;  /* 0x0000009e0800720c */ /* 0x000fe20003fa4070 */
[----:B------:R-:W-:-:S04]  /*b8b0*/  IMAD.HI.U32 R16, R9, R100, RZ ;  /* 0x0000006409107227 */ /* 0x000fc800078e00ff */
[----:B------:R-:W-:Y:S02]  /*b8c0*/  IMAD.MOV R9, RZ, RZ, -R17 ;  /* 0x000000ffff097224 */ /* 0x000fe400078e0a11 */
[----:B------:R-:W-:Y:S02]  /*b8d0*/  IMAD.MOV R16, RZ, RZ, -R16 ;  /* 0x000000ffff107224 */ /* 0x000fe400078e0a10 */
[C---:B------:R-:W-:Y:S02]  /*b8e0*/  IMAD R69, R8.reuse, R9, R69 ;  /* 0x0000000908457224 */ /* 0x040fe400078e0245 */
[C---:B------:R-:W-:Y:S02]  /*b8f0*/  IMAD R100, R8.reuse, R16, R100 ;  /* 0x0000001008647224 */ /* 0x040fe400078e0264 */
[--C-:B------:R-:W-:Y:S01]  /*b900*/  @!P4 IMAD.IADD R51, R51, 0x1, -R8.reuse ;  /* 0x000000013333c824 */ /* 0x100fe200078e0a08 */
[C---:B------:R-:W-:Y:S01]  /*b910*/  ISETP.GT.U32.AND P4, PT, R8.reuse, R188, PT ;  /* 0x000000bc0800720c */ /* 0x040fe20003f84070 */
[--C-:B------:R-:W-:Y:S01]  /*b920*/  @!P3 IMAD.IADD R99, R99, 0x1, -R8.reuse ;  /* 0x000000016363b824 */ /* 0x100fe200078e0a08 */
[C---:B------:R-:W-:Y:S01]  /*b930*/  ISETP.GT.U32.AND P3, PT, R8.reuse, R140, PT ;  /* 0x0000008c0800720c */ /* 0x040fe20003f64070 */
[--C-:B------:R-:W-:Y:S01]  /*b940*/  @!P6 IMAD.IADD R147, R147, 0x1, -R8.reuse ;  /* 0x000000019393e824 */ /* 0x100fe200078e0a08 */
[----:B------:R-:W-:Y:S01]  /*b950*/  ISETP.GT.U32.AND P6, PT, R8, R102, PT ;  /* 0x000000660800720c */ /* 0x000fe20003fc4070 */
[--C-:B------:R-:W-:Y:S01]  /*b960*/  @!P0 IMAD.IADD R92, R92, 0x1, -R8.reuse ;  /* 0x000000015c5c8824 */ /* 0x100fe200078e0a08 */
[----:B------:R-:W-:Y:S01]  /*b970*/  ISETP.GT.U32.AND P0, PT, R8, R69, PT ;  /* 0x000000450800720c */ /* 0x000fe20003f04070 */
[----:B------:R-:W-:Y:S01]  /*b980*/  @!P5 IMAD.IADD R158, R158, 0x1, -R8 ;  /* 0x000000019e9ed824 */ /* 0x000fe200078e0a08 */
[----:B------:R-:W-:Y:S01]  /*b990*/  ISETP.GT.U32.AND P5, PT, R8, R100, PT ;  /* 0x000000640800720c */ /* 0x000fe20003fa4070 */
[----:B------:R-:W-:-:S04]  /*b9a0*/  @!P2 IMAD.MOV R189, RZ, RZ, -R189 ;  /* 0x000000ffffbda224 */ /* 0x000fc800078e0abd */
[--C-:B------:R-:W-:Y:S02]  /*b9b0*/  @!P4 IMAD.IADD R188, R188, 0x1, -R8.reuse ;  /* 0x00000001bcbcc824 */ /* 0x100fe400078e0a08 */
[--C-:B------:R-:W-:Y:S02]  /*b9c0*/  @!P3 IMAD.IADD R140, R140, 0x1, -R8.reuse ;  /* 0x000000018c8cb824 */ /* 0x100fe400078e0a08 */
[--C-:B------:R-:W-:Y:S02]  /*b9d0*/  @!P6 IMAD.IADD R102, R102, 0x1, -R8.reuse ;  /* 0x000000016666e824 */ /* 0x100fe400078e0a08 */
[--C-:B------:R-:W-:Y:S02]  /*b9e0*/  @!P0 IMAD.IADD R69, R69, 0x1, -R8.reuse ;  /* 0x0000000145458824 */ /* 0x100fe400078e0a08 */
[----:B------:R-:W-:Y:S01]  /*b9f0*/  @!P5 IMAD.IADD R100, R100, 0x1, -R8 ;  /* 0x000000016464d824 */ /* 0x000fe200078e0a08 */
[C---:B------:R-:W-:Y:S01]  /*ba00*/  ISETP.GT.U32.AND P3, PT, R8.reuse, R158, PT ;  /* 0x0000009e0800720c */ /* 0x040fe20003f64070 */
[----:B------:R-:W-:Y:S01]  /*ba10*/  @!P1 IMAD.MOV R213, RZ, RZ, -R213 ;  /* 0x000000ffffd59224 */ /* 0x000fe200078e0ad5 */
[----:B------:R-:W-:-:S02]  /*ba20*/  ISETP.GT.U32.AND P2, PT, R8, R188, PT ;  /* 0x000000bc0800720c */ /* 0x000fc40003f44070 */
[C---:B------:R-:W-:Y:S02]  /*ba30*/  ISETP.GT.U32.AND P6, PT, R8.reuse, R140, PT ;  /* 0x0000008c0800720c */ /* 0x040fe40003fc4070 */
[C---:B------:R-:W-:Y:S02]  /*ba40*/  ISETP.GT.U32.AND P0, PT, R8.reuse, R102, PT ;  /* 0x000000660800720c */ /* 0x040fe40003f04070 */
[C---:B------:R-:W-:Y:S02]  /*ba50*/  ISETP.GT.U32.AND P5, PT, R8.reuse, R69, PT ;  /* 0x000000450800720c */ /* 0x040fe40003fa4070 */
[----:B------:R-:W-:-:S03]  /*ba60*/  ISETP.GT.U32.AND P1, PT, R8, R100, PT ;  /* 0x000000640800720c */ /* 0x000fc60003f24070 */
[--C-:B------:R-:W-:Y:S02]  /*ba70*/  @!P3 IMAD.IADD R158, R158, 0x1, -R8.reuse ;  /* 0x000000019e9eb824 */ /* 0x100fe400078e0a08 */
[--C-:B------:R-:W-:Y:S02]  /*ba80*/  @!P2 IMAD.IADD R188, R188, 0x1, -R8.reuse ;  /* 0x00000001bcbca824 */ /* 0x100fe400078e0a08 */
[--C-:B------:R-:W-:Y:S02]  /*ba90*/  @!P6 IMAD.IADD R140, R140, 0x1, -R8.reuse ;  /* 0x000000018c8ce824 */ /* 0x100fe400078e0a08 */
[--C-:B------:R-:W-:Y:S02]  /*baa0*/  @!P0 IMAD.IADD R102, R102, 0x1, -R8.reuse ;  /* 0x0000000166668824 */ /* 0x100fe400078e0a08 */
[--C-:B------:R-:W-:Y:S02]  /*bab0*/  @!P5 IMAD.IADD R69, R69, 0x1, -R8.reuse ;  /* 0x000000014545d824 */ /* 0x100fe400078e0a08 */
[----:B------:R-:W-:-:S02]  /*bac0*/  @!P1 IMAD.IADD R100, R100, 0x1, -R8 ;  /* 0x0000000164649824 */ /* 0x000fc400078e0a08 */
[----:B------:R-:W1:Y:S01]  /*bad0*/  LDC.64 R8, c[0x0][0x3a8] ;  /* 0x0000ea00ff087b82 */ /* 0x000e620000000a00 */
[----:B------:R-:W-:Y:S01]  /*bae0*/  ISETP.GE.AND P5, PT, R11, RZ, PT ;  /* 0x000000ff0b00720c */ /* 0x000fe20003fa6270 */
[-C--:B--2---:R-:W-:Y:S01]  /*baf0*/  IMAD R11, R20, R133.reuse, RZ ;  /* 0x00000085140b7224 */ /* 0x084fe200078e02ff */
[----:B------:R-:W-:Y:S01]  /*bb00*/  ISETP.GE.AND P3, PT, R15, RZ, PT ;  /* 0x000000ff0f00720c */ /* 0x000fe20003f66270 */
[-C--:B------:R-:W-:Y:S01]  /*bb10*/  IMAD R15, R24, R133.reuse, RZ ;  /* 0x00000085180f7224 */ /* 0x080fe200078e02ff */
[----:B------:R2:W-:Y:S01]  /*bb20*/  STL [R1+0x53d8], R19 ;  /* 0x0053d81301007387 */ /* 0x0005e20000100800 */
[----:B------:R-:W-:Y:S02]  /*bb30*/  ISETP.GE.AND P6, PT, R13, RZ, PT ;  /* 0x000000ff0d00720c */ /* 0x000fe40003fc6270 */
[----:B------:R-:W-:Y:S01]  /*bb40*/  LEA R24, P1, R11, UR4, 0x2 ;  /* 0x000000040b187c11 */ /* 0x000fe2000f8210ff */
[-C--:B------:R-:W-:Y:S01]  /*bb50*/  IMAD R13, R22, R133.reuse, RZ ;  /* 0x00000085160d7224 */ /* 0x080fe200078e02ff */
[----:B------:R-:W-:Y:S01]  /*bb60*/  STL [R1+0x53d4], R151 ;  /* 0x0053d49701007387 */ /* 0x000fe20000100800 */
[-C--:B------:R-:W-:Y:S01]  /*bb70*/  IMAD R17, R25, R133.reuse, RZ ;  /* 0x0000008519117224 */ /* 0x080fe200078e02ff */
[----:B------:R-:W-:Y:S01]  /*bb80*/  LEA.HI.X.SX32 R25, R11, UR5, 0x2, P1 ;  /* 0x000000050b197c11 */ /* 0x000fe200088f16ff */
[----:B------:R-:W-:-:S02]  /*bb90*/  IMAD R22, R251, R133, RZ ;  /* 0x00000085fb167224 */ /* 0x000fc400078e02ff */
[-C--:B--2---:R-:W-:Y:S02]  /*bba0*/  IMAD R19, R134, R133.reuse, RZ ;  /* 0x0000008586137224 */ /* 0x084fe400078e02ff */
[-C--:B------:R-:W-:Y:S02]  /*bbb0*/  IMAD R134, R18, R133.reuse, RZ ;  /* 0x0000008512867224 */ /* 0x080fe400078e02ff */
[----:B------:R-:W-:Y:S01]  /*bbc0*/  IMAD R133, R131, R133, RZ ;  /* 0x0000008583857224 */ /* 0x000fe200078e02ff */
[----:B-1----:R-:W-:Y:S04]  /*bbd0*/  STL [R1+0x5478], R8 ;  /* 0x0054780801007387 */ /* 0x002fe80000100800 */
[----:B------:R-:W2:Y:S04]  /*bbe0*/  LDL.LU R131, [R1+0x5590] ;  /* 0x0055900001837983 */ /* 0x000ea80000300800 */
[----:B------:R1:W-:Y:S04]  /*bbf0*/  STL [R1+0x5480], R24 ;  /* 0x0054801801007387 */ /* 0x0003e80000100800 */
[----:B-1----:R-:W3:Y:S04]  /*bc00*/  LDL.LU R24, [R1+0xc] ;  /* 0x00000c0001187983 */ /* 0x002ee80000300800 */
[----:B------:R1:W-:Y:S04]  /*bc10*/  STL [R1+0x547c], R25 ;  /* 0x00547c1901007387 */ /* 0x0003e80000100800 */
[----:B-1----:R-:W3:Y:S01]  /*bc20*/  LDL.LU R25, [R1+0x4] ;  /* 0x0000040001197983 */ /* 0x002ee20000300800 */
[----:B------:R-:W-:Y:S01]  /*bc30*/  ISETP.GE.AND P4, PT, R10, RZ, PT ;  /* 0x000000ff0a00720c */ /* 0x000fe20003f86270 */
[----:B------:R-:W1:Y:S01]  /*bc40*/  S2R R8, SR_TID.X ;  /* 0x0000000000087919 */ /* 0x000e620000002100 */
[----:B------:R-:W-:-:S11]  /*bc50*/  ISETP.GE.AND P0, PT, R12, RZ, PT ;  /* 0x000000ff0c00720c */ /* 0x000fd60003f06270 */
[----:B------:R-:W-:Y:S01]  /*bc60*/  @!P4 IMAD.MOV R194, RZ, RZ, -R194 ;  /* 0x000000ffffc2c224 */ /* 0x000fe200078e0ac2 */
[----:B------:R-:W-:-:S05]  /*bc70*/  LEA R10, P4, R13, UR4, 0x2 ;  /* 0x000000040d0a7c11 */ /* 0x000fca000f8810ff */
[----:B------:R4:W-:Y:S01]  /*bc80*/  STL [R1+0x5488], R10 ;  /* 0x0054880a01007387 */ /* 0x0009e20000100800 */
[----:B------:R-:W-:Y:S02]  /*bc90*/  LEA R12, P1, R15, UR4, 0x2 ;  /* 0x000000040f0c7c11 */ /* 0x000fe4000f8210ff */
[----:B------:R-:W-:Y:S02]  /*bca0*/  ISETP.GE.AND P2, PT, R14, RZ, PT ;  /* 0x000000ff0e00720c */ /* 0x000fe40003f46270 */
[----:B------:R-:W-:Y:S01]  /*bcb0*/  LEA.HI.X.SX32 R11, R13, UR5, 0x2, P4 ;  /* 0x000000050d0b7c11 */ /* 0x000fe2000a0f16ff */
[----:B----4-:R-:W4:Y:S01]  /*bcc0*/  LDC R10, c[0x0][0x3ac] ;  /* 0x0000eb00ff0a7b82 */ /* 0x010f220000000800 */
[----:B------:R-:W-:Y:S02]  /*bcd0*/  LEA R14, P4, R17, UR4, 0x2 ;  /* 0x00000004110e7c11 */ /* 0x000fe4000f8810ff */
[----:B------:R-:W-:Y:S02]  /*bce0*/  LEA.HI.X.SX32 R13, R15, UR5, 0x2, P1 ;  /* 0x000000050f0d7c11 */ /* 0x000fe400088f16ff */
[----:B------:R-:W-:-:S02]  /*bcf0*/  LEA R16, P1, R19, UR4, 0x2 ;  /* 0x0000000413107c11 */ /* 0x000fc4000f8210ff */
[----:B------:R-:W-:Y:S01]  /*bd00*/  LEA.HI.X.SX32 R15, R17, UR5, 0x2, P4 ;  /* 0x00000005110f7c11 */ /* 0x000fe2000a0f16ff */
[----:B------:R1:W-:Y:S01]  /*bd10*/  STL [R1+0x5484], R11 ;  /* 0x0054840b01007387 */ /* 0x0003e20000100800 */
[----:B------:R-:W-:Y:S02]  /*bd20*/  LEA R18, P4, R22, UR4, 0x2 ;  /* 0x0000000416127c11 */ /* 0x000fe4000f8810ff */
[----:B-1----:R-:W-:Y:S02]  /*bd30*/  LOP3.LUT R8, R8, 0x1f, RZ, 0xc0, !PT ;  /* 0x0000001f08087812 */ /* 0x002fe400078ec0ff */
[----:B------:R-:W-:Y:S02]  /*bd40*/  LEA.HI.X.SX32 R17, R19, UR5, 0x2, P1 ;  /* 0x0000000513117c11 */ /* 0x000fe400088f16ff */
[----:B------:R-:W-:Y:S01]  /*bd50*/  LEA R20, P1, R134, UR4, 0x2 ;  /* 0x0000000486147c11 */ /* 0x000fe2000f8210ff */
[----:B------:R-:W3:Y:S01]  /*bd60*/  LDL.LU R11, [R1] ;  /* 0x00000000010b7983 */ /* 0x000ee20000300800 */
[----:B------:R-:W-:Y:S01]  /*bd70*/  LEA.HI.X.SX32 R19, R22, UR5, 0x2, P4 ;  /* 0x0000000516137c11 */ /* 0x000fe2000a0f16ff */
[----:B------:R-:W-:-:S02]  /*bd80*/  IMAD R251, R8, R9, RZ ;  /* 0x0000000908fb7224 */ /* 0x000fc400078e02ff */
[----:B------:R4:W-:Y:S01]  /*bd90*/  STL [R1+0x5490], R12 ;  /* 0x0054900c01007387 */ /* 0x0009e20000100800 */
[----:B------:R-:W-:Y:S01]  /*bda0*/  LEA R22, P4, R133, UR4, 0x2 ;  /* 0x0000000485167c11 */ /* 0x000fe2000f8810ff */
[----:B------:R-:W-:Y:S02]  /*bdb0*/  IMAD.MOV.U32 R9, RZ, RZ, R21 ;  /* 0x000000ffff097224 */ /* 0x000fe400078e0015 */
[----:B------:R1:W-:Y:S01]  /*bdc0*/  STL [R1+0x548c], R13 ;  /* 0x00548c0d01007387 */ /* 0x0003e20000100800 */
[----:B------:R-:W-:Y:S01]  /*bdd0*/  LEA.HI.X.SX32 R21, R134, UR5, 0x2, P1 ;  /* 0x0000000586157c11 */ /* 0x000fe200088f16ff */
[----:B------:R-:W-:Y:S01]  /*bde0*/  @!P0 IMAD.MOV R103, RZ, RZ, -R103 ;  /* 0x000000ffff678224 */ /* 0x000fe200078e0a67 */
[----:B------:R-:W-:Y:S01]  /*bdf0*/  LOP3.LUT R8, R8, 0x20, RZ, 0xfc, !PT ;  /* 0x0000002008087812 */ /* 0x000fe200078efcff */
[----:B------:R1:W-:Y:S01]  /*be00*/  STL [R1+0x5498], R14 ;  /* 0x0054980e01007387 */ /* 0x0003e20000100800 */
[----:B------:R-:W-:Y:S01]  /*be10*/  ISETP.GE.AND P1, PT, R23, RZ, PT ;  /* 0x000000ff1700720c */ /* 0x000fe20003f26270 */
[----:B----4-:R-:W-:Y:S01]  /*be20*/  IMAD R12, R10, 0x20, R251 ;  /* 0x000000200a0c7824 */ /* 0x010fe200078e02fb */
[----:B------:R-:W4:Y:S01]  /*be30*/  LDCU UR4, c[0x0][0x3b0] ;  /* 0x00007600ff0477ac */ /* 0x000f220008000800 */
[----:B------:R-:W-:Y:S01]  /*be40*/  STL [R1+0x5494], R15 ;  /* 0x0054940f01007387 */ /* 0x000fe20000100800 */
[----:B------:R-:W-:-:S03]  /*be50*/  LEA.HI.X.SX32 R23, R133, UR5, 0x2, P4 ;  /* 0x0000000585177c11 */ /* 0x000fc6000a0f16ff */
[----:B------:R-:W-:Y:S01]  /*be60*/  STL [R1+0x54a0], R16 ;  /* 0x0054a01001007387 */ /* 0x000fe20000100800 */
[----:B------:R-:W-:Y:S01]  /*be70*/  @!P3 IMAD.MOV R9, RZ, RZ, -R9 ;  /* 0x000000ffff09b224 */ /* 0x000fe200078e0a09 */
[----:B------:R-:W-:Y:S01]  /*be80*/  ISETP.GE.AND P0, PT, R207, RZ, PT ;  /* 0x000000ffcf00720c */ /* 0x000fe20003f06270 */
[----:B------:R-:W-:Y:S01]  /*be90*/  IMAD.MOV.U32 R133, RZ, RZ, R130 ;  /* 0x000000ffff857224 */ /* 0x000fe200078e0082 */
[----:B------:R-:W-:Y:S01]  /*bea0*/  STL [R1+0x549c], R17 ;  /* 0x00549c1101007387 */ /* 0x000fe20000100800 */
[----:B------:R-:W-:Y:S01]  /*beb0*/  @!P5 IMAD.MOV R29, RZ, RZ, -R29 ;  /* 0x000000ffff1dd224 */ /* 0x000fe200078e0a1d */
[----:B------:R-:W1:Y:S02]  /*bec0*/  LDCU UR5, c[0x0][0x3b0] ;  /* 0x00007600ff0577ac */ /* 0x000e640008000800 */
[----:B------:R-:W-:Y:S04]  /*bed0*/  STL [R1+0x54a8], R18 ;  /* 0x0054a81201007387 */ /* 0x000fe80000100800 */
[----:B------:R-:W-:Y:S04]  /*bee0*/  STL [R1+0x54a4], R19 ;  /* 0x0054a41301007387 */ /* 0x000fe80000100800 */
[----:B------:R-:W-:Y:S01]  /*bef0*/  STL [R1+0x54b0], R20 ;  /* 0x0054b01401007387 */ /* 0x000fe20000100800 */
[----:B------:R-:W-:-:S02]  /*bf00*/  LEA R134, P4, R251, UR6, 0x2 ;  /* 0x00000006fb867c11 */ /* 0x000fc4000f8810ff */
[----:B------:R-:W-:Y:S01]  /*bf10*/  ISETP.GE.AND P3, PT, R135, RZ, PT ;  /* 0x000000ff8700720c */ /* 0x000fe20003f66270 */
[----:B------:R-:W-:Y:S01]  /*bf20*/  STL [R1+0x54ac], R21 ;  /* 0x0054ac1501007387 */ /* 0x000fe20000100800 */
[----:B------:R-:W-:Y:S01]  /*bf30*/  @!P2 IMAD.MOV R133, RZ, RZ, -R133 ;  /* 0x000000ffff85a224 */ /* 0x000fe200078e0a85 */
[----:B------:R-:W-:Y:S01]  /*bf40*/  ISETP.GE.AND P5, PT, R154, RZ, PT ;  /* 0x000000ff9a00720c */ /* 0x000fe20003fa6270 */
[----:B------:R-:W-:Y:S01]  /*bf50*/  @!P1 IMAD.MOV R70, RZ, RZ, -R70 ;  /* 0x000000ffff469224 */ /* 0x000fe200078e0a46 */
[----:B------:R-:W-:Y:S01]  /*bf60*/  STL [R1+0x54b8], R22 ;  /* 0x0054b81601007387 */ /* 0x000fe20000100800 */
[----:B------:R-:W-:Y:S01]  /*bf70*/  @!P0 IMAD.MOV R159, RZ, RZ, -R159 ;  /* 0x000000ffff9f8224 */ /* 0x000fe200078e0a9f */
[----:B------:R-:W2:Y:S02]  /*bf80*/  LDCU UR6, c[0x0][0x3b0] ;  /* 0x00007600ff0677ac */ /* 0x000ea40008000800 */
[----:B------:R-:W-:Y:S04]  /*bf90*/  STL [R1+0x54b4], R23 ;  /* 0x0054b41701007387 */ /* 0x000fe80000100800 */
[----:B------:R-:W4:Y:S01]  /*bfa0*/  LDL.LU R10, [R1+0x8] ;  /* 0x00000800010a7983 */ /* 0x000f220000300800 */
[----:B------:R-:W-:Y:S01]  /*bfb0*/  LEA.HI.X.SX32 R135, R251, UR7, 0x2, P4 ;  /* 0x00000007fb877c11 */ /* 0x000fe2000a0f16ff */
[----:B------:R-:W-:-:S02]  /*bfc0*/  @!P3 IMAD.MOV R112, RZ, RZ, -R112 ;  /* 0x000000ffff70b224 */ /* 0x000fc400078e0a70 */
[----:B-1----:R-:W4:Y:S01]  /*bfd0*/  LDL.LU R13, [R1+0x14] ;  /* 0x00001400010d7983 */ /* 0x002f220000300800 */
[C---:B------:R-:W-:Y:S01]  /*bfe0*/  LEA R130, P4, R12.reuse, UR40, 0x2 ;  /* 0x000000280c827c11 */ /* 0x040fe2000f8810ff */
[----:B------:R-:W1:Y:S01]  /*bff0*/  LDCU UR40, c[0x0][0x3b0] ;  /* 0x00007600ff2877ac */ /* 0x000e620008000800 */
[----:B--2---:R-:W-:Y:S01]  /*c000*/  ISETP.NE.AND P2, PT, R131, RZ, PT ;  /* 0x000000ff8300720c */ /* 0x004fe20003f45270 */
[----:B------:R-:W-:Y:S01]  /*c010*/  @!P6 IMAD.MOV R111, RZ, RZ, -R111 ;  /* 0x000000ffff6fe224 */ /* 0x000fe200078e0a6f */
[----:B------:R-:W-:Y:S01]  /*c020*/  LOP3.LUT R251, RZ, R131, RZ, 0x33, !PT ;  /* 0x00000083fffb7212 */ /* 0x000fe200078e33ff */
[----:B------:R-:W2:Y:S01]  /*c030*/  LDCU UR7, c[0x0][0x3b0] ;  /* 0x00007600ff0777ac */ /* 0x000ea20008000800 */
[----:B------:R-:W-:Y:S02]  /*c040*/  LEA.HI.X.SX32 R131, R12, UR41, 0x2, P4 ;  /* 0x000000290c837c11 */ /* 0x000fe4000a0f16ff */
[----:B------:R-:W-:Y:S01]  /*c050*/  ISETP.GE.AND P4, PT, R8, UR76, PT ;  /* 0x0000004c08007c0c */ /* 0x000fe2000bf86270 */
[----:B------:R-:W1:Y:S01]  /*c060*/  LDCU UR41, c[0x0][0x3b0] ;  /* 0x00007600ff2977ac */ /* 0x000e620008000800 */
[C---:B------:R-:W-:Y:S01]  /*c070*/  SEL R12, R251.reuse, R252, !P2 ;  /* 0x000000fcfb0c7207 */ /* 0x040fe20005000000 */
[----:B------:R-:W2:Y:S01]  /*c080*/  LDL.LU R8, [R1+0x10] ;  /* 0x0000100001087983 */ /* 0x000ea20000300800 */
[----:B------:R-:W-:Y:S01]  /*c090*/  ISETP.GE.AND P1, PT, R208, RZ, PT ;  /* 0x000000ffd000720c */ /* 0x000fe20003f26270 */
[----:B------:R-:W1:Y:S01]  /*c0a0*/  LDCU UR76, c[0x0][0x3b0] ;  /* 0x00007600ff4c77ac */ /* 0x000e620008000800 */
[----:B---3--:R-:W-:-:S02]  /*c0b0*/  SEL R252, R251, R25, !P2 ;  /* 0x00000019fbfc7207 */ /* 0x008fc40005000000 */
[----:B------:R-:W3:Y:S01]  /*c0c0*/  LDL.LU R25, [R1+0x1c] ;  /* 0x00001c0001197983 */ /* 0x000ee20000300800 */
[----:B------:R-:W-:Y:S01]  /*c0d0*/  IMAD R12, R12, UR42, RZ ;  /* 0x0000002a0c0c7c24 */ /* 0x000fe2000f8e02ff */
[----:B------:R-:W-:Y:S01]  /*c0e0*/  ISETP.GE.AND P3, PT, R64, RZ, PT ;  /* 0x000000ff4000720c */ /* 0x000fe20003f66270 */
[----:B------:R-:W-:Y:S01]  /*c0f0*/  IMAD R14, R252, UR43, RZ ;  /* 0x0000002bfc0e7c24 */ /* 0x000fe2000f8e02ff */
[----:B------:R-:W-:Y:S02]  /*c100*/  ISETP.GE.AND P0, PT, R209, RZ, PT ;  /* 0x000000ffd100720c */ /* 0x000fe40003f06270 */
[----:B------:R-:W-:Y:S01]  /*c110*/  @!P5 IADD3 R30, PT, PT, -R30, RZ, RZ ;  /* 0x000000ff1e1ed210 */ /* 0x000fe20007ffe1ff */
[----:B------:R1:W-:Y:S01]  /*c120*/  STL [R1+0x6c], R12 ;  /* 0x00006c0c01007387 */ /* 0x0003e20000100800 */
[C---:B------:R-:W-:Y:S01]  /*c130*/  SEL R252, R251.reuse, R24, !P2 ;  /* 0x00000018fbfc7207 */ /* 0x040fe20005000000 */
[----:B------:R-:W-:Y:S01]  /*c140*/  @!P1 IMAD.MOV R71, RZ, RZ, -R71 ;  /* 0x000000ffff479224 */ /* 0x000fe200078e0a47 */
[C---:B------:R-:W-:Y:S01]  /*c150*/  SEL R65, R251.reuse, R65, !P2 ;  /* 0x00000041fb417207 */ /* 0x040fe20005000000 */
[----:B------:R-:W3:Y:S01]  /*c160*/  LDL.LU R207, [R1+0x558c] ;  /* 0x00558c0001cf7983 */ /* 0x000ee20000300800 */
[C---:B------:R-:W-:Y:S01]  /*c170*/  SEL R66, R251.reuse, R66, !P2 ;  /* 0x00000042fb427207 */ /* 0x040fe20005000000 */
[----:B------:R-:W1:Y:S01]  /*c180*/  LDCU UR43, c[0x0][0x3b0] ;  /* 0x00007600ff2b77ac */ /* 0x000e620008000800 */
[----:B------:R-:W-:-:S02]  /*c190*/  SEL R202, R251, R202, !P2 ;  /* 0x000000cafbca7207 */ /* 0x000fc40005000000 */
[C---:B------:R-:W-:Y:S01]  /*c1a0*/  SEL R204, R251.reuse, R204, !P2 ;  /* 0x000000ccfbcc7207 */ /* 0x040fe20005000000 */
[----:B------:R-:W1:Y:S02]  /*c1b0*/  LDCU UR42, c[0x0][0x3b0] ;  /* 0x00007600ff2a77ac */ /* 0x000e640008000800 */
[----:B-1----:R-:W-:Y:S02]  /*c1c0*/  SEL R12, R251, R11, !P2 ;  /* 0x0000000bfb0c7207 */ /* 0x002fe40005000000 */
[----:B------:R-:W3:Y:S03]  /*c1d0*/  LDL.LU R11, [R1+0x18] ;  /* 0x00001800010b7983 */ /* 0x000ee60000300800 */
[----:B------:R-:W-:Y:S01]  /*c1e0*/  IMAD R12, R12, UR44, RZ ;  /* 0x0000002c0c0c7c24 */ /* 0x000fe2000f8e02ff */
[----:B------:R1:W-:Y:S01]  /*c1f0*/  STL [R1+0x70], R14 ;  /* 0x0000700e01007387 */ /* 0x0003e20000100800 */
[----:B------:R-:W-:Y:S01]  /*c200*/  ISETP.GE.AND P5, PT, R153, RZ, PT ;  /* 0x000000ff9900720c */ /* 0x000fe20003fa6270 */
[----:B------:R-:W-:Y:S01]  /*c210*/  @!P3 IMAD.MOV R113, RZ, RZ, -R113 ;  /* 0x000000ffff71b224 */ /* 0x000fe200078e0a71 */
[----:B------:R-:W-:Y:S01]  /*c220*/  ISETP.GE.AND P1, PT, R210, RZ, PT ;  /* 0x000000ffd200720c */ /* 0x000fe20003f26270 */
[----:B------:R-:W3:Y:S01]  /*c230*/  LDL.LU R24, [R1+0x24] ;  /* 0x0000240001187983 */ /* 0x000ee20000300800 */
[----:B------:R-:W-:Y:S01]  /*c240*/  @!P0 IMAD.MOV R160, RZ, RZ, -R160 ;  /* 0x000000ffffa08224 */ /* 0x000fe200078e0aa0 */
[----:B------:R-:W-:Y:S01]  /*c250*/  SEL R200, R251, R200, !P2 ;  /* 0x000000c8fbc87207 */ /* 0x000fe20005000000 */
[----:B------:R-:W2:Y:S01]  /*c260*/  LDCU UR44, c[0x0][0x3b0] ;  /* 0x00007600ff2c77ac */ /* 0x000ea20008000800 */
[----:B------:R4:W-:Y:S01]  /*c270*/  STL [R1+0x1bc], R12 ;  /* 0x0001bc0c01007387 */ /* 0x0009e20000100800 */
[----:B-1----:R-:W-:Y:S01]  /*c280*/  IMAD R14, R252, UR45, RZ ;  /* 0x0000002dfc0e7c24 */ /* 0x002fe2000f8e02ff */
[----:B------:R-:W-:-:S02]  /*c290*/  ISETP.GE.AND P3, PT, R63, RZ, PT ;  /* 0x000000ff3f00720c */ /* 0x000fc40003f66270 */
[----:B------:R-:W3:Y:S01]  /*c2a0*/  LDL.LU R154, [R1+0x5588] ;  /* 0x00558800019a7983 */ /* 0x000ee20000300800 */
[----:B------:R-:W-:Y:S01]  /*c2b0*/  ISETP.GE.AND P0, PT, R211, RZ, PT ;  /* 0x000000ffd300720c */ /* 0x000fe20003f06270 */
[----:B------:R-:W-:Y:S01]  /*c2c0*/  @!P5 IMAD.MOV R31, RZ, RZ, -R31 ;  /* 0x000000ffff1fd224 */ /* 0x000fe200078e0a1f */
[C---:B----4-:R-:W-:Y:S01]  /*c2d0*/  SEL R12, R251.reuse, R10, !P2 ;  /* 0x0000000afb0c7207 */ /* 0x050fe20005000000 */
[----:B------:R-:W-:Y:S01]  /*c2e0*/  @!P1 IMAD.MOV R72, RZ, RZ, -R72 ;  /* 0x000000ffff489224 */ /* 0x000fe200078e0a48 */
[----:B------:R-:W4:Y:S01]  /*c2f0*/  LDL.LU R10, [R1+0x20] ;  /* 0x00002000010a7983 */ /* 0x000f220000300800 */
[C---:B------:R-:W-:Y:S01]  /*c300*/  SEL R191, R251.reuse, R191, !P2 ;  /* 0x000000bffbbf7207 */ /* 0x040fe20005000000 */
[----:B------:R-:W1:Y:S01]  /*c310*/  LDCU UR45, c[0x0][0x3b0] ;  /* 0x00007600ff2d77ac */ /* 0x000e620008000800 */
[C---:B------:R-:W-:Y:S01]  /*c320*/  SEL R252, R251.reuse, R13, !P2 ;  /* 0x0000000dfbfc7207 */ /* 0x040fe20005000000 */
[----:B------:R1:W-:Y:S01]  /*c330*/  STL [R1+0x1c0], R14 ;  /* 0x0001c00e01007387 */ /* 0x0003e20000100800 */
[----:B------:R-:W-:Y:S01]  /*c340*/  IMAD R12, R12, UR46, RZ ;  /* 0x0000002e0c0c7c24 */ /* 0x000fe2000f8e02ff */
[----:B------:R-:W-:Y:S01]  /*c350*/  ISETP.GE.AND P5, PT, R152, RZ, PT ;  /* 0x000000ff9800720c */ /* 0x000fe20003fa6270 */
[----:B------:R-:W-:Y:S01]  /*c360*/  @!P3 IMAD.MOV R114, RZ, RZ, -R114 ;  /* 0x000000ffff72b224 */ /* 0x000fe200078e0a72 */
[----:B------:R-:W4:Y:S01]  /*c370*/  LDL.LU R13, [R1+0x2c] ;  /* 0x00002c00010d7983 */ /* 0x000f220000300800 */
[----:B------:R-:W-:Y:S01]  /*c380*/  ISETP.GE.AND P1, PT, R212, RZ, PT ;  /* 0x000000ffd400720c */ /* 0x000fe20003f26270 */
[----:B------:R-:W-:Y:S01]  /*c390*/  @!P0 IMAD.MOV R161, RZ, RZ, -R161 ;  /* 0x000000ffffa18224 */ /* 0x000fe200078e0aa1 */
[C---:B------:R-:W-:Y:S01]  /*c3a0*/  SEL R198, R251.reuse, R198, !P2 ;  /* 0x000000c6fbc67207 */ /* 0x040fe20005000000 */
[----:B------:R2:W-:Y:S01]  /*c3b0*/  STL [R1+0x1c4], R12 ;  /* 0x0001c40c01007387 */ /* 0x0005e20000100800 */
[C---:B------:R-:W-:Y:S01]  /*c3c0*/  SEL R205, R251.reuse, R205, !P2 ;  /* 0x000000cdfbcd7207 */ /* 0x040fe20005000000 */
[----:B-1----:R-:W-:Y:S01]  /*c3d0*/  IMAD R14, R252, UR47, RZ ;  /* 0x0000002ffc0e7c24 */ /* 0x002fe2000f8e02ff */
[----:B------:R-:W-:Y:S01]  /*c3e0*/  ISETP.GE.AND P3, PT, R62, RZ, PT ;  /* 0x000000ff3e00720c */ /* 0x000fe20003f66270 */
[----:B------:R-:W4:Y:S01]  /*c3f0*/  LDL.LU R208, [R1+0x5584] ;  /* 0x0055840001d07983 */ /* 0x000f220000300800 */
[----:B------:R-:W-:Y:S01]  /*c400*/  ISETP.GE.AND P0, PT, R250, RZ, PT ;  /* 0x000000fffa00720c */ /* 0x000fe20003f06270 */
[----:B------:R-:W1:Y:S01]  /*c410*/  LDCU UR46, c[0x0][0x3b0] ;  /* 0x00007600ff2e77ac */ /* 0x000e620008000800 */
[----:B------:R-:W-:Y:S01]  /*c420*/  @!P5 IMAD.MOV R32, RZ, RZ, -R32 ;  /* 0x000000ffff20d224 */ /* 0x000fe200078e0a20 */
[----:B--2---:R-:W-:-:S02]  /*c430*/  SEL R12, R251, R8, !P2 ;  /* 0x00000008fb0c7207 */ /* 0x004fc40005000000 */
[----:B------:R-:W-:Y:S01]  /*c440*/  @!P1 IMAD.MOV R73, RZ, RZ, -R73 ;  /* 0x000000ffff499224 */ /* 0x000fe200078e0a49 */
[----:B------:R-:W2:Y:S01]  /*c450*/  LDL.LU R8, [R1+0x28] ;  /* 0x0000280001087983 */ /* 0x000ea20000300800 */
[C---:B------:R-:W-:Y:S01]  /*c460*/  SEL R192, R251.reuse, R192, !P2 ;  /* 0x000000c0fbc07207 */ /* 0x040fe20005000000 */
[----:B------:R-:W1:Y:S02]  /*c470*/  LDCU UR47, c[0x0][0x3b0] ;  /* 0x00007600ff2f77ac */ /* 0x000e640008000800 */
[----:B------:R-:W-:Y:S01]  /*c480*/  STL [R1+0x1cc], R14 ;  /* 0x0001cc0e01007387 */ /* 0x000fe20000100800 */
[----:B---3--:R-:W-:-:S03]  /*c490*/  SEL R252, R251, R25, !P2 ;  /* 0x00000019fbfc7207 */ /* 0x008fc60005000000 */
[----:B------:R-:W3:Y:S01]  /*c4a0*/  LDL.LU R25, [R1+0x34] ;  /* 0x0000340001197983 */ /* 0x000ee20000300800 */
[----:B------:R-:W-:Y:S01]  /*c4b0*/  IMAD R12, R12, UR48, RZ ;  /* 0x000000300c0c7c24 */ /* 0x000fe2000f8e02ff */
[----:B------:R-:W-:Y:S01]  /*c4c0*/  ISETP.GE.AND P5, PT, R249, RZ, PT ;  /* 0x000000fff900720c */ /* 0x000fe20003fa6270 */
[----:B------:R-:W-:Y:S01]  /*c4d0*/  IMAD R18, R252, UR49, RZ ;  /* 0x00000031fc127c24 */ /* 0x000fe2000f8e02ff */
[----:B------:R-:W-:Y:S01]  /*c4e0*/  ISETP.GE.AND P1, PT, R248, RZ, PT ;  /* 0x000000fff800720c */ /* 0x000fe20003f26270 */
[----:B------:R-:W-:Y:S01]  /*c4f0*/  @!P3 IMAD.MOV R115, RZ, RZ, -R115 ;  /* 0x000000ffff73b224 */ /* 0x000fe200078e0a73 */
[----:B------:R1:W-:Y:S01]  /*c500*/  STL [R1+0x1d4], R12 ;  /* 0x0001d40c01007387 */ /* 0x0003e20000100800 */
[----:B------:R-:W-:Y:S01]  /*c510*/  @!P0 IMAD.MOV R162, RZ, RZ, -R162 ;  /* 0x000000ffffa28224 */ /* 0x000fe200078e0aa2 */
[----:B------:R-:W1:Y:S02]  /*c520*/  LDCU UR48, c[0x0][0x3b0] ;  /* 0x00007600ff3077ac */ /* 0x000e640008000800 */
[----:B------:R-:W2:Y:S01]  /*c530*/  LDL.LU R64, [R1+0x5580] ;  /* 0x0055800001407983 */ /* 0x000ea20000300800 */
[C---:B------:R-:W-:Y:S01]  /*c540*/  SEL R196, R251.reuse, R196, !P2 ;  /* 0x000000c4fbc47207 */ /* 0x040fe20005000000 */
[----:B------:R-:W1:Y:S02]  /*c550*/  LDCU UR49, c[0x0][0x3b0] ;  /* 0x00007600ff3177ac */ /* 0x000e640008000800 */
[----:B-1----:R-:W-:-:S02]  /*c560*/  SEL R12, R251, R11, !P2 ;  /* 0x0000000bfb0c7207 */ /* 0x002fc40005000000 */
[----:B------:R-:W2:Y:S03]  /*c570*/  LDL.LU R11, [R1+0x30] ;  /* 0x00003000010b7983 */ /* 0x000ea60000300800 */
[----:B------:R-:W-:Y:S01]  /*c580*/  IMAD R12, R12, UR50, RZ ;  /* 0x000000320c0c7c24 */ /* 0x000fe2000f8e02ff */
[----:B------:R-:W-:Y:S01]  /*c590*/  STL [R1+0x54d0], R18 ;  /* 0x0054d01201007387 */ /* 0x000fe20000100800 */
[----:B------:R-:W-:Y:S01]  /*c5a0*/  SEL R252, R251, R24, !P2 ;  /* 0x00000018fbfc7207 */ /* 0x000fe20005000000 */
[----:B------:R-:W-:Y:S02]  /*c5b0*/  @!P5 IMAD.MOV R33, RZ, RZ, -R33 ;  /* 0x000000ffff21d224 */ /* 0x000fe400078e0a21 */
[----:B------:R-:W3:Y:S01]  /*c5c0*/  LDL.LU R24, [R1+0x3c] ;  /* 0x00003c0001187983 */ /* 0x000ee20000300800 */
[----:B------:R-:W-:Y:S01]  /*c5d0*/  ISETP.GE.AND P3, PT, R247, RZ, PT ;  /* 0x000000fff700720c */ /* 0x000fe20003f66270 */
[----:B------:R-:W-:Y:S01]  /*c5e0*/  @!P1 IMAD.MOV R74, RZ, RZ, -R74 ;  /* 0x000000ffff4a9224 */ /* 0x000fe200078e0a4a */
[----:B------:R-:W-:Y:S01]  /*c5f0*/  ISETP.GE.AND P0, PT, R246, RZ, PT ;  /* 0x000000fff600720c */ /* 0x000fe20003f06270 */
[----:B------:R4:W-:Y:S01]  /*c600*/  STL [R1+0x14], R12 ;  /* 0x0000140c01007387 */ /* 0x0009e20000100800 */
[----:B------:R-:W-:Y:S01]  /*c610*/  IMAD R14, R252, UR51, RZ ;  /* 0x00000033fc0e7c24 */ /* 0x000fe2000f8e02ff */
[----:B--2---:R-:W-:-:S02]  /*c620*/  SEL R11, R251, R11, !P2 ;  /* 0x0000000bfb0b7207 */ /* 0x004fc40005000000 */
[----:B------:R-:W2:Y:S01]  /*c630*/  LDL.LU R209, [R1+0x557c] ;  /* 0x00557c0001d17983 */ /* 0x000ea20000300800 */
[C---:B----4-:R-:W-:Y:S01]  /*c640*/  SEL R12, R251.reuse, R10, !P2 ;  /* 0x0000000afb0c7207 */ /* 0x050fe20005000000 */
[----:B------:R-:W1:Y:S01]  /*c650*/  LDCU UR50, c[0x0][0x3b0] ;  /* 0x00007600ff3277ac */ /* 0x000e620008000800 */
[----:B------:R-:W-:Y:S01]  /*c660*/  SEL R252, R251, R13, !P2 ;  /* 0x0000000dfbfc7207 */ /* 0x000fe20005000000 */
[----:B------:R-:W4:Y:S02]  /*c670*/  LDL.LU R10, [R1+0x38] ;  /* 0x00003800010a7983 */ /* 0x000f240000300800 */
[----:B------:R-:W-:Y:S01]  /*c680*/  IMAD R13, R12, UR52, RZ ;  /* 0x000000340c0d7c24 */ /* 0x000fe2000f8e02ff */
[----:B------:R-:W-:Y:S01]  /*c690*/  ISETP.GE.AND P5, PT, R245, RZ, PT ;  /* 0x000000fff500720c */ /* 0x000fe20003fa6270 */
[----:B------:R3:W-:Y:S01]  /*c6a0*/  STL [R1+0x18], R14 ;  /* 0x0000180e01007387 */ /* 0x0007e20000100800 */
[----:B------:R-:W-:Y:S01]  /*c6b0*/  IMAD R11, R11, UR56, RZ ;  /* 0x000000380b0b7c24 */ /* 0x000fe2000f8e02ff */
[----:B------:R-:W-:Y:S01]  /*c6c0*/  ISETP.GE.AND P1, PT, R244, RZ, PT ;  /* 0x000000fff400720c */ /* 0x000fe20003f26270 */
[----:B------:R-:W-:Y:S01]  /*c6d0*/  @!P3 IMAD.MOV R116, RZ, RZ, -R116 ;  /* 0x000000ffff74b224 */ /* 0x000fe200078e0a74 */
[----:B------:R-:W2:Y:S01]  /*c6e0*/  LDL.LU R12, [R1+0x44] ;  /* 0x00004400010c7983 */ /* 0x000ea20000300800 */
[----:B------:R-:W-:Y:S01]  /*c6f0*/  @!P0 IMAD.MOV R163, RZ, RZ, -R163 ;  /* 0x000000ffffa38224 */ /* 0x000fe200078e0aa3 */
[C---:B------:R-:W-:Y:S01]  /*c700*/  SEL R64, R251.reuse, R64, !P2 ;  /* 0x00000040fb407207 */ /* 0x040fe20005000000 */
[----:B------:R-:W1:Y:S01]  /*c710*/  LDCU UR56, c[0x0][0x3b0] ;  /* 0x00007600ff3877ac */ /* 0x000e620008000800 */
[----:B------:R1:W-:Y:S01]  /*c720*/  STL [R1+0x20], R13 ;  /* 0x0000200d01007387 */ /* 0x0003e20000100800 */
[----:B---3--:R-:W-:Y:S01]  /*c730*/  IMAD R14, R252, UR53, RZ ;  /* 0x00000035fc0e7c24 */ /* 0x008fe2000f8e02ff */
[----:B------:R-:W-:-:S02]  /*c740*/  SEL R206, R251, R206, !P2 ;  /* 0x000000cefbce7207 */ /* 0x000fc40005000000 */
[----:B------:R-:W3:Y:S01]  /*c750*/  LDL.LU R153, [R1+0x5578] ;  /* 0x0055780001997983 */ /* 0x000ee20000300800 */
[C---:B------:R-:W-:Y:S01]  /*c760*/  SEL R252, R251.reuse, R25, !P2 ;  /* 0x00000019fbfc7207 */ /* 0x040fe20005000000 */
[----:B------:R-:W2:Y:S01]  /*c770*/  LDCU UR52, c[0x0][0x3b0] ;  /* 0x00007600ff3477ac */ /* 0x000ea20008000800 */
[C---:B-1----:R-:W-:Y:S01]  /*c780*/  SEL R13, R251.reuse, R8, !P2 ;  /* 0x00000008fb0d7207 */ /* 0x042fe20005000000 */
[----:B------:R-:W-:Y:S01]  /*c790*/  VIADD R132, R132, 0xffffffe1 ;  /* 0xffffffe184847836 */ /* 0x000fe20000000000 */
[----:B------:R-:W3:Y:S01]  /*c7a0*/  LDL.LU R8, [R1+0x40] ;  /* 0x0000400001087983 */ /* 0x000ee20000300800 */
[C---:B------:R-:W-:Y:S01]  /*c7b0*/  SEL R189, R251.reuse, R189, !P2 ;  /* 0x000000bdfbbd7207 */ /* 0x040fe20005000000 */
[----:B------:R-:W1:Y:S02]  /*c7c0*/  LDCU UR51, c[0x0][0x3b0] ;  /* 0x00007600ff3377ac */ /* 0x000e640008000800 */
[----:B------:R-:W-:Y:S01]  /*c7d0*/  STL [R1+0x74], R14 ;  /* 0x0000740e01007387 */ /* 0x000fe20000100800 */
[----:B----4-:R-:W-:-:S03]  /*c7e0*/  SEL R10, R251, R10, !P2 ;  /* 0x0000000afb0a7207 */ /* 0x010fc60005000000 */
[----:B------:R-:W4:Y:S01]  /*c7f0*/  LDL.LU R25, [R1+0x4c] ;  /* 0x00004c0001197983 */ /* 0x000f220000300800 */
[----:B------:R-:W-:Y:S01]  /*c800*/  IMAD R13, R13, UR54, RZ ;  /* 0x000000360d0d7c24 */ /* 0x000fe2000f8e02ff */
[----:B------:R-:W-:Y:S01]  /*c810*/  ISETP.GE.AND P3, PT, R243, RZ, PT ;  /* 0x000000fff300720c */ /* 0x000fe20003f66270 */
[----:B------:R-:W-:Y:S01]  /*c820*/  @!P1 IMAD.MOV R75, RZ, RZ, -R75 ;  /* 0x000000ffff4b9224 */ /* 0x000fe200078e0a4b */
[----:B------:R-:W-:Y:S01]  /*c830*/  ISETP.GE.AND P0, PT, R242, RZ, PT ;  /* 0x000000fff200720c */ /* 0x000fe20003f06270 */
[----:B------:R-:W-:Y:S01]  /*c840*/  IMAD R10, R10, UR58, RZ ;  /* 0x0000003a0a0a7c24 */ /* 0x000fe2000f8e02ff */
[----:B------:R1:W-:Y:S01]  /*c850*/  STL [R1+0x78], R13 ;  /* 0x0000780d01007387 */ /* 0x0003e20000100800 */
[C---:B--2---:R-:W-:Y:S01]  /*c860*/  SEL R209, R251.reuse, R209, !P2 ;  /* 0x000000d1fbd17207 */ /* 0x044fe20005000000 */
[----:B------:R-:W2:Y:S02]  /*c870*/  LDCU UR54, c[0x0][0x3b0] ;  /* 0x00007600ff3677ac */ /* 0x000ea40008000800 */
[----:B------:R-:W2:Y:S01]  /*c880*/  LDL.LU R210, [R1+0x5574] ;  /* 0x0055740001d27983 */ /* 0x000ea20000300800 */
[C---:B------:R-:W-:Y:S01]  /*c890*/  SEL R133, R251.reuse, R133, !P2 ;  /* 0x00000085fb857207 */ /* 0x040fe20005000000 */
[----:B------:R-:W2:Y:S01]  /*c8a0*/  LDCU UR58, c[0x0][0x3b0] ;  /* 0x00007600ff3a77ac */ /* 0x000ea20008000800 */
[----:B-1----:R-:W-:Y:S01]  /*c8b0*/  IMAD R13, R252, UR55, RZ ;  /* 0x00000037fc0d7c24 */ /* 0x002fe2000f8e02ff */
[C---:B------:R-:W-:Y:S01]  /*c8c0*/  SEL R252, R251.reuse, R24, !P2 ;  /* 0x00000018fbfc7207 */ /* 0x040fe20005000000 */
[----:B------:R-:W1:Y:S03]  /*c8d0*/  LDCU UR53, c[0x0][0x3b0] ;  /* 0x00007600ff3577ac */ /* 0x000e660008000800 */
[----:B------:R1:W-:Y:S01]  /*c8e0*/  STL [R1+0x1c8], R13 ;  /* 0x0001c80d01007387 */ /* 0x0003e20000100800 */
[----:B---3--:R-:W-:Y:S01]  /*c8f0*/  SEL R8, R251, R8, !P2 ;  /* 0x00000008fb087207 */ /* 0x008fe20005000000 */
[----:B------:R-:W-:-:S02]  /*c900*/  @!P3 IMAD.MOV R117, RZ, RZ, -R117 ;  /* 0x000000ffff75b224 */ /* 0x000fc400078e0a75 */
[----:B------:R-:W3:Y:S01]  /*c910*/  LDL.LU R24, [R1+0x48] ;  /* 0x0000480001187983 */ /* 0x000ee20000300800 */
[----:B------:R-:W-:Y:S01]  /*c920*/  IMAD R19, R252, UR57, RZ ;  /* 0x00000039fc137c24 */ /* 0x000fe2000f8e02ff */
[----:B------:R-:W-:Y:S01]  /*c930*/  ISETP.GE.AND P1, PT, R240, RZ, PT ;  /* 0x000000fff000720c */ /* 0x000fe20003f26270 */
[----:B------:R-:W-:Y:S01]  /*c940*/  @!P0 IMAD.MOV R164, RZ, RZ, -R164 ;  /* 0x000000ffffa48224 */ /* 0x000fe200078e0aa4 */
[----:B------:R1:W-:Y:S01]  /*c950*/  STL [R1+0x1d0], R11 ;  /* 0x0001d00b01007387 */ /* 0x0003e20000100800 */
[----:B------:R-:W-:Y:S01]  /*c960*/  SEL R252, R251, R12, !P2 ;  /* 0x0000000cfbfc7207 */ /* 0x000fe20005000000 */
[----:B-1----:R-:W-:Y:S01]  /*c970*/  IMAD R13, R8, UR60, RZ ;  /* 0x0000003c080d7c24 */ /* 0x002fe2000f8e02ff */
[----:B------:R-:W-:Y:S01]  /*c980*/  ISETP.GE.AND P3, PT, R239, RZ, PT ;  /* 0x000000ffef00720c */ /* 0x000fe20003f66270 */
[----:B------:R-:W2:Y:S01]  /*c990*/  LDL.LU R63, [R1+0x5570] ;  /* 0x00557000013f7983 */ /* 0x000ea20000300800 */
[----:B------:R-:W-:Y:S01]  /*c9a0*/  ISETP.GE.AND P0, PT, R238, RZ, PT ;  /* 0x000000ffee00720c */ /* 0x000fe20003f06270 */
[----:B------:R-:W1:Y:S02]  /*c9b0*/  LDCU UR55, c[0x0][0x3b0] ;  /* 0x00007600ff3777ac */ /* 0x000e640008000800 */
[----:B------:R-:W2:Y:S01]  /*c9c0*/  LDL.LU R14, [R1+0x54] ;  /* 0x00005400010e7983 */ /* 0x000ea20000300800 */
[C---:B------:R-:W-:Y:S01]  /*c9d0*/  SEL R153, R251.reuse, R153, !P2 ;  /* 0x00000099fb997207 */ /* 0x040fe20005000000 */
[----:B------:R-:W1:Y:S02]  /*c9e0*/  LDCU UR57, c[0x0][0x3b0] ;  /* 0x00007600ff3977ac */ /* 0x000e640008000800 */
[----:B------:R-:W2:Y:S01]  /*c9f0*/  LDL.LU R11, [R1+0x50] ;  /* 0x00005000010b7983 */ /* 0x000ea20000300800 */
[----:B------:R-:W-:Y:S01]  /*ca00*/  @!P1 IMAD.MOV R76, RZ, RZ, -R76 ;  /* 0x000000ffff4c9224 */ /* 0x000fe200078e0a4c */
[C---:B------:R-:W-:Y:S01]  /*ca10*/  SEL R194, R251.reuse, R194, !P2 ;  /* 0x000000c2fbc27207 */ /* 0x040fe20005000000 */
[----:B------:R-:W1:Y:S01]  /*ca20*/  LDCU UR60, c[0x0][0x3b0] ;  /* 0x00007600ff3c77ac */ /* 0x000e620008000800 */
[----:B------:R1:W-:Y:S04]  /*ca30*/  STL [R1+0x54d4], R19 ;  /* 0x0054d41301007387 */ /* 0x0003e80000100800 */
[----:B------:R-:W3:Y:S04]  /*ca40*/  LDL.LU R12, [R1+0x5c] ;  /* 0x00005c00010c7983 */ /* 0x000ee80000300800 */
[----:B------:R2:W-:Y:S01]  /*ca50*/  STL [R1+0x10], R10 ;  /* 0x0000100a01007387 */ /* 0x0005e20000100800 */
[----:B-1----:R-:W-:Y:S01]  /*ca60*/  IMAD R19, R252, UR59, RZ ;  /* 0x0000003bfc137c24 */ /* 0x002fe2000f8e02ff */
[----:B--2---:R-:W-:-:S02]  /*ca70*/  SEL R11, R251, R11, !P2 ;  /* 0x0000000bfb0b7207 */ /* 0x004fc40005000000 */
[----:B------:R-:W2:Y:S01]  /*ca80*/  LDL.LU R211, [R1+0x556c] ;  /* 0x00556c0001d37983 */ /* 0x000ea20000300800 */
[C---:B----4-:R-:W-:Y:S02]  /*ca90*/  SEL R252, R251.reuse, R25, !P2 ;  /* 0x00000019fbfc7207 */ /* 0x050fe40005000000 */
[C---:B------:R-:W-:Y:S01]  /*caa0*/  SEL R63, R251.reuse, R63, !P2 ;  /* 0x0000003ffb3f7207 */ /* 0x040fe20005000000 */
[----:B------:R-:W4:Y:S01]  /*cab0*/  LDL.LU R10, [R1+0x58] ;  /* 0x00005800010a7983 */ /* 0x000f220000300800 */
[----:B------:R-:W-:Y:S01]  /*cac0*/  ISETP.GE.AND P1, PT, R236, RZ, PT ;  /* 0x000000ffec00720c */ /* 0x000fe20003f26270 */
[----:B------:R-:W-:Y:S01]  /*cad0*/  @!P3 IMAD.MOV R118, RZ, RZ, -R118 ;  /* 0x000000ffff76b224 */ /* 0x000fe200078e0a76 */
[C---:B------:R-:W-:Y:S01]  /*cae0*/  SEL R210, R251.reuse, R210, !P2 ;  /* 0x000000d2fbd27207 */ /* 0x040fe20005000000 */
[----:B------:R-:W2:Y:S01]  /*caf0*/  LDL.LU R25, [R1+0x64] ;  /* 0x0000640001197983 */ /* 0x000ea20000300800 */
[----:B------:R-:W-:Y:S01]  /*cb00*/  @!P0 IMAD.MOV R165, RZ, RZ, -R165 ;  /* 0x000000ffffa58224 */ /* 0x000fe200078e0aa5 */
[C---:B------:R-:W-:Y:S01]  /*cb10*/  SEL R207, R251.reuse, R207, !P2 ;  /* 0x000000cffbcf7207 */ /* 0x040fe20005000000 */
[----:B------:R-:W1:Y:S01]  /*cb20*/  LDCU UR59, c[0x0][0x3b0] ;  /* 0x00007600ff3b77ac */ /* 0x000e620008000800 */
[----:B------:R-:W-:Y:S04]  /*cb30*/  STL [R1+0xc], R19 ;  /* 0x00000c1301007387 */ /* 0x000fe80000100800 */
[----:B------:R-:W-:Y:S04]  /*cb40*/  STL [R1+0x54d8], R19 ;  /* 0x0054d81301007387 */ /* 0x000fe80000100800 */
[----:B------:R-:W2:Y:S04]  /*cb50*/  LDL.LU R8, [R1+0x60] ;  /* 0x0000600001087983 */ /* 0x000ea80000300800 */
[----:B------:R3:W-:Y:S01]  /*cb60*/  STL [R1+0x1c], R13 ;  /* 0x00001c0d01007387 */ /* 0x0007e20000100800 */
[----:B------:R-:W-:Y:S01]  /*cb70*/  IMAD R15, R252, UR61, RZ ;  /* 0x0000003dfc0f7c24 */ /* 0x000fe2000f8e02ff */
[----:B------:R-:W-:-:S02]  /*cb80*/  SEL R252, R251, R14, !P2 ;  /* 0x0000000efbfc7207 */ /* 0x000fc40005000000 */
[----:B------:R-:W2:Y:S01]  /*cb90*/  LDL.LU R152, [R1+0x5568] ;  /* 0x0055680001987983 */ /* 0x000ea20000300800 */
[----:B------:R-:W-:Y:S01]  /*cba0*/  IMAD R11, R11, UR64, RZ ;  /* 0x000000400b0b7c24 */ /* 0x000fe2000f8e02ff */
[C---:B----4-:R-:W-:Y:S02]  /*cbb0*/  SEL R10, R251.reuse, R10, !P2 ;  /* 0x0000000afb0a7207 */ /* 0x050fe40005000000 */
[C---:B---3--:R-:W-:Y:S02]  /*cbc0*/  SEL R13, R251.reuse, R24, !P2 ;  /* 0x00000018fb0d7207 */ /* 0x048fe40005000000 */
[----:B--2---:R-:W-:-:S03]  /*cbd0*/  SEL R8, R251, R8, !P2 ;  /* 0x00000008fb087207 */ /* 0x004fc60005000000 */
[----:B------:R-:W-:Y:S01]  /*cbe0*/  IMAD R13, R13, UR62, RZ ;  /* 0x0000003e0d0d7c24 */ /* 0x000fe2000f8e02ff */
[----:B------:R-:W2:Y:S01]  /*cbf0*/  LDL.LU R24, [R1+0x68] ;  /* 0x0000680001187983 */ /* 0x000ea20000300800 */
[----:B------:R-:W-:Y:S01]  /*cc00*/  IMAD R19, R10, UR66, RZ ;  /* 0x000000420a137c24 */ /* 0x000fe2000f8e02ff */
[----:B------:R-:W-:Y:S01]  /*cc10*/  ISETP.GE.AND P3, PT, R235, RZ, PT ;  /* 0x000000ffeb00720c */ /* 0x000fe20003f66270 */
[----:B------:R-:W-:Y:S01]  /*cc20*/  IMAD R8, R8, UR68, RZ ;  /* 0x0000004408087c24 */ /* 0x000fe2000f8e02ff */
[----:B------:R-:W-:Y:S01]  /*cc30*/  STL [R1+0x24], R15 ;  /* 0x0000240f01007387 */ /* 0x000fe20000100800 */
[----:B------:R-:W-:Y:S01]  /*cc40*/  ISETP.GE.AND P0, PT, R234, RZ, PT ;  /* 0x000000ffea00720c */ /* 0x000fe20003f06270 */
[----:B------:R-:W3:Y:S02]  /*cc50*/  LDCU UR61, c[0x0][0x3b0] ;  /* 0x00007600ff3d77ac */ /* 0x000ee40008000800 */
[----:B------:R4:W-:Y:S01]  /*cc60*/  STL [R1+0x4c], R13 ;  /* 0x00004c0d01007387 */ /* 0x0009e20000100800 */
[C---:B------:R-:W-:Y:S01]  /*cc70*/  SEL R152, R251.reuse, R152, !P2 ;  /* 0x00000098fb987207 */ /* 0x040fe20005000000 */
[----:B------:R-:W-:Y:S01]  /*cc80*/  IMAD R10, R202, UR40, RZ ;  /* 0x00000028ca0a7c24 */ /* 0x000fe2000f8e02ff */
[C---:B------:R-:W-:Y:S01]  /*cc90*/  SEL R211, R251.reuse, R211, !P2 ;  /* 0x000000d3fbd37207 */ /* 0x040fe20005000000 */
[----:B------:R-:W2:Y:S01]  /*cca0*/  LDL.LU R212, [R1+0x5564] ;  /* 0x0055640001d47983 */ /* 0x000ea20000300800 */
[----:B------:R-:W-:Y:S01]  /*ccb0*/  IMAD R14, R210, UR8, RZ ;  /* 0x00000008d20e7c24 */ /* 0x000fe2000f8e02ff */
[----:B------:R-:W1:Y:S01]  /*ccc0*/  LDCU UR62, c[0x0][0x3b0] ;  /* 0x00007600ff3e77ac */ /* 0x000e620008000800 */
[----:B----4-:R-:W-:Y:S01]  /*ccd0*/  IMAD R13, R252, UR63, RZ ;  /* 0x0000003ffc0d7c24 */ /* 0x010fe2000f8e02ff */
[C---:B------:R-:W-:Y:S01]  /*cce0*/  SEL R252, R251.reuse, R12, !P2 ;  /* 0x0000000cfbfc7207 */ /* 0x040fe20005000000 */
[----:B------:R-:W-:Y:S01]  /*ccf0*/  @!P3 IMAD.MOV R119, RZ, RZ, -R119 ;  /* 0x000000ffff77b224 */ /* 0x000fe200078e0a77 */
[----:B------:R-:W-:Y:S01]  /*cd00*/  @!P0 IADD3 R166, PT, PT, -R166, RZ, RZ ;  /* 0x000000ffa6a68210 */ /* 0x000fe20007ffe1ff */
[----:B------:R-:W-:Y:S01]  /*cd10*/  IMAD.MOV.U32 R202, RZ, RZ, R38 ;  /* 0x000000ffffca7224 */ /* 0x000fe200078e0026 */
[----:B------:R4:W-:Y:S01]  /*cd20*/  STL [R1+0x80], R13 ;  /* 0x0000800d01007387 */ /* 0x0009e20000100800 */
[----:B------:R-:W-:Y:S01]  /*cd30*/  IMAD R16, R252, UR65, RZ ;  /* 0x00000041fc107c24 */ /* 0x000fe2000f8e02ff */
[----:B------:R-:W-:Y:S01]  /*cd40*/  SEL R252, R251, R25, !P2 ;  /* 0x00000019fbfc7207 */ /* 0x000fe20005000000 */
[----:B------:R-:W1:Y:S01]  /*cd50*/  LDCU UR64, c[0x0][0x3b0] ;  /* 0x00007600ff4077ac */ /* 0x000e620008000800 */
[----:B------:R1:W-:Y:S01]  /*cd60*/  STL [R1+0x98], R11 ;  /* 0x0000980b01007387 */ /* 0x0003e20000100800 */
[----:B------:R-:W-:-:S02]  /*cd70*/  ISETP.GE.AND P3, PT, R231, RZ, PT ;  /* 0x000000ffe700720c */ /* 0x000fc40003f66270 */
[----:B------:R-:W-:Y:S01]  /*cd80*/  ISETP.GE.AND P0, PT, R230, RZ, PT ;  /* 0x000000ffe600720c */ /* 0x000fe20003f06270 */
[----:B------:R-:W3:Y:S01]  /*cd90*/  LDL.LU R62, [R1+0x5560] ;  /* 0x00556000013e7983 */ /* 0x000ee20000300800 */
[C---:B------:R-:W-:Y:S01]  /*cda0*/  SEL R38, R251.reuse, R201, !P2 ;  /* 0x000000c9fb267207 */ /* 0x040fe20005000000 */
[----:B----4-:R-:W-:Y:S01]  /*cdb0*/  IMAD R13, R204, UR32, RZ ;  /* 0x00000020cc0d7c24 */ /* 0x010fe2000f8e02ff */
[C---:B------:R-:W-:Y:S01]  /*cdc0*/  SEL R159, R251.reuse, R159, !P2 ;  /* 0x0000009ffb9f7207 */ /* 0x040fe20005000000 */
[----:B------:R-:W4:Y:S01]  /*cdd0*/  LDL.LU R250, [R1+0x555c] ;  /* 0x00555c0001fa7983 */ /* 0x000f220000300800 */
[----:B------:R-:W-:Y:S01]  /*cde0*/  IMAD R18, R252, UR67, RZ ;  /* 0x00000043fc127c24 */ /* 0x000fe2000f8e02ff */
[C---:B------:R-:W-:Y:S01]  /*cdf0*/  SEL R208, R251.reuse, R208, !P2 ;  /* 0x000000d0fbd07207 */ /* 0x040fe20005000000 */
[----:B------:R-:W1:Y:S01]  /*ce00*/  LDCU UR40, c[0x0][0x3b0] ;  /* 0x00007600ff2877ac */ /* 0x000e620008000800 */
[----:B------:R-:W-:Y:S01]  /*ce10*/  STL [R1+0x8], R19 ;  /* 0x0000081301007387 */ /* 0x000fe20000100800 */
[----:B------:R-:W-:-:S02]  /*ce20*/  SEL R28, R251, R28, !P2 ;  /* 0x0000001cfb1c7207 */ /* 0x000fc40005000000 */
[C---:B------:R-:W-:Y:S01]  /*ce30*/  SEL R114, R251.reuse, R114, !P2 ;  /* 0x00000072fb727207 */ /* 0x040fe20005000000 */
[----:B------:R-:W-:Y:S01]  /*ce40*/  STL [R1+0x4], R18 ;  /* 0x0000041201007387 */ /* 0x000fe20000100800 */
[C---:B------:R-:W-:Y:S01]  /*ce50*/  SEL R161, R251.reuse, R161, !P2 ;  /* 0x000000a1fba17207 */ /* 0x040fe20005000000 */
[----:B------:R-:W1:Y:S02]  /*ce60*/  LDCU UR66, c[0x0][0x3b0] ;  /* 0x00007600ff4277ac */ /* 0x000e640008000800 */
[----:B------:R1:W-:Y:S01]  /*ce70*/  STL [R1], R8 ;  /* 0x0000000801007387 */ /* 0x0003e20000100800 */
[C---:B------:R-:W-:Y:S01]  /*ce80*/  SEL R163, R251.reuse, R163, !P2 ;  /* 0x000000a3fba37207 */ /* 0x040fe20005000000 */
[----:B------:R-:W1:Y:S02]  /*ce90*/  LDCU UR68, c[0x0][0x3b0] ;  /* 0x00007600ff4477ac */ /* 0x000e640008000800 */
[----:B------:R-:W4:Y:S01]  /*cea0*/  LDL.LU R249, [R1+0x5558] ;  /* 0x0055580001f97983 */ /* 0x000f220000300800 */
[C---:B--2---:R-:W-:Y:S01]  /*ceb0*/  SEL R212, R251.reuse, R212, !P2 ;  /* 0x000000d4fbd47207 */ /* 0x044fe20005000000 */
[----:B------:R-:W-:Y:S01]  /*cec0*/  IMAD R12, R206, UR24, RZ ;  /* 0x00000018ce0c7c24 */ /* 0x000fe2000f8e02ff */
[C---:B------:R-:W-:Y:S01]  /*ced0*/  SEL R58, R251.reuse, R58, !P2 ;  /* 0x0000003afb3a7207 */ /* 0x040fe20005000000 */
[----:B------:R-:W2:Y:S01]  /*cee0*/  LDCU UR63, c[0x0][0x3b0] ;  /* 0x00007600ff3f77ac */ /* 0x000ea20008000800 */
[----:B------:R-:W-:-:S02]  /*cef0*/  SEL R112, R251, R112, !P2 ;  /* 0x00000070fb707207 */ /* 0x000fc40005000000 */
[C---:B------:R-:W-:Y:S01]  /*cf00*/  SEL R217, R251.reuse, R217, !P2 ;  /* 0x000000d9fbd97207 */ /* 0x040fe20005000000 */
[----:B------:R-:W1:Y:S01]  /*cf10*/  LDCU UR65, c[0x0][0x3b0] ;  /* 0x00007600ff4177ac */ /* 0x000e620008000800 */
[C---:B------:R-:W-:Y:S02]  /*cf20*/  SEL R216, R251.reuse, R216, !P2 ;  /* 0x000000d8fbd87207 */ /* 0x040fe40005000000 */
[C---:B------:R-:W-:Y:S01]  /*cf30*/  SEL R213, R251.reuse, R213, !P2 ;  /* 0x000000d5fbd57207 */ /* 0x040fe20005000000 */
[----:B------:R-:W1:Y:S01]  /*cf40*/  LDCU UR8, c[0x0][0x3b0] ;  /* 0x00007600ff0877ac */ /* 0x000e620008000800 */
[C---:B---3--:R-:W-:Y:S01]  /*cf50*/  SEL R62, R251.reuse, R62, !P2 ;  /* 0x0000003efb3e7207 */ /* 0x048fe20005000000 */
[----:B------:R-:W-:Y:S01]  /*cf60*/  @!P3 IMAD.MOV R120, RZ, RZ, -R120 ;  /* 0x000000ffff78b224 */ /* 0x000fe200078e0a78 */
[----:B------:R-:W3:Y:S01]  /*cf70*/  LDCU UR32, c[0x0][0x3b0] ;  /* 0x00007600ff2077ac */ /* 0x000ee20008000800 */
[----:B----4-:R-:W-:Y:S01]  /*cf80*/  SEL R250, R251, R250, !P2 ;  /* 0x000000fafbfa7207 */ /* 0x010fe20005000000 */
[----:B------:R-:W-:-:S02]  /*cf90*/  @!P0 IMAD.MOV R167, RZ, RZ, -R167 ;  /* 0x000000ffffa78224 */ /* 0x000fc400078e0aa7 */
[----:B------:R-:W-:Y:S02]  /*cfa0*/  IMAD.MOV.U32 R201, RZ, RZ, R79 ;  /* 0x000000ffffc97224 */ /* 0x000fe400078e004f */
[----:B------:R-:W-:Y:S02]  /*cfb0*/  IMAD.MOV.U32 R204, RZ, RZ, R121 ;  /* 0x000000ffffcc7224 */ /* 0x000fe400078e0079 */
[----:B-1----:R-:W-:Y:S01]  /*cfc0*/  IMAD R11, R200, UR48, RZ ;  /* 0x00000030c80b7c24 */ /* 0x002fe2000f8e02ff */
[C---:B------:R-:W-:Y:S01]  /*cfd0*/  SEL R252, R251.reuse, R24, !P2 ;  /* 0x00000018fbfc7207 */ /* 0x040fe20005000000 */
[----:B------:R-:W-:Y:S01]  /*cfe0*/  IMAD R8, R250, UR70, RZ ;  /* 0x00000046fa087c24 */ /* 0x000fe2000f8e02ff */
[C---:B------:R-:W-:Y:S01]  /*cff0*/  SEL R110, R251.reuse, R110, !P2 ;  /* 0x0000006efb6e7207 */ /* 0x040fe20005000000 */
[----:B------:R-:W-:Y:S01]  /*d000*/  IMAD R38, R38, UR44, RZ ;  /* 0x0000002c26267c24 */ /* 0x000fe2000f8e02ff */
[C---:B------:R-:W-:Y:S01]  /*d010*/  SEL R190, R251.reuse, R190, !P2 ;  /* 0x000000befbbe7207 */ /* 0x040fe20005000000 */
[----:B------:R-:W1:Y:S01]  /*d020*/  LDCU UR67, c[0x0][0x3b0] ;  /* 0x00007600ff4377ac */ /* 0x000e620008000800 */
[----:B------:R4:W-:Y:S01]  /*d030*/  STL [R1+0x3c], R8 ;  /* 0x00003c0801007387 */ /* 0x0009e20000100800 */
[----:B------:R-:W-:Y:S01]  /*d040*/  SEL R249, R251, R249, !P2 ;  /* 0x000000f9fbf97207 */ /* 0x000fe20005000000 */
[----:B------:R-:W-:-:S02]  /*d050*/  IMAD R17, R212, UR74, RZ ;  /* 0x0000004ad4117c24 */ /* 0x000fc4000f8e02ff */
[----:B------:R-:W2:Y:S01]  /*d060*/  LDL.LU R248, [R1+0x5554] ;  /* 0x0055540001f87983 */ /* 0x000ea20000300800 */
[----:B------:R-:W-:Y:S01]  /*d070*/  ISETP.GE.AND P3, PT, R227, RZ, PT ;  /* 0x000000ffe300720c */ /* 0x000fe20003f66270 */
[----:B------:R-:W-:Y:S01]  /*d080*/  IMAD.MOV.U32 R206, RZ, RZ, R41 ;  /* 0x000000ffffce7224 */ /* 0x000fe200078e0029 */
[----:B------:R-:W-:Y:S01]  /*d090*/  ISETP.GE.AND P0, PT, R226, RZ, PT ;  /* 0x000000ffe200720c */ /* 0x000fe20003f06270 */
[----:B------:R-:W-:Y:S01]  /*d0a0*/  IMAD R250, R211, UR37, RZ ;  /* 0x00000025d3fa7c24 */ /* 0x000fe2000f8e02ff */
[C---:B------:R-:W-:Y:S01]  /*d0b0*/  SEL R121, R251.reuse, R59, !P2 ;  /* 0x0000003bfb797207 */ /* 0x040fe20005000000 */
[----:B----4-:R-:W-:Y:S01]  /*d0c0*/  IMAD R8, R62, UR75, RZ ;  /* 0x0000004b3e087c24 */ /* 0x010fe2000f8e02ff */
[----:B------:R-:W-:Y:S01]  /*d0d0*/  SEL R62, R251, R154, !P2 ;  /* 0x0000009afb3e7207 */ /* 0x000fe20005000000 */
[----:B------:R-:W-:Y:S01]  /*d0e0*/  IMAD.MOV.U32 R200, RZ, RZ, R39 ;  /* 0x000000ffffc87224 */ /* 0x000fe200078e0027 */
[----:B------:R-:W4:Y:S02]  /*d0f0*/  LDCU UR70, c[0x0][0x3b0] ;  /* 0x00007600ff4677ac */ /* 0x000f240008000800 */
[----:B------:R1:W-:Y:S01]  /*d100*/  STL [R1+0x64], R8 ;  /* 0x0000640801007387 */ /* 0x0003e20000100800 */
[----:B------:R-:W-:Y:S01]  /*d110*/  IMAD R24, R198, UR56, RZ ;  /* 0x00000038c6187c24 */ /* 0x000fe2000f8e02ff */
[----:B------:R-:W2:Y:S01]  /*d120*/  LDCU UR44, c[0x0][0x3b0] ;  /* 0x00007600ff2c77ac */ /* 0x000ea20008000800 */
[----:B------:R-:W-:-:S02]  /*d130*/  @!P3 IMAD.MOV R204, RZ, RZ, -R204 ;  /* 0x000000ffffccb224 */ /* 0x000fc400078e0acc */
[----:B------:R-:W-:Y:S01]  /*d140*/  @!P0 IMAD.MOV R168, RZ, RZ, -R168 ;  /* 0x000000ffffa88224 */ /* 0x000fe200078e0aa8 */
[----:B------:R-:W2:Y:S01]  /*d150*/  LDCU UR24, c[0x0][0x3b0] ;  /* 0x00007600ff1877ac */ /* 0x000ea20008000800 */
[----:B-1----:R-:W-:Y:S01]  /*d160*/  IMAD R8, R249, UR71, RZ ;  /* 0x00000047f9087c24 */ /* 0x002fe2000f8e02ff */
[----:B------:R-:W1:Y:S04]  /*d170*/  LDCU UR48, c[0x0][0x3b0] ;  /* 0x00007600ff3077ac */ /* 0x000e680008000800 */
[----:B------:R1:W-:Y:S01]  /*d180*/  STL [R1+0x90], R8 ;  /* 0x0000900801007387 */ /* 0x0003e20000100800 */
[----:B------:R-:W-:Y:S01]  /*d190*/  IMAD.MOV.U32 R154, RZ, RZ, R77 ;  /* 0x000000ffff9a7224 */ /* 0x000fe200078e004d */
[----:B------:R-:W-:Y:S01]  /*d1a0*/  ISETP.GE.AND P3, PT, R223, RZ, PT ;  /* 0x000000ffdf00720c */ /* 0x000fe20003f66270 */
[----:B------:R-:W-:Y:S01]  /*d1b0*/  IMAD R15, R208, UR16, RZ ;  /* 0x00000010d00f7c24 */ /* 0x000fe2000f8e02ff */
[----:B------:R-:W3:Y:S01]  /*d1c0*/  LDL.LU R247, [R1+0x5550] ;  /* 0x0055500001f77983 */ /* 0x000ee20000300800 */
[----:B------:R-:W-:Y:S01]  /*d1d0*/  @!P1 IMAD.MOV R154, RZ, RZ, -R154 ;  /* 0x000000ffff9a9224 */ /* 0x000fe200078e0a9a */
[----:B------:R-:W-:Y:S01]  /*d1e0*/  ISETP.GE.AND P0, PT, R222, RZ, PT ;  /* 0x000000ffde00720c */ /* 0x000fe20003f06270 */
[----:B------:R-:W1:Y:S01]  /*d1f0*/  LDCU UR75, c[0x0][0x3b0] ;  /* 0x00007600ff4b77ac */ /* 0x000e620008000800 */
[----:B------:R-:W3:Y:S01]  /*d200*/  LDL.LU R246, [R1+0x554c] ;  /* 0x00554c0001f67983 */ /* 0x000ee20000300800 */
[----:B------:R-:W-:Y:S01]  /*d210*/  IMAD R110, R110, UR42, RZ ;  /* 0x0000002a6e6e7c24 */ /* 0x000fe2000f8e02ff */
[----:B------:R-:W-:Y:S01]  /*d220*/  ISETP.GE.AND P1, PT, R232, RZ, PT ;  /* 0x000000ffe800720c */ /* 0x000fe20003f26270 */
[----:B------:R-:W1:Y:S01]  /*d230*/  LDCU UR37, c[0x0][0x3b0] ;  /* 0x00007600ff2577ac */ /* 0x000e620008000800 */
[----:B------:R-:W4:Y:S01]  /*d240*/  LDL.LU R245, [R1+0x5548] ;  /* 0x0055480001f57983 */ /* 0x000f220000300800 */
[----:B------:R-:W-:Y:S01]  /*d250*/  IMAD R190, R190, UR66, RZ ;  /* 0x00000042bebe7c24 */ /* 0x000fe2000f8e02ff */
[----:B------:R-:W1:Y:S01]  /*d260*/  LDCU UR74, c[0x0][0x3b0] ;  /* 0x00007600ff4a77ac */ /* 0x000e620008000800 */
[----:B--2---:R-:W-:-:S02]  /*d270*/  SEL R248, R251, R248, !P2 ;  /* 0x000000f8fbf87207 */ /* 0x004fc40005000000 */
[C---:B------:R-:W-:Y:S01]  /*d280*/  SEL R39, R251.reuse, R199, !P2 ;  /* 0x000000c7fb277207 */ /* 0x040fe20005000000 */
[----:B------:R-:W-:Y:S01]  /*d290*/  IMAD.MOV.U32 R198, RZ, RZ, R169 ;  /* 0x000000ffffc67224 */ /* 0x000fe200078e00a9 */
[----:B------:R-:W2:Y:S01]  /*d2a0*/  LDCU UR71, c[0x0][0x3b0] ;  /* 0x00007600ff4777ac */ /* 0x000ea20008000800 */
[----:B------:R-:W-:Y:S01]  /*d2b0*/  IMAD.MOV.U32 R208, RZ, RZ, R126 ;  /* 0x000000ffffd07224 */ /* 0x000fe200078e007e */
[C---:B------:R-:W-:Y:S02]  /*d2c0*/  SEL R77, R251.reuse, R67, !P2 ;  /* 0x00000043fb4d7207 */ /* 0x040fe40005000000 */
[C---:B------:R-:W-:Y:S01]  /*d2d0*/  SEL R154, R251.reuse, R154, !P2 ;  /* 0x0000009afb9a7207 */ /* 0x040fe20005000000 */
[----:B------:R-:W1:Y:S01]  /*d2e0*/  LDCU UR16, c[0x0][0x3b0] ;  /* 0x00007600ff1077ac */ /* 0x000e620008000800 */
[----:B------:R-:W-:Y:S01]  /*d2f0*/  SEL R41, R251, R214, !P2 ;  /* 0x000000d6fb297207 */ /* 0x000fe20005000000 */
[----:B------:R-:W1:Y:S01]  /*d300*/  LDCU UR56, c[0x0][0x3b0] ;  /* 0x00007600ff3877ac */ /* 0x000e620008000800 */
[----:B------:R-:W-:-:S02]  /*d310*/  IMAD R62, R62, UR18, RZ ;  /* 0x000000123e3e7c24 */ /* 0x000fc4000f8e02ff */
[----:B------:R-:W-:Y:S01]  /*d320*/  IMAD R121, R121, UR50, RZ ;  /* 0x0000003279797c24 */ /* 0x000fe2000f8e02ff */
[----:B------:R-:W1:Y:S01]  /*d330*/  LDCU UR42, c[0x0][0x3b0] ;  /* 0x00007600ff2a77ac */ /* 0x000e620008000800 */
[C---:B---3--:R-:W-:Y:S02]  /*d340*/  SEL R246, R251.reuse, R246, !P2 ;  /* 0x000000f6fbf67207 */ /* 0x048fe40005000000 */
[----:B----4-:R-:W-:-:S03]  /*d350*/  SEL R245, R251, R245, !P2 ;  /* 0x000000f5fbf57207 */ /* 0x010fc60005000000 */
[----:B-1----:R-:W-:Y:S01]  /*d360*/  IMAD R8, R246, UR36, RZ ;  /* 0x00000024f6087c24 */ /* 0x002fe2000f8e02ff */
[C---:B------:R-:W-:Y:S01]  /*d370*/  SEL R247, R251.reuse, R247, !P2 ;  /* 0x000000f7fbf77207 */ /* 0x040fe20005000000 */
[----:B------:R-:W-:Y:S01]  /*d380*/  IMAD R249, R248, UR72, RZ ;  /* 0x00000048f8f97c24 */ /* 0x000fe2000f8e02ff */
[----:B------:R-:W1:Y:S02]  /*d390*/  LDCU UR72, c[0x0][0x3b0] ;  /* 0x00007600ff4877ac */ /* 0x000e640008000800 */
[----:B------:R3:W-:Y:S01]  /*d3a0*/  STL [R1+0x2c], R8 ;  /* 0x00002c0801007387 */ /* 0x0007e20000100800 */
[----:B------:R-:W-:Y:S01]  /*d3b0*/  IMAD.MOV.U32 R199, RZ, RZ, R80 ;  /* 0x000000ffffc77224 */ /* 0x000fe200078e0050 */
[----:B------:R-:W-:Y:S01]  /*d3c0*/  SEL R169, R251, R148, !P2 ;  /* 0x00000094fba97207 */ /* 0x000fe20005000000 */
[----:B------:R-:W-:Y:S01]  /*d3d0*/  @!P0 IMAD.MOV R198, RZ, RZ, -R198 ;  /* 0x000000ffffc68224 */ /* 0x000fe200078e0ac6 */
[----:B------:R-:W4:Y:S01]  /*d3e0*/  LDL.LU R244, [R1+0x5544] ;  /* 0x0055440001f47983 */ /* 0x000f220000300800 */
[----:B------:R-:W-:Y:S01]  /*d3f0*/  IMAD R246, R209, UR12, RZ ;  /* 0x0000000cd1f67c24 */ /* 0x000fe2000f8e02ff */
[----:B------:R-:W1:Y:S01]  /*d400*/  LDCU UR18, c[0x0][0x3b0] ;  /* 0x00007600ff1277ac */ /* 0x000e620008000800 */
[----:B---3--:R-:W-:Y:S01]  /*d410*/  IMAD R8, R63, UR35, RZ ;  /* 0x000000233f087c24 */ /* 0x008fe2000f8e02ff */
[----:B------:R-:W3:Y:S01]  /*d420*/  LDCU UR50, c[0x0][0x3b0] ;  /* 0x00007600ff3277ac */ /* 0x000ee20008000800 */
[----:B------:R-:W-:-:S03]  /*d430*/  IMAD.MOV.U32 R63, RZ, RZ, R34 ;  /* 0x000000ffff3f7224 */ /* 0x000fc600078e0022 */
[----:B------:R1:W-:Y:S01]  /*d440*/  STL [R1+0x58], R8 ;  /* 0x0000580801007387 */ /* 0x0003e20000100800 */
[----:B------:R-:W-:Y:S01]  /*d450*/  @!P5 IMAD.MOV R63, RZ, RZ, -R63 ;  /* 0x000000ffff3fd224 */ /* 0x000fe200078e0a3f */
[----:B------:R-:W-:Y:S01]  /*d460*/  ISETP.GE.AND P5, PT, R241, RZ, PT ;  /* 0x000000fff100720c */ /* 0x000fe20003fa6270 */
[----:B------:R-:W-:Y:S01]  /*d470*/  IMAD R248, R152, UR73, RZ ;  /* 0x0000004998f87c24 */ /* 0x000fe2000f8e02ff */
[----:B------:R-:W-:Y:S01]  /*d480*/  SEL R80, R251, R197, !P2 ;  /* 0x000000c5fb507207 */ /* 0x000fe20005000000 */
[----:B------:R-:W-:Y:S01]  /*d490*/  IMAD R247, R247, UR38, RZ ;  /* 0x00000026f7f77c24 */ /* 0x000fe2000f8e02ff */
[----:B------:R-:W2:Y:S01]  /*d4a0*/  LDCU UR73, c[0x0][0x3b0] ;  /* 0x00007600ff4977ac */ /* 0x000ea20008000800 */
[----:B-1----:R-:W-:Y:S01]  /*d4b0*/  IMAD R8, R245, UR34, RZ ;  /* 0x00000022f5087c24 */ /* 0x002fe2000f8e02ff */
[----:B------:R-:W1:Y:S04]  /*d4c0*/  LDCU UR66, c[0x0][0x3b0] ;  /* 0x00007600ff4277ac */ /* 0x000e680008000800 */
[----:B------:R1:W-:Y:S01]  /*d4d0*/  STL [R1+0x88], R8 ;  /* 0x0000880801007387 */ /* 0x0003e20000100800 */
[----:B------:R-:W-:Y:S01]  /*d4e0*/  IMAD.MOV.U32 R152, RZ, RZ, R35 ;  /* 0x000000ffff987224 */ /* 0x000fe200078e0023 */
[----:B------:R-:W1:Y:S02]  /*d4f0*/  LDCU UR36, c[0x0][0x3b0] ;  /* 0x00007600ff2477ac */ /* 0x000e640008000800 */
[----:B------:R-:W2:Y:S01]  /*d500*/  LDL.LU R243, [R1+0x5540] ;  /* 0x0055400001f37983 */ /* 0x000ea20000300800 */
[----:B----4-:R-:W-:-:S03]  /*d510*/  SEL R244, R251, R244, !P2 ;  /* 0x000000f4fbf47207 */ /* 0x010fc60005000000 */
[----:B------:R-:W4:Y:S01]  /*d520*/  LDL.LU R242, [R1+0x553c] ;  /* 0x00553c0001f27983 */ /* 0x000f220000300800 */
[----:B------:R-:W-:Y:S01]  /*d530*/  IMAD.MOV.U32 R197, RZ, RZ, R81 ;  /* 0x000000ffffc57224 */ /* 0x000fe200078e0051 */
[----:B------:R-:W-:Y:S01]  /*d540*/  SEL R126, R251, R63, !P2 ;  /* 0x0000003ffb7e7207 */ /* 0x000fe20005000000 */
[----:B------:R-:W2:Y:S01]  /*d550*/  LDCU UR38, c[0x0][0x3b0] ;  /* 0x00007600ff2677ac */ /* 0x000ea20008000800 */
[----:B------:R-:W2:Y:S01]  /*d560*/  LDL.LU R241, [R1+0x5538] ;  /* 0x0055380001f17983 */ /* 0x000ea20000300800 */
[----:B------:R-:W-:Y:S01]  /*d570*/  @!P5 IMAD.MOV R152, RZ, RZ, -R152 ;  /* 0x000000ffff98d224 */ /* 0x000fe200078e0a98 */
[----:B------:R-:W-:Y:S01]  /*d580*/  ISETP.GE.AND P5, PT, R237, RZ, PT ;  /* 0x000000ffed00720c */ /* 0x000fe20003fa6270 */
[----:B-1----:R-:W-:Y:S01]  /*d590*/  IMAD R8, R64, UR14, RZ ;  /* 0x0000000e40087c24 */ /* 0x002fe2000f8e02ff */
[----:B------:R-:W3:Y:S01]  /*d5a0*/  LDL.LU R240, [R1+0x5534] ;  /* 0x0055340001f07983 */ /* 0x000ee20000300800 */
[----:B------:R-:W-:Y:S01]  /*d5b0*/  IMAD R245, R244, UR9, RZ ;  /* 0x00000009f4f57c24 */ /* 0x000fe2000f8e02ff */
[----:B------:R-:W-:Y:S01]  /*d5c0*/  SEL R64, R251, R155, !P2 ;  /* 0x0000009bfb407207 */ /* 0x000fe20005000000 */
[----:B------:R-:W-:Y:S01]  /*d5d0*/  IMAD R244, R153, UR10, RZ ;  /* 0x0000000a99f47c24 */ /* 0x000fe2000f8e02ff */
[----:B------:R1:W-:Y:S01]  /*d5e0*/  STL [R1+0x48], R8 ;  /* 0x0000480801007387 */ /* 0x0003e20000100800 */
[----:B------:R-:W-:Y:S01]  /*d5f0*/  IMAD.MOV.U32 R153, RZ, RZ, R36 ;  /* 0x000000ffff997224 */ /* 0x000fe200078e0024 */
[----:B------:R-:W-:Y:S01]  /*d600*/  SEL R81, R251, R195, !P2 ;  /* 0x000000c3fb517207 */ /* 0x000fe20005000000 */
[----:B------:R-:W-:Y:S01]  /*d610*/  IMAD.MOV.U32 R155, RZ, RZ, R37 ;  /* 0x000000ffff9b7224 */ /* 0x000fe200078e0025 */
[----:B------:R-:W1:Y:S03]  /*d620*/  LDCU UR14, c[0x0][0x3b0] ;  /* 0x00007600ff0e77ac */ /* 0x000e660008000800 */
[----:B------:R-:W-:Y:S01]  /*d630*/  @!P5 IMAD.MOV R153, RZ, RZ, -R153 ;  /* 0x000000ffff99d224 */ /* 0x000fe200078e0a99 */
[----:B------:R-:W-:Y:S01]  /*d640*/  ISETP.GE.AND P5, PT, R233, RZ, PT ;  /* 0x000000ffe900720c */ /* 0x000fe20003fa6270 */
[----:B------:R-:W-:Y:S01]  /*d650*/  IMAD R169, R169, UR58, RZ ;  /* 0x0000003aa9a97c24 */ /* 0x000fe2000f8e02ff */
[----:B------:R-:W-:Y:S01]  /*d660*/  SEL R63, R251, R76, !P2 ;  /* 0x0000004cfb3f7207 */ /* 0x000fe20005000000 */
[----:B------:R-:W1:Y:S01]  /*d670*/  LDCU UR12, c[0x0][0x3b0] ;  /* 0x00007600ff0c77ac */ /* 0x000e620008000800 */
[----:B------:R-:W-:Y:S01]  /*d680*/  IMAD R39, R39, UR52, RZ ;  /* 0x0000003427277c24 */ /* 0x000fe2000f8e02ff */
[----:B------:R-:W1:Y:S01]  /*d690*/  LDCU UR34, c[0x0][0x3b0] ;  /* 0x00007600ff2277ac */ /* 0x000e620008000800 */
[----:B------:R-:W-:Y:S01]  /*d6a0*/  IMAD R252, R252, UR69, RZ ;  /* 0x00000045fcfc7c24 */ /* 0x000fe2000f8e02ff */
[----:B------:R-:W1:Y:S06]  /*d6b0*/  LDCU UR35, c[0x0][0x3b0] ;  /* 0x00007600ff2377ac */ /* 0x000e6c0008000800 */
[----:B------:R-:W-:Y:S01]  /*d6c0*/  @!P5 IMAD.MOV R155, RZ, RZ, -R155 ;  /* 0x000000ffff9bd224 */ /* 0x000fe200078e0a9b */
[----:B------:R-:W-:-:S02]  /*d6d0*/  ISETP.GE.AND P5, PT, R229, RZ, PT ;  /* 0x000000ffe500720c */ /* 0x000fc40003fa6270 */
[----:B--2---:R-:W-:Y:S01]  /*d6e0*/  SEL R241, R251, R241, !P2 ;  /* 0x000000f1fbf17207 */ /* 0x004fe20005000000 */
[----:B------:R-:W-:Y:S01]  /*d6f0*/  IMAD.MOV.U32 R195, RZ, RZ, R82 ;  /* 0x000000ffffc37224 */ /* 0x000fe200078e0052 */
[----:B------:R-:W2:Y:S03]  /*d700*/  LDCU UR9, c[0x0][0x3b0] ;  /* 0x00007600ff0977ac */ /* 0x000ea60008000800 */
[----:B-1----:R-:W-:Y:S01]  /*d710*/  IMAD R8, R241, UR15, RZ ;  /* 0x0000000ff1087c24 */ /* 0x002fe2000f8e02ff */
[----:B------:R-:W1:Y:S04]  /*d720*/  LDCU UR15, c[0x0][0x3b0] ;  /* 0x00007600ff0f77ac */ /* 0x000e680008000800 */
[----:B------:R2:W-:Y:S01]  /*d730*/  STL [R1+0x7c], R8 ;  /* 0x00007c0801007387 */ /* 0x0005e20000100800 */
[----:B------:R-:W-:Y:S01]  /*d740*/  IMAD R77, R77, UR38, RZ ;  /* 0x000000264d4d7c24 */ /* 0x000fe2000f8e02ff */
[C---:B---3--:R-:W-:Y:S01]  /*d750*/  SEL R240, R251.reuse, R240, !P2 ;  /* 0x000000f0fbf07207 */ /* 0x048fe20005000000 */
[----:B------:R-:W-:Y:S01]  /*d760*/  @!P5 IMAD.MOV R202, RZ, RZ, -R202 ;  /* 0x000000ffffcad224 */ /* 0x000fe200078e0aca */
[----:B------:R-:W3:Y:S01]  /*d770*/  LDL.LU R239, [R1+0x5530] ;  /* 0x0055300001ef7983 */ /* 0x000ee20000300800 */
[----:B------:R-:W-:Y:S01]  /*d780*/  SEL R82, R251, R103, !P2 ;  /* 0x00000067fb527207 */ /* 0x000fe20005000000 */
[----:B------:R-:W1:Y:S02]  /*d790*/  LDCU UR38, c[0x0][0x3b0] ;  /* 0x00007600ff2677ac */ /* 0x000e640008000800 */
[----:B------:R-:W3:Y:S01]  /*d7a0*/  LDL.LU R238, [R1+0x552c] ;  /* 0x00552c0001ee7983 */ /* 0x000ee20000300800 */
[----:B--2---:R-:W-:Y:S01]  /*d7b0*/  IMAD R8, R65, UR22, RZ ;  /* 0x0000001641087c24 */ /* 0x004fe2000f8e02ff */
[----:B------:R-:W2:Y:S02]  /*d7c0*/  LDCU UR52, c[0x0][0x3b0] ;  /* 0x00007600ff3477ac */ /* 0x000ea40008000800 */
[----:B------:R-:W2:Y:S01]  /*d7d0*/  LDL.LU R237, [R1+0x5528] ;  /* 0x0055280001ed7983 */ /* 0x000ea20000300800 */
[----:B------:R-:W-:-:S02]  /*d7e0*/  SEL R65, R251, R203, !P2 ;  /* 0x000000cbfb417207 */ /* 0x000fc40005000000 */
[----:B------:R-:W-:Y:S01]  /*d7f0*/  ISETP.GE.AND P5, PT, R225, RZ, PT ;  /* 0x000000ffe100720c */ /* 0x000fe20003fa6270 */
[----:B------:R-:W2:Y:S01]  /*d800*/  LDL.LU R236, [R1+0x5524] ;  /* 0x0055240001ec7983 */ /* 0x000ea20000300800 */
[----:B------:R-:W-:Y:S01]  /*d810*/  IMAD.MOV.U32 R203, RZ, RZ, R78 ;  /* 0x000000ffffcb7224 */ /* 0x000fe200078e004e */
[----:B------:R-:W1:Y:S02]  /*d820*/  LDCU UR22, c[0x0][0x3b0] ;  /* 0x00007600ff1677ac */ /* 0x000e640008000800 */
[----:B------:R4:W-:Y:S01]  /*d830*/  STL [R1+0x38], R8 ;  /* 0x0000380801007387 */ /* 0x0009e20000100800 */
[----:B------:R-:W-:Y:S01]  /*d840*/  IMAD R126, R126, UR24, RZ ;  /* 0x000000187e7e7c24 */ /* 0x000fe2000f8e02ff */
[----:B------:R-:W1:Y:S02]  /*d850*/  LDCU UR24, c[0x0][0x3b0] ;  /* 0x00007600ff1877ac */ /* 0x000e640008000800 */
[----:B------:R-:W2:Y:S01]  /*d860*/  LDL.LU R235, [R1+0x5520] ;  /* 0x0055200001eb7983 */ /* 0x000ea20000300800 */
[----:B------:R-:W-:Y:S01]  /*d870*/  IMAD R64, R64, UR26, RZ ;  /* 0x0000001a40407c24 */ /* 0x000fe2000f8e02ff */
[----:B------:R-:W1:Y:S02]  /*d880*/  LDCU UR26, c[0x0][0x3b0] ;  /* 0x00007600ff1a77ac */ /* 0x000e640008000800 */
[----:B------:R-:W2:Y:S01]  /*d890*/  LDL.LU R234, [R1+0x551c] ;  /* 0x00551c0001ea7983 */ /* 0x000ea20000300800 */
[----:B----4-:R-:W-:Y:S01]  /*d8a0*/  IMAD R8, R66, UR30, RZ ;  /* 0x0000001e42087c24 */ /* 0x010fe2000f8e02ff */
[----:B------:R-:W4:Y:S02]  /*d8b0*/  LDCU UR30, c[0x0][0x3b0] ;  /* 0x00007600ff1e77ac */ /* 0x000f240008000800 */
[----:B------:R-:W2:Y:S01]  /*d8c0*/  LDL.LU R233, [R1+0x5518] ;  /* 0x0055180001e97983 */ /* 0x000ea20000300800 */
[----:B------:R-:W-:Y:S01]  /*d8d0*/  @!P1 IMAD.MOV R203, RZ, RZ, -R203 ;  /* 0x000000ffffcb9224 */ /* 0x000fe200078e0acb */
[----:B------:R-:W-:Y:S01]  /*d8e0*/  SEL R243, R251, R243, !P2 ;  /* 0x000000f3fbf37207 */ /* 0x000fe20005000000 */
[----:B------:R-:W1:Y:S01]  /*d8f0*/  LDCU UR10, c[0x0][0x3b0] ;  /* 0x00007600ff0a77ac */ /* 0x000e620008000800 */
[----:B------:R-:W2:Y:S01]  /*d900*/  LDL.LU R232, [R1+0x5514] ;  /* 0x0055140001e87983 */ /* 0x000ea20000300800 */
[----:B------:R-:W-:-:S02]  /*d910*/  ISETP.GE.AND P1, PT, R228, RZ, PT ;  /* 0x000000ffe400720c */ /* 0x000fc40003f26270 */
[----:B------:R-:W-:Y:S01]  /*d920*/  SEL R242, R251, R242, !P2 ;  /* 0x000000f2fbf27207 */ /* 0x000fe20005000000 */
[----:B------:R1:W-:Y:S01]  /*d930*/  STL [R1+0x28], R8 ;  /* 0x0000280801007387 */ /* 0x0003e20000100800 */
[----:B------:R-:W1:Y:S03]  /*d940*/  LDCU UR58, c[0x0][0x3b0] ;  /* 0x00007600ff3a77ac */ /* 0x000e660008000800 */
[----:B------:R-:W2:Y:S01]  /*d950*/  LDL.LU R231, [R1+0x5510] ;  /* 0x0055100001e77983 */ /* 0x000ea20000300800 */
[----:B------:R-:W1:Y:S03]  /*d960*/  LDCU UR69, c[0x0][0x3b0] ;  /* 0x00007600ff4577ac */ /* 0x000e660008000800 */
[----:B------:R-:W2:Y:S04]  /*d970*/  LDL.LU R230, [R1+0x550c] ;  /* 0x00550c0001e67983 */ /* 0x000ea80000300800 */
[----:B------:R-:W2:Y:S04]  /*d980*/  LDL.LU R229, [R1+0x5508] ;  /* 0x0055080001e57983 */ /* 0x000ea80000300800 */
[----:B------:R-:W2:Y:S01]  /*d990*/  LDL.LU R228, [R1+0x5504] ;  /* 0x0055040001e47983 */ /* 0x000ea20000300800 */
[----:B------:R-:W-:Y:S01]  /*d9a0*/  @!P1 IMAD.MOV R201, RZ, RZ, -R201 ;  /* 0x000000ffffc99224 */ /* 0x000fe200078e0ac9 */
[----:B------:R-:W-:-:S02]  /*d9b0*/  ISETP.GE.AND P1, PT, R224, RZ, PT ;  /* 0x000000ffe000720c */ /* 0x000fc40003f26270 */
[----:B------:R-:W3:Y:S04]  /*d9c0*/  LDL.LU R227, [R1+0x5500] ;  /* 0x0055000001e37983 */ /* 0x000ee80000300800 */
[----:B------:R-:W3:Y:S04]  /*d9d0*/  LDL.LU R226, [R1+0x54fc] ;  /* 0x0054fc0001e27983 */ /* 0x000ee80000300800 */
[----:B------:R-:W3:Y:S04]  /*d9e0*/  LDL.LU R225, [R1+0x54f8] ;  /* 0x0054f80001e17983 */ /* 0x000ee80000300800 */
[----:B------:R-:W3:Y:S04]  /*d9f0*/  LDL.LU R224, [R1+0x54f4] ;  /* 0x0054f40001e07983 */ /* 0x000ee80000300800 */
[----:B------:R-:W3:Y:S04]  /*da00*/  LDL.LU R223, [R1+0x54f0] ;  /* 0x0054f00001df7983 */ /* 0x000ee80000300800 */
[----:B------:R-:W3:Y:S04]  /*da10*/  LDL.LU R222, [R1+0x54ec] ;  /* 0x0054ec0001de7983 */ /* 0x000ee80000300800 */
[----:B------:R-:W3:Y:S01]  /*da20*/  LDL.LU R211, [R1+0x158] ;  /* 0x0001580001d37983 */ /* 0x000ee20000300800 */
[----:B------:R-:W-:Y:S01]  /*da30*/  @!P5 IMAD.MOV R200, RZ, RZ, -R200 ;  /* 0x000000ffffc8d224 */ /* 0x000fe200078e0ac8 */
[----:B------:R-:W-:-:S02]  /*da40*/  ISETP.GE.AND P5, PT, R221, RZ, PT ;  /* 0x000000ffdd00720c */ /* 0x000fc40003fa6270 */
[----:B------:R-:W4:Y:S04]  /*da50*/  LDL.LU R221, [R1+0x54e8] ;  /* 0x0054e80001dd7983 */ /* 0x000f280000300800 */
[----:B------:R-:W4:Y:S01]  /*da60*/  LDL.LU R212, [R1+0x154] ;  /* 0x0001540001d47983 */ /* 0x000f220000300800 */
[----:B------:R-:W-:Y:S01]  /*da70*/  @!P1 IMAD.MOV R199, RZ, RZ, -R199 ;  /* 0x000000ffffc79224 */ /* 0x000fe200078e0ac7 */
[----:B------:R-:W-:Y:S02]  /*da80*/  ISETP.GE.AND P1, PT, R220, RZ, PT ;  /* 0x000000ffdc00720c */ /* 0x000fe40003f26270 */
[----:B------:R-:W4:Y:S04]  /*da90*/  LDL.LU R220, [R1+0x54e4] ;  /* 0x0054e40001dc7983 */ /* 0x000f280000300800 */
[----:B------:R-:W4:Y:S01]  /*daa0*/  LDL.LU R25, [R1+0x16c] ;  /* 0x00016c0001197983 */ /* 0x000f220000300800 */
[----:B--2---:R-:W-:Y:S01]  /*dab0*/  SEL R78, R251, R228, !P2 ;  /* 0x000000e4fb4e7207 */ /* 0x004fe20005000000 */
[----:B------:R-:W-:Y:S01]  /*dac0*/  IMAD R228, R191, UR54, RZ ;  /* 0x00000036bfe47c24 */ /* 0x000fe2000f8e02ff */
[----:B---3--:R-:W-:Y:S01]  /*dad0*/  ISETP.GE.AND P0, PT, R211, RZ, PT ;  /* 0x000000ffd300720c */ /* 0x008fe20003f06270 */
[----:B------:R-:W-:Y:S01]  /*dae0*/  IMAD.MOV.U32 R191, RZ, RZ, R122 ;  /* 0x000000ffffbf7224 */ /* 0x000fe200078e007a */
[----:B------:R-:W-:-:S02]  /*daf0*/  SEL R235, R251, R235, !P2 ;  /* 0x000000ebfbeb7207 */ /* 0x000fc40005000000 */
[----:B------:R-:W-:Y:S01]  /*db00*/  @!P1 IMAD.MOV R197, RZ, RZ, -R197 ;  /* 0x000000ffffc59224 */ /* 0x000fe200078e0ac5 */
[----:B------:R-:W-:Y:S01]  /*db10*/  SEL R59, R251, R223, !P2 ;  /* 0x000000dffb3b7207 */ /* 0x000fe20005000000 */
[----:B------:R-:W-:Y:S01]  /*db20*/  @!P3 IMAD.MOV R191, RZ, RZ, -R191 ;  /* 0x000000ffffbfb224 */ /* 0x000fe200078e0abf */
[----:B------:R-:W-:Y:S02]  /*db30*/  ISETP.GE.AND P3, PT, R219, RZ, PT ;  /* 0x000000ffdb00720c */ /* 0x000fe40003f66270 */
[C---:B------:R-:W-:Y:S01]  /*db40*/  SEL R34, R251.reuse, R239, !P2 ;  /* 0x000000effb227207 */ /* 0x040fe20005000000 */
[----:B------:R-:W2:Y:S01]  /*db50*/  LDL.LU R219, [R1+0x54e0] ;  /* 0x0054e00001db7983 */ /* 0x000ea20000300800 */
[C---:B------:R-:W-:Y:S02]  /*db60*/  SEL R237, R251.reuse, R237, !P2 ;  /* 0x000000edfbed7207 */ /* 0x040fe40005000000 */
[C---:B------:R-:W-:Y:S01]  /*db70*/  SEL R67, R251.reuse, R231, !P2 ;  /* 0x000000e7fb437207 */ /* 0x040fe20005000000 */
[----:B-1----:R-:W3:Y:S01]  /*db80*/  LDL.LU R8, [R1+0x168] ;  /* 0x0001680001087983 */ /* 0x002ee20000300800 */
[----:B------:R-:W-:-:S02]  /*db90*/  SEL R66, R251, R232, !P2 ;  /* 0x000000e8fb427207 */ /* 0x000fc40005000000 */
[C---:B------:R-:W-:Y:S01]  /*dba0*/  SEL R229, R251.reuse, R229, !P2 ;  /* 0x000000e5fbe57207 */ /* 0x040fe20005000000 */
[----:B------:R-:W2:Y:S01]  /*dbb0*/  LDL.LU R210, [R1+0x164] ;  /* 0x0001640001d27983 */ /* 0x000ea20000300800 */
[C---:B----4-:R-:W-:Y:S02]  /*dbc0*/  SEL R221, R251.reuse, R221, !P2 ;  /* 0x000000ddfbdd7207 */ /* 0x050fe40005000000 */
[----:B------:R-:W-:Y:S01]  /*dbd0*/  SEL R220, R251, R220, !P2 ;  /* 0x000000dcfbdc7207 */ /* 0x000fe20005000000 */
[----:B------:R-:W4:Y:S01]  /*dbe0*/  LDL.LU R211, [R1+0x170] ;  /* 0x0001700001d37983 */ /* 0x000f220000300800 */
[----:B------:R-:W-:Y:S01]  /*dbf0*/  IMAD R36, R235, UR27, RZ ;  /* 0x0000001beb247c24 */ /* 0x000fe2000f8e02ff */
[----:B------:R-:W-:Y:S01]  /*dc00*/  ISETP.GE.AND P1, PT, R25, RZ, PT ;  /* 0x000000ff1900720c */ /* 0x000fe20003f26270 */
[----:B------:R-:W-:Y:S01]  /*dc10*/  IMAD R235, R205, UR28, RZ ;  /* 0x0000001ccdeb7c24 */ /* 0x000fe2000f8e02ff */
[C---:B------:R-:W-:Y:S01]  /*dc20*/  SEL R35, R251.reuse, R236, !P2 ;  /* 0x000000ecfb237207 */ /* 0x040fe20005000000 */
[----:B------:R-:W-:Y:S01]  /*dc30*/  IMAD.MOV.U32 R205, RZ, RZ, R40 ;  /* 0x000000ffffcd7224 */ /* 0x000fe200078e0028 */
[C---:B------:R-:W-:Y:S01]  /*dc40*/  SEL R233, R251.reuse, R233, !P2 ;  /* 0x000000e9fbe97207 */ /* 0x040fe20005000000 */
[----:B------:R-:W-:Y:S01]  /*dc50*/  IMAD R223, R192, UR62, RZ ;  /* 0x0000003ec0df7c24 */ /* 0x000fe2000f8e02ff */
[C---:B------:R-:W-:Y:S01]  /*dc60*/  SEL R37, R251.reuse, R230, !P2 ;  /* 0x000000e6fb257207 */ /* 0x040fe20005000000 */
[----:B------:R-:W-:Y:S01]  /*dc70*/  @!P5 IMAD.MOV R205, RZ, RZ, -R205 ;  /* 0x000000ffffcdd224 */ /* 0x000fe200078e0acd */
[----:B------:R-:W-:Y:S01]  /*dc80*/  ISETP.GE.AND P5, PT, R212, RZ, PT ;  /* 0x000000ffd400720c */ /* 0x000fe20003fa6270 */
[----:B------:R-:W-:Y:S01]  /*dc90*/  IMAD.MOV.U32 R192, RZ, RZ, R123 ;  /* 0x000000ffffc07224 */ /* 0x000fe200078e007b */
[----:B------:R-:W4:Y:S01]  /*dca0*/  LDL.LU R212, [R1+0x174] ;  /* 0x0001740001d47983 */ /* 0x000f220000300800 */
[----:B------:R-:W-:Y:S01]  /*dcb0*/  IMAD R25, R196, UR64, RZ ;  /* 0x00000040c4197c24 */ /* 0x000fe2000f8e02ff */
[----:B------:R-:W-:Y:S01]  /*dcc0*/  SEL R225, R251, R225, !P2 ;  /* 0x000000e1fbe17207 */ /* 0x000fe20005000000 */
[----:B------:R-:W-:Y:S01]  /*dcd0*/  IMAD.MOV.U32 R196, RZ, RZ, R170 ;  /* 0x000000ffffc47224 */ /* 0x000fe200078e00aa */
[----:B------:R-:W1:Y:S01]  /*dce0*/  LDCU UR27, c[0x0][0x3b0] ;  /* 0x00007600ff1b77ac */ /* 0x000e620008000800 */
[----:B------:R-:W-:-:S02]  /*dcf0*/  @!P3 IMAD.MOV R192, RZ, RZ, -R192 ;  /* 0x000000ffffc0b224 */ /* 0x000fc400078e0ac0 */
[----:B------:R-:W-:Y:S01]  /*dd00*/  @!P0 IMAD.MOV R196, RZ, RZ, -R196 ;  /* 0x000000ffffc48224 */ /* 0x000fe200078e0ac4 */
[C---:B------:R-:W-:Y:S01]  /*dd10*/  SEL R226, R251.reuse, R226, !P2 ;  /* 0x000000e2fbe27207 */ /* 0x040fe20005000000 */
[----:B------:R-:W-:Y:S01]  /*dd20*/  @!P1 IMAD.MOV R195, RZ, RZ, -R195 ;  /* 0x000000ffffc39224 */ /* 0x000fe200078e0ac3 */
[----:B------:R-:W-:Y:S01]  /*dd30*/  SEL R40, R251, R218, !P2 ;  /* 0x000000dafb287207 */ /* 0x000fe20005000000 */
[----:B------:R-:W-:Y:S01]  /*dd40*/  IMAD R239, R207, UR20, RZ ;  /* 0x00000014cfef7c24 */ /* 0x000fe2000f8e02ff */
[----:B------:R-:W-:Y:S01]  /*dd50*/  @!P5 IADD3 R206, PT, PT, -R206, RZ, RZ ;  /* 0x000000ffceced210 */ /* 0x000fe20007ffe1ff */
[----:B------:R-:W-:Y:S01]  /*dd60*/  IMAD R22, R237, UR23, RZ ;  /* 0x00000017ed167c24 */ /* 0x000fe2000f8e02ff */
[----:B------:R-:W1:Y:S01]  /*dd70*/  LDCU UR23, c[0x0][0x3b0] ;  /* 0x00007600ff1777ac */ /* 0x000e620008000800 */
[----:B------:R-:W-:Y:S02]  /*dd80*/  IMAD R231, R28, UR46, RZ ;  /* 0x0000002e1ce77c24 */ /* 0x000fe4000f8e02ff */
[----:B------:R-:W-:Y:S01]  /*dd90*/  IMAD R232, R161, UR15, RZ ;  /* 0x0000000fa1e87c24 */ /* 0x000fe2000f8e02ff */
[----:B------:R-:W-:Y:S01]  /*dda0*/  SEL R200, R251, R200, !P2 ;  /* 0x000000c8fbc87207 */ /* 0x000fe20005000000 */
[----:B------:R-:W-:Y:S01]  /*ddb0*/  IMAD R20, R229, UR39, RZ ;  /* 0x00000027e5147c24 */ /* 0x000fe2000f8e02ff */
[----:B------:R-:W-:Y:S01]  /*ddc0*/  SEL R76, R251, R199, !P2 ;  /* 0x000000c7fb4c7207 */ /* 0x000fe20005000000 */
[----:B------:R-:W-:Y:S01]  /*ddd0*/  IMAD R241, R221, UR55, RZ ;  /* 0x00000037ddf17c24 */ /* 0x000fe2000f8e02ff */
[----:B------:R-:W-:Y:S01]  /*dde0*/  SEL R79, R251, R224, !P2 ;  /* 0x000000e0fb4f7207 */ /* 0x000fe20005000000 */
[----:B------:R-:W-:Y:S01]  /*ddf0*/  IMAD R148, R220, UR57, RZ ;  /* 0x00000039dc947c24 */ /* 0x000fe2000f8e02ff */
[----:B------:R-:W1:Y:S01]  /*de00*/  LDCU UR28, c[0x0][0x3b0] ;  /* 0x00007600ff1c77ac */ /* 0x000e620008000800 */
[----:B------:R-:W-:-:S02]  /*de10*/  IMAD R236, R58, UR77, RZ ;  /* 0x0000004d3aec7c24 */ /* 0x000fc4000f8e02ff */
[----:B------:R-:W-:Y:S02]  /*de20*/  IMAD R66, R66, UR33, RZ ;  /* 0x0000002142427c24 */ /* 0x000fe4000f8e02ff */
[----:B------:R-:W-:Y:S01]  /*de30*/  IMAD R240, R240, UR17, RZ ;  /* 0x00000011f0f07c24 */ /* 0x000fe2000f8e02ff */
[----:B------:R-:W-:Y:S01]  /*de40*/  SEL R238, R251, R238, !P2 ;  /* 0x000000eefbee7207 */ /* 0x000fe20005000000 */
[----:B------:R-:W-:Y:S01]  /*de50*/  IMAD R23, R233, UR31, RZ ;  /* 0x0000001fe9177c24 */ /* 0x000fe2000f8e02ff */
[C---:B------:R-:W-:Y:S01]  /*de60*/  SEL R123, R251.reuse, R215, !P2 ;  /* 0x000000d7fb7b7207 */ /* 0x040fe20005000000 */
[----:B------:R-:W-:Y:S01]  /*de70*/  IMAD R78, R78, UR41, RZ ;  /* 0x000000294e4e7c24 */ /* 0x000fe2000f8e02ff */
[----:B------:R-:W1:Y:S01]  /*de80*/  LDCU UR20, c[0x0][0x3b0] ;  /* 0x00007600ff1477ac */ /* 0x000e620008000800 */
[----:B------:R-:W-:Y:S01]  /*de90*/  SEL R234, R251, R234, !P2 ;  /* 0x000000eafbea7207 */ /* 0x000fe20005000000 */
[----:B------:R-:W-:Y:S02]  /*dea0*/  IMAD R243, R243, UR11, RZ ;  /* 0x0000000bf3f37c24 */ /* 0x000fe4000f8e02ff */
[----:B------:R-:W-:Y:S01]  /*deb0*/  IMAD R82, R82, UR74, RZ ;  /* 0x0000004a52527c24 */ /* 0x000fe2000f8e02ff */
[----:B------:R-:W1:Y:S01]  /*dec0*/  LDCU UR64, c[0x0][0x3b0] ;  /* 0x00007600ff4077ac */ /* 0x000e620008000800 */
[----:B------:R-:W-:-:S02]  /*ded0*/  IMAD R41, R41, UR69, RZ ;  /* 0x0000004529297c24 */ /* 0x000fc4000f8e02ff */
[----:B------:R-:W-:Y:S01]  /*dee0*/  IMAD R80, R80, UR60, RZ ;  /* 0x0000003c50507c24 */ /* 0x000fe2000f8e02ff */
[----:B------:R-:W1:Y:S01]  /*def0*/  LDCU UR62, c[0x0][0x3b0] ;  /* 0x00007600ff3e77ac */ /* 0x000e620008000800 */
[----:B------:R-:W-:Y:S01]  /*df00*/  IMAD R81, R81, UR68, RZ ;  /* 0x0000004451517c24 */ /* 0x000fe2000f8e02ff */
[----:B------:R-:W1:Y:S01]  /*df10*/  LDCU UR54, c[0x0][0x3b0] ;  /* 0x00007600ff3677ac */ /* 0x000e620008000800 */
[----:B---3--:R-:W-:Y:S02]  /*df20*/  ISETP.GE.AND P3, PT, R8, RZ, PT ;  /* 0x000000ff0800720c */ /* 0x008fe40003f66270 */
[----:B--2---:R-:W-:Y:S01]  /*df30*/  ISETP.GE.AND P0, PT, R210, RZ, PT ;  /* 0x000000ffd200720c */ /* 0x004fe20003f06270 */
[----:B------:R-:W2:Y:S01]  /*df40*/  LDL.LU R8, [R1+0x180] ;  /* 0x0001800001087983 */ /* 0x000ea20000300800 */
[----:B----4-:R-:W-:-:S03]  /*df50*/  ISETP.GE.AND P5, PT, R211, RZ, PT ;  /* 0x000000ffd300720c */ /* 0x010fc60003fa6270 */
[----:B------:R-:W3:Y:S01]  /*df60*/  LDL.LU R210, [R1+0x184] ;  /* 0x0001840001d27983 */ /* 0x000ee20000300800 */
[----:B------:R-:W-:-:S03]  /*df70*/  ISETP.GE.AND P1, PT, R212, RZ, PT ;  /* 0x000000ffd400720c */ /* 0x000fc60003f26270 */
[----:B------:R-:W4:Y:S01]  /*df80*/  LDL.LU R209, [R1+0x188] ;  /* 0x0001880001d17983 */ /* 0x000f220000300800 */
[----:B------:R-:W-:Y:S02]  /*df90*/  IMAD R218, R189, UR70, RZ ;  /* 0x00000046bdda7c24 */ /* 0x000fe4000f8e02ff */
[----:B------:R-:W-:Y:S01]  /*dfa0*/  IMAD.MOV.U32 R207, RZ, RZ, R125 ;  /* 0x000000ffffcf7224 */ /* 0x000fe200078e007d */
[----:B------:R-:W4:Y:S01]  /*dfb0*/  LDL.LU R211, [R1+0x19c] ;  /* 0x00019c0001d37983 */ /* 0x000f220000300800 */
[----:B------:R-:W-:Y:S02]  /*dfc0*/  IMAD.MOV.U32 R189, RZ, RZ, R124 ;  /* 0x000000ffffbd7224 */ /* 0x000fe400078e007c */
[----:B------:R-:W-:Y:S01]  /*dfd0*/  IMAD R237, R159, UR7, RZ ;  /* 0x000000079fed7c24 */ /* 0x000fe2000f8e02ff */
[----:B------:R-:W4:Y:S01]  /*dfe0*/  LDL.LU R212, [R1+0x1a4] ;  /* 0x0001a40001d47983 */ /* 0x000f220000300800 */
[C---:B------:R-:W-:Y:S01]  /*dff0*/  SEL R124, R251.reuse, R9, !P2 ;  /* 0x00000009fb7c7207 */ /* 0x040fe20005000000 */
[----:B------:R-:W-:Y:S01]  /*e000*/  @!P3 IMAD.MOV R189, RZ, RZ, -R189 ;  /* 0x000000ffffbdb224 */ /* 0x000fe200078e0abd */
[----:B------:R-:W-:Y:S01]  /*e010*/  SEL R9, R251, R111, !P2 ;  /* 0x0000006ffb097207 */ /* 0x000fe20005000000 */
[----:B------:R-:W-:Y:S01]  /*e020*/  IMAD R111, R133, UR72, RZ ;  /* 0x00000048856f7c24 */ /* 0x000fe2000f8e02ff */
[C---:B------:R-:W-:Y:S01]  /*e030*/  SEL R28, R251.reuse, R222, !P2 ;  /* 0x000000defb1c7207 */ /* 0x040fe20005000000 */
[----:B------:R-:W-:Y:S01]  /*e040*/  IMAD.MOV.U32 R133, RZ, RZ, R42 ;  /* 0x000000ffff857224 */ /* 0x000fe200078e002a */
[----:B------:R-:W-:Y:S01]  /*e050*/  SEL R122, R251, R219, !P2 ;  /* 0x000000dbfb7a7207 */ /* 0x000fe20005000000 */
[----:B------:R-:W-:Y:S01]  /*e060*/  @!P0 IMAD.MOV R171, RZ, RZ, -R171 ;  /* 0x000000ffffab8224 */ /* 0x000fe200078e0aab */
[----:B------:R-:W2:Y:S01]  /*e070*/  LDCU UR46, c[0x0][0x3b0] ;  /* 0x00007600ff2e77ac */ /* 0x000ea20008000800 */
[----:B------:R-:W-:-:S02]  /*e080*/  @!P5 IMAD.MOV R133, RZ, RZ, -R133 ;  /* 0x000000ffff85d224 */ /* 0x000fc400078e0a85 */
[----:B------:R-:W-:Y:S01]  /*e090*/  IMAD.MOV.U32 R159, RZ, RZ, R43 ;  /* 0x000000ffff9f7224 */ /* 0x000fe200078e002b */
[----:B------:R-:W2:Y:S01]  /*e0a0*/  LDCU UR15, c[0x0][0x3b0] ;  /* 0x00007600ff0f77ac */ /* 0x000ea20008000800 */
[----:B------:R-:W-:Y:S02]  /*e0b0*/  IMAD.MOV.U32 R161, RZ, RZ, R127 ;  /* 0x000000ffffa17224 */ /* 0x000fe400078e007f */
[----:B-1----:R-:W-:Y:S01]  /*e0c0*/  IMAD R229, R163, UR23, RZ ;  /* 0x00000017a3e57c24 */ /* 0x002fe2000f8e02ff */
[C---:B------:R-:W-:Y:S01]  /*e0d0*/  SEL R58, R251.reuse, R227, !P2 ;  /* 0x000000e3fb3a7207 */ /* 0x040fe20005000000 */
        /* <DEDUP_REMOVED lines=8> */
[----:B------:R-:W-:Y:S02]  /*e160*/  IMAD R34, R34, UR19, RZ ;  /* 0x0000001322227c24 */ /* 0x000fe4000f8e02ff */
[----:B------:R-:W-:Y:S01]  /*e170*/  IMAD R226, R226, UR45, RZ ;  /* 0x0000002de2e27c24 */ /* 0x000fe2000f8e02ff */
[----:B------:R-:W1:Y:S01]  /*e180*/  LDCU UR77, c[0x0][0x3b0] ;  /* 0x00007600ff4d77ac */ /* 0x000e620008000800 */
[----:B------:R-:W-:Y:S01]  /*e190*/  SEL R224, R251, R167, !P2 ;  /* 0x000000a7fbe07207 */ /* 0x000fe20005000000 */
[----:B------:R-:W-:Y:S02]  /*e1a0*/  IMAD R67, R67, UR38, RZ ;  /* 0x0000002643437c24 */ /* 0x000fe4000f8e02ff */
[----:B------:R-:W-:Y:S01]  /*e1b0*/  IMAD R35, R35, UR25, RZ ;  /* 0x0000001923237c24 */ /* 0x000fe2000f8e02ff */
[----:B------:R-:W1:Y:S01]  /*e1c0*/  LDCU UR31, c[0x0][0x3b0] ;  /* 0x00007600ff1f77ac */ /* 0x000e620008000800 */
[----:B------:R-:W-:Y:S01]  /*e1d0*/  IMAD R79, R79, UR49, RZ ;  /* 0x000000314f4f7c24 */ /* 0x000fe2000f8e02ff */
[----:B------:R-:W1:Y:S01]  /*e1e0*/  LDCU UR39, c[0x0][0x3b0] ;  /* 0x00007600ff2777ac */ /* 0x000e620008000800 */
[----:B------:R-:W1:Y:S01]  /*e1f0*/  LDCU UR55, c[0x0][0x3b0] ;  /* 0x00007600ff3777ac */ /* 0x000e620008000800 */
[----:B------:R-:W1:Y:S01]  /*e200*/  LDCU UR7, c[0x0][0x3b0] ;  /* 0x00007600ff0777ac */ /* 0x000e620008000800 */
[----:B------:R-:W1:Y:S01]  /*e210*/  LDCU UR17, c[0x0][0x3b0] ;  /* 0x00007600ff1177ac */ /* 0x000e620008000800 */
[----:B------:R-:W1:Y:S01]  /*e220*/  LDCU UR57, c[0x0][0x3b0] ;  /* 0x00007600ff3977ac */ /* 0x000e620008000800 */
[----:B------:R-:W-:-:S02]  /*e230*/  IMAD R59, R59, UR51, RZ ;  /* 0x000000333b3b7c24 */ /* 0x000fc4000f8e02ff */
[----:B------:R-:W-:Y:S01]  /*e240*/  IMAD R123, R123, UR67, RZ ;  /* 0x000000437b7b7c24 */ /* 0x000fe2000f8e02ff */
[----:B------:R-:W1:Y:S01]  /*e250*/  LDCU UR74, c[0x0][0x3b0] ;  /* 0x00007600ff4a77ac */ /* 0x000e620008000800 */
[----:B------:R-:W1:Y:S01]  /*e260*/  LDCU UR70, c[0x0][0x3b0] ;  /* 0x00007600ff4677ac */ /* 0x000e620008000800 */
[----:B------:R-:W1:Y:S01]  /*e270*/  LDCU UR11, c[0x0][0x3b0] ;  /* 0x00007600ff0b77ac */ /* 0x000e620008000800 */
[----:B------:R-:W1:Y:S01]  /*e280*/  LDCU UR69, c[0x0][0x3b0] ;  /* 0x00007600ff4577ac */ /* 0x000e620008000800 */
[----:B------:R-:W1:Y:S01]  /*e290*/  LDCU UR60, c[0x0][0x3b0] ;  /* 0x00007600ff3c77ac */ /* 0x000e620008000800 */
[----:B------:R-:W1:Y:S01]  /*e2a0*/  LDCU UR68, c[0x0][0x3b0] ;  /* 0x00007600ff4477ac */ /* 0x000e620008000800 */
[----:B--2---:R-:W-:Y:S01]  /*e2b0*/  ISETP.GE.AND P3, PT, R8, RZ, PT ;  /* 0x000000ff0800720c */ /* 0x004fe20003f66270 */
[----:B------:R-:W-:Y:S01]  /*e2c0*/  IMAD R8, R194, UR71, RZ ;  /* 0x00000047c2087c24 */ /* 0x000fe2000f8e02ff */
[----:B---3--:R-:W-:Y:S01]  /*e2d0*/  ISETP.GE.AND P0, PT, R210, RZ, PT ;  /* 0x000000ffd200720c */ /* 0x008fe20003f06270 */
[----:B------:R-:W-:Y:S01]  /*e2e0*/  IMAD.MOV.U32 R194, RZ, RZ, R83 ;  /* 0x000000ffffc27224 */ /* 0x000fe200078e0053 */
[----:B------:R-:W2:Y:S01]  /*e2f0*/  LDL.LU R210, [R1+0x1ac] ;  /* 0x0001ac0001d27983 */ /* 0x000ea20000300800 */
[----:B----4-:R-:W-:-:S08]  /*e300*/  ISETP.GE.AND P5, PT, R209, RZ, PT ;  /* 0x000000ffd100720c */ /* 0x010fd00003fa6270 */
[----:B------:R-:W-:Y:S01]  /*e310*/  @!P3 IMAD.MOV R207, RZ, RZ, -R207 ;  /* 0x000000ffffcfb224 */ /* 0x000fe200078e0acf */
[----:B------:R-:W3:Y:S01]  /*e320*/  LDL.LU R209, [R1+0x1b0] ;  /* 0x0001b00001d17983 */ /* 0x000ee20000300800 */
[----:B------:R-:W-:Y:S01]  /*e330*/  @!P1 IMAD.MOV R194, RZ, RZ, -R194 ;  /* 0x000000ffffc29224 */ /* 0x000fe200078e0ac2 */
[----:B------:R-:W-:Y:S02]  /*e340*/  ISETP.GE.AND P1, PT, R211, RZ, PT ;  /* 0x000000ffd300720c */ /* 0x000fe40003f26270 */
[C---:B------:R-:W-:Y:S01]  /*e350*/  SEL R42, R251.reuse, R29, !P2 ;  /* 0x0000001dfb2a7207 */ /* 0x040fe20005000000 */
[----:B------:R-:W4:Y:S01]  /*e360*/  LDL.LU R211, [R1+0x1b4] ;  /* 0x0001b40001d37983 */ /* 0x000f220000300800 */
[----:B------:R-:W-:Y:S01]  /*e370*/  ISETP.GE.AND P3, PT, R212, RZ, PT ;  /* 0x000000ffd400720c */ /* 0x000fe20003f66270 */
[----:B------:R-:W-:Y:S01]  /*e380*/  IMAD R222, R114, UR14, RZ ;  /* 0x0000000e72de7c24 */ /* 0x000fe2000f8e02ff */
[C---:B------:R-:W-:Y:S01]  /*e390*/  SEL R43, R251.reuse, R31, !P2 ;  /* 0x0000001ffb2b7207 */ /* 0x040fe20005000000 */
[----:B------:R-:W4:Y:S01]  /*e3a0*/  LDL.LU R212, [R1+0x1b8] ;  /* 0x0001b80001d47983 */ /* 0x000f220000300800 */
[----:B------:R-:W-:Y:S01]  /*e3b0*/  @!P0 IMAD.MOV R172, RZ, RZ, -R172 ;  /* 0x000000ffffac8224 */ /* 0x000fe200078e0aac */
[C---:B------:R-:W-:Y:S01]  /*e3c0*/  SEL R29, R251.reuse, R70, !P2 ;  /* 0x00000046fb1d7207 */ /* 0x040fe20005000000 */
[----:B------:R-:W-:Y:S01]  /*e3d0*/  @!P5 IMAD.MOV R159, RZ, RZ, -R159 ;  /* 0x000000ffff9fd224 */ /* 0x000fe200078e0a9f */
[----:B------:R-:W-:Y:S01]  /*e3e0*/  SEL R70, R251, R160, !P2 ;  /* 0x000000a0fb467207 */ /* 0x000fe20005000000 */
[----:B------:R-:W-:-:S02]  /*e3f0*/  IMAD.MOV.U32 R160, RZ, RZ, R84 ;  /* 0x000000ffffa07224 */ /* 0x000fc400078e0054 */
[----:B------:R-:W-:Y:S01]  /*e400*/  IMAD R103, R9, UR73, RZ ;  /* 0x0000004909677c24 */ /* 0x000fe2000f8e02ff */
[C---:B------:R-:W-:Y:S01]  /*e410*/  SEL R127, R251.reuse, R153, !P2 ;  /* 0x00000099fb7f7207 */ /* 0x040fe20005000000 */
[----:B------:R-:W-:Y:S01]  /*e420*/  @!P1 IMAD.MOV R160, RZ, RZ, -R160 ;  /* 0x000000ffffa09224 */ /* 0x000fe200078e0aa0 */
[C---:B------:R-:W-:Y:S01]  /*e430*/  SEL R219, R251.reuse, R116, !P2 ;  /* 0x00000074fbdb7207 */ /* 0x040fe20005000000 */
[----:B------:R-:W-:Y:S01]  /*e440*/  @!P3 IMAD.MOV R208, RZ, RZ, -R208 ;  /* 0x000000ffffd0b224 */ /* 0x000fe200078e0ad0 */
[C---:B------:R-:W-:Y:S01]  /*e450*/  SEL R114, R251.reuse, R73, !P2 ;  /* 0x00000049fb727207 */ /* 0x040fe20005000000 */
[----:B------:R-:W-:Y:S01]  /*e460*/  IMAD.MOV.U32 R163, RZ, RZ, R86 ;  /* 0x000000ffffa37224 */ /* 0x000fe200078e0056 */
[----:B------:R-:W1:Y:S01]  /*e470*/  LDCU UR23, c[0x0][0x3b0] ;  /* 0x00007600ff1777ac */ /* 0x000e620008000800 */
[----:B------:R-:W-:Y:S01]  /*e480*/  IMAD R227, R112, UR6, RZ ;  /* 0x0000000670e37c24 */ /* 0x000fe2000f8e02ff */
[C---:B------:R-:W-:Y:S02]  /*e490*/  SEL R32, R251.reuse, R189, !P2 ;  /* 0x000000bdfb207207 */ /* 0x040fe40005000000 */
[C---:B------:R-:W-:Y:S01]  /*e4a0*/  SEL R217, R251.reuse, R118, !P2 ;  /* 0x00000076fbd97207 */ /* 0x040fe20005000000 */
[----:B------:R-:W2:Y:S01]  /*e4b0*/  LDCU UR5, c[0x0][0x3b0] ;  /* 0x00007600ff0577ac */ /* 0x000ea20008000800 */
[C---:B------:R-:W-:Y:S01]  /*e4c0*/  SEL R83, R251.reuse, R71, !P2 ;  /* 0x00000047fb537207 */ /* 0x040fe20005000000 */
[----:B------:R-:W-:Y:S01]  /*e4d0*/  IMAD R124, R124, UR4, RZ ;  /* 0x000000047c7c7c24 */ /* 0x000fe2000f8e02ff */
[C---:B------:R-:W-:Y:S01]  /*e4e0*/  SEL R225, R251.reuse, R165, !P2 ;  /* 0x000000a5fbe17207 */ /* 0x040fe20005000000 */
[----:B------:R-:W2:Y:S01]  /*e4f0*/  LDCU UR73, c[0x0][0x3a0] ;  /* 0x00007400ff4977ac */ /* 0x000ea20008000800 */
[----:B------:R-:W-:Y:S01]  /*e500*/  IMAD R58, R58, UR43, RZ ;  /* 0x0000002b3a3a7c24 */ /* 0x000fe2000f8e02ff */
[----:B------:R-:W2:Y:S01]  /*e510*/  LDCU UR19, c[0x0][0x3b0] ;  /* 0x00007600ff1377ac */ /* 0x000ea20008000800 */
[----:B------:R-:W2:Y:S01]  /*e520*/  LDCU UR45, c[0x0][0x3b0] ;  /* 0x00007600ff2d77ac */ /* 0x000ea20008000800 */
[----:B------:R-:W-:Y:S01]  /*e530*/  IMAD R42, R42, UR75, RZ ;  /* 0x0000004b2a2a7c24 */ /* 0x000fe2000f8e02ff */
[----:B------:R-:W-:Y:S01]  /*e540*/  SEL R167, R251, R194, !P2 ;  /* 0x000000c2fba77207 */ /* 0x000fe20005000000 */
[----:B------:R-:W2:Y:S01]  /*e550*/  LDCU UR38, c[0x0][0x3b0] ;  /* 0x00007600ff2677ac */ /* 0x000ea20008000800 */
[----:B------:R-:W2:Y:S01]  /*e560*/  LDCU UR47, c[0x0][0x3b0] ;  /* 0x00007600ff2f77ac */ /* 0x000ea20008000800 */
[----:B------:R-:W2:Y:S01]  /*e570*/  LDCU UR63, c[0x0][0x3b0] ;  /* 0x00007600ff3f77ac */ /* 0x000ea20008000800 */
[----:B------:R-:W2:Y:S01]  /*e580*/  LDCU UR71, c[0x0][0x3b0] ;  /* 0x00007600ff4777ac */ /* 0x000ea20008000800 */
[----:B------:R-:W-:-:S02]  /*e590*/  IMAD R125, R125, UR16, RZ ;  /* 0x000000107d7d7c24 */ /* 0x000fc4000f8e02ff */
[----:B-1----:R-:W-:Y:S01]  /*e5a0*/  IMAD R224, R224, UR39, RZ ;  /* 0x00000027e0e07c24 */ /* 0x002fe2000f8e02ff */
[----:B------:R-:W1:Y:S01]  /*e5b0*/  LDCU UR25, c[0x0][0x3b0] ;  /* 0x00007600ff1977ac */ /* 0x000e620008000800 */
[----:B------:R-:W1:Y:S01]  /*e5c0*/  LDCU UR49, c[0x0][0x3b0] ;  /* 0x00007600ff3177ac */ /* 0x000e620008000800 */
[----:B------:R-:W1:Y:S01]  /*e5d0*/  LDCU UR65, c[0x0][0x3b0] ;  /* 0x00007600ff4177ac */ /* 0x000e620008000800 */
[----:B------:R-:W-:Y:S01]  /*e5e0*/  IMAD R122, R122, UR59, RZ ;  /* 0x0000003b7a7a7c24 */ /* 0x000fe2000f8e02ff */
[----:B------:R-:W1:Y:S01]  /*e5f0*/  LDCU UR67, c[0x0][0x3b0] ;  /* 0x00007600ff4377ac */ /* 0x000e620008000800 */
[----:B------:R-:W1:Y:S01]  /*e600*/  LDCU UR14, c[0x0][0x3b0] ;  /* 0x00007600ff0e77ac */ /* 0x000e620008000800 */
[----:B------:R-:W1:Y:S01]  /*e610*/  LDCU UR51, c[0x0][0x3b0] ;  /* 0x00007600ff3377ac */ /* 0x000e620008000800 */
[----:B--2---:R-:W-:Y:S02]  /*e620*/  ISETP.GE.AND P0, PT, R210, RZ, PT ;  /* 0x000000ffd200720c */ /* 0x004fe40003f06270 */
[----:B---3--:R-:W-:Y:S01]  /*e630*/  ISETP.GE.AND P5, PT, R209, RZ, PT ;  /* 0x000000ffd100720c */ /* 0x008fe20003fa6270 */
[----:B------:R-:W2:Y:S01]  /*e640*/  LDL.LU R210, [R1+0x194] ;  /* 0x0001940001d27983 */ /* 0x000ea20000300800 */
[----:B----4-:R-:W-:-:S03]  /*e650*/  ISETP.GE.AND P1, PT, R211, RZ, PT ;  /* 0x000000ffd300720c */ /* 0x010fc60003f26270 */
[----:B------:R-:W3:Y:S01]  /*e660*/  LDL.LU R209, [R1+0x198] ;  /* 0x0001980001d17983 */ /* 0x000ee20000300800 */
[----:B------:R-:W-:-:S03]  /*e670*/  ISETP.GE.AND P3, PT, R212, RZ, PT ;  /* 0x000000ffd400720c */ /* 0x000fc60003f66270 */
[----:B------:R-:W4:Y:S01]  /*e680*/  LDL.LU R211, [R1+0x1a0] ;  /* 0x0001a00001d37983 */ /* 0x000f220000300800 */
[C---:B------:R-:W-:Y:S02]  /*e690*/  SEL R73, R251.reuse, R33, !P2 ;  /* 0x00000021fb497207 */ /* 0x040fe40005000000 */
[C---:B------:R-:W-:Y:S01]  /*e6a0*/  SEL R31, R251.reuse, R72, !P2 ;  /* 0x00000048fb1f7207 */ /* 0x040fe20005000000 */
[----:B------:R-:W4:Y:S01]  /*e6b0*/  LDL.LU R212, [R1+0x1a8] ;  /* 0x0001a80001d47983 */ /* 0x000f220000300800 */
[----:B------:R-:W-:Y:S01]  /*e6c0*/  @!P0 IMAD.MOV R173, RZ, RZ, -R173 ;  /* 0x000000ffffad8224 */ /* 0x000fe200078e0aad */
[C---:B------:R-:W-:Y:S01]  /*e6d0*/  SEL R9, R251.reuse, R120, !P2 ;  /* 0x00000078fb097207 */ /* 0x040fe20005000000 */
[----:B------:R-:W-:Y:S01]  /*e6e0*/  @!P5 IMAD.MOV R44, RZ, RZ, -R44 ;  /* 0x000000ffff2cd224 */ /* 0x000fe200078e0a2c */
[C---:B------:R-:W-:Y:S01]  /*e6f0*/  SEL R112, R251.reuse, R30, !P2 ;  /* 0x0000001efb707207 */ /* 0x040fe20005000000 */
[----:B------:R-:W-:Y:S01]  /*e700*/  IMAD.MOV.U32 R33, RZ, RZ, R85 ;  /* 0x000000ffff217224 */ /* 0x000fe200078e0055 */
[----:B------:R-:W-:-:S02]  /*e710*/  SEL R153, R251, R196, !P2 ;  /* 0x000000c4fb997207 */ /* 0x000fc40005000000 */
[C---:B------:R-:W-:Y:S01]  /*e720*/  SEL R116, R251.reuse, R75, !P2 ;  /* 0x0000004bfb747207 */ /* 0x040fe20005000000 */
[----:B------:R-:W-:Y:S01]  /*e730*/  @!P1 IMAD.MOV R33, RZ, RZ, -R33 ;  /* 0x000000ffff219224 */ /* 0x000fe200078e0a21 */
[----:B------:R-:W1:Y:S01]  /*e740*/  LDCU UR6, c[0x0][0x3b0] ;  /* 0x00007600ff0677ac */ /* 0x000e620008000800 */
[----:B------:R-:W-:Y:S01]  /*e750*/  IMAD.MOV.U32 R189, RZ, RZ, R137 ;  /* 0x000000ffffbd7224 */ /* 0x000fe200078e0089 */
[C---:B------:R-:W-:Y:S02]  /*e760*/  SEL R118, R251.reuse, R119, !P2 ;  /* 0x00000077fb767207 */ /* 0x040fe40005000000 */
[C---:B------:R-:W-:Y:S01]  /*e770*/  SEL R71, R251.reuse, R113, !P2 ;  /* 0x00000071fb477207 */ /* 0x040fe20005000000 */
[----:B------:R-:W1:Y:S01]  /*e780*/  LDCU UR4, c[0x0][0x3b0] ;  /* 0x00007600ff0477ac */ /* 0x000e620008000800 */
[C---:B------:R-:W-:Y:S02]  /*e790*/  SEL R86, R251.reuse, R155, !P2 ;  /* 0x0000009bfb567207 */ /* 0x040fe40005000000 */
[----:B------:R-:W-:Y:S01]  /*e7a0*/  SEL R165, R251, R207, !P2 ;  /* 0x000000cffba57207 */ /* 0x000fe20005000000 */
[----:B------:R-:W1:Y:S01]  /*e7b0*/  LDCU UR43, c[0x0][0x3b0] ;  /* 0x00007600ff2b77ac */ /* 0x000e620008000800 */
[----:B------:R-:W-:Y:S01]  /*e7c0*/  IMAD R29, R29, UR76, RZ ;  /* 0x0000004c1d1d7c24 */ /* 0x000fe2000f8e02ff */
[----:B------:R-:W-:Y:S01]  /*e7d0*/  SEL R84, R251, R162, !P2 ;  /* 0x000000a2fb547207 */ /* 0x000fe20005000000 */
[----:B------:R-:W1:Y:S01]  /*e7e0*/  LDCU UR75, c[0x0][0x3b0] ;  /* 0x00007600ff4b77ac */ /* 0x000e620008000800 */
[----:B------:R-:W-:-:S02]  /*e7f0*/  IMAD R76, R76, UR45, RZ ;  /* 0x0000002d4c4c7c24 */ /* 0x000fc4000f8e02ff */
[----:B------:R-:W-:Y:S01]  /*e800*/  IMAD R217, R217, UR30, RZ ;  /* 0x0000001ed9d97c24 */ /* 0x000fe2000f8e02ff */
[----:B------:R-:W1:Y:S01]  /*e810*/  LDCU UR39, c[0x0][0x3b0] ;  /* 0x00007600ff2777ac */ /* 0x000e620008000800 */
[----:B------:R-:W-:Y:S02]  /*e820*/  IMAD R65, R65, UR38, RZ ;  /* 0x0000002641417c24 */ /* 0x000fe4000f8e02ff */
[----:B------:R-:W-:Y:S01]  /*e830*/  IMAD R225, R225, UR31, RZ ;  /* 0x0000001fe1e17c24 */ /* 0x000fe2000f8e02ff */
[----:B------:R-:W1:Y:S01]  /*e840*/  LDCU UR16, c[0x0][0x3b0] ;  /* 0x00007600ff1077ac */ /* 0x000e620008000800 */
[----:B------:R-:W-:Y:S02]  /*e850*/  IMAD R127, R127, UR32, RZ ;  /* 0x000000207f7f7c24 */ /* 0x000fe4000f8e02ff */
[----:B------:R-:W-:Y:S01]  /*e860*/  IMAD R219, R219, UR22, RZ ;  /* 0x00000016dbdb7c24 */ /* 0x000fe2000f8e02ff */
[----:B------:R-:W1:Y:S01]  /*e870*/  LDCU UR59, c[0x0][0x3b0] ;  /* 0x00007600ff3b77ac */ /* 0x000e620008000800 */
[----:B--2---:R-:W-:-:S02]  /*e880*/  ISETP.GE.AND P0, PT, R210, RZ, PT ;  /* 0x000000ffd200720c */ /* 0x004fc40003f06270 */
[----:B---3--:R-:W-:Y:S01]  /*e890*/  ISETP.GE.AND P5, PT, R209, RZ, PT ;  /* 0x000000ffd100720c */ /* 0x008fe20003fa6270 */
[----:B------:R-:W2:Y:S01]  /*e8a0*/  LDL.LU R210, [R1+0x17c] ;  /* 0x00017c0001d27983 */ /* 0x000ea20000300800 */
[----:B----4-:R-:W-:-:S03]  /*e8b0*/  ISETP.GE.AND P1, PT, R211, RZ, PT ;  /* 0x000000ffd300720c */ /* 0x010fc60003f26270 */
[----:B------:R-:W3:Y:S01]  /*e8c0*/  LDL.LU R209, [R1+0x178] ;  /* 0x0001780001d17983 */ /* 0x000ee20000300800 */
[----:B------:R-:W-:Y:S01]  /*e8d0*/  @!P3 IMAD.MOV R161, RZ, RZ, -R161 ;  /* 0x000000ffffa1b224 */ /* 0x000fe200078e0aa1 */
[C---:B------:R-:W-:Y:S02]  /*e8e0*/  SEL R85, R251.reuse, R164, !P2 ;  /* 0x000000a4fb557207 */ /* 0x040fe40005000000 */
[C---:B------:R-:W-:Y:S01]  /*e8f0*/  SEL R72, R251.reuse, R74, !P2 ;  /* 0x0000004afb487207 */ /* 0x040fe20005000000 */
[----:B------:R-:W4:Y:S01]  /*e900*/  LDL.LU R211, [R1+0x18c] ;  /* 0x00018c0001d37983 */ /* 0x000f220000300800 */
[----:B------:R-:W-:Y:S02]  /*e910*/  ISETP.GE.AND P3, PT, R212, RZ, PT ;  /* 0x000000ffd400720c */ /* 0x000fe40003f66270 */
[C---:B------:R-:W-:Y:S01]  /*e920*/  SEL R120, R251.reuse, R168, !P2 ;  /* 0x000000a8fb787207 */ /* 0x040fe20005000000 */
[----:B------:R-:W4:Y:S01]  /*e930*/  LDL.LU R212, [R1+0x190] ;  /* 0x0001900001d47983 */ /* 0x000f220000300800 */
[----:B------:R-:W-:Y:S01]  /*e940*/  @!P0 IMAD.MOV R174, RZ, RZ, -R174 ;  /* 0x000000ffffae8224 */ /* 0x000fe200078e0aae */
[----:B------:R-:W-:Y:S01]  /*e950*/  SEL R30, R251, R191, !P2 ;  /* 0x000000bffb1e7207 */ /* 0x000fe20005000000 */
[----:B------:R-:W-:-:S02]  /*e960*/  @!P5 IMAD.MOV R45, RZ, RZ, -R45 ;  /* 0x000000ffff2dd224 */ /* 0x000fc400078e0a2d */
[----:B------:R-:W-:Y:S01]  /*e970*/  IMAD.MOV.U32 R196, RZ, RZ, R89 ;  /* 0x000000ffffc47224 */ /* 0x000fe200078e0059 */
[C---:B------:R-:W-:Y:S01]  /*e980*/  SEL R75, R251.reuse, R152, !P2 ;  /* 0x00000098fb4b7207 */ /* 0x040fe20005000000 */
[----:B------:R-:W-:Y:S02]  /*e990*/  @!P1 IMAD.MOV R163, RZ, RZ, -R163 ;  /* 0x000000ffffa39224 */ /* 0x000fe400078e0aa3 */
[----:B------:R-:W-:Y:S01]  /*e9a0*/  IMAD R119, R154, UR33, RZ ;  /* 0x000000219a777c24 */ /* 0x000fe2000f8e02ff */
[C---:B------:R-:W-:Y:S01]  /*e9b0*/  SEL R113, R251.reuse, R115, !P2 ;  /* 0x00000073fb717207 */ /* 0x040fe20005000000 */
[----:B------:R-:W-:Y:S01]  /*e9c0*/  IMAD.MOV.U32 R164, RZ, RZ, R128 ;  /* 0x000000ffffa47224 */ /* 0x000fe200078e0080 */
[C---:B------:R-:W-:Y:S01]  /*e9d0*/  SEL R137, R251.reuse, R172, !P2 ;  /* 0x000000acfb897207 */ /* 0x040fe20005000000 */
[----:B------:R-:W2:Y:S01]  /*e9e0*/  LDCU UR76, c[0x0][0x3b0] ;  /* 0x00007600ff4c77ac */ /* 0x000ea20008000800 */
[----:B------:R-:W-:Y:S01]  /*e9f0*/  SEL R155, R251, R205, !P2 ;  /* 0x000000cdfb9b7207 */ /* 0x000fe20005000000 */
[----:B------:R-:W-:Y:S01]  /*ea00*/  IMAD R84, R84, UR19, RZ ;  /* 0x0000001354547c24 */ /* 0x000fe2000f8e02ff */
[----:B------:R-:W2:Y:S01]  /*ea10*/  LDCU UR45, c[0x0][0x3b0] ;  /* 0x00007600ff2d77ac */ /* 0x000ea20008000800 */
[----:B------:R-:W2:Y:S01]  /*ea20*/  LDCU UR30, c[0x0][0x3b0] ;  /* 0x00007600ff1e77ac */ /* 0x000ea20008000800 */
[----:B------:R-:W2:Y:S01]  /*ea30*/  LDCU UR38, c[0x0][0x3b0] ;  /* 0x00007600ff2677ac */ /* 0x000ea20008000800 */
[----:B------:R-:W-:Y:S01]  /*ea40*/  IMAD R112, R112, UR8, RZ ;  /* 0x0000000870707c24 */ /* 0x000fe2000f8e02ff */
[----:B------:R-:W2:Y:S01]  /*ea50*/  LDCU UR31, c[0x0][0x3b0] ;  /* 0x00007600ff1f77ac */ /* 0x000ea20008000800 */
[----:B------:R-:W-:Y:S01]  /*ea60*/  IMAD R73, R73, UR20, RZ ;  /* 0x0000001449497c24 */ /* 0x000fe2000f8e02ff */
[----:B------:R-:W2:Y:S01]  /*ea70*/  LDCU UR22, c[0x0][0x3b0] ;  /* 0x00007600ff1677ac */ /* 0x000ea20008000800 */
[----:B------:R-:W-:-:S02]  /*ea80*/  IMAD R83, R83, UR9, RZ ;  /* 0x0000000953537c24 */ /* 0x000fc4000f8e02ff */
[----:B------:R-:W-:Y:S01]  /*ea90*/  IMAD R114, R114, UR17, RZ ;  /* 0x0000001172727c24 */ /* 0x000fe2000f8e02ff */
[----:B------:R-:W-:Y:S01]  /*eaa0*/  SEL R162, R251, R197, !P2 ;  /* 0x000000c5fba27207 */ /* 0x000fe20005000000 */
[----:B-1----:R-:W-:Y:S01]  /*eab0*/  IMAD R116, R116, UR25, RZ ;  /* 0x0000001974747c24 */ /* 0x002fe2000f8e02ff */
[----:B------:R-:W1:Y:S01]  /*eac0*/  LDCU UR32, c[0x0][0x3b0] ;  /* 0x00007600ff2077ac */ /* 0x000e620008000800 */
[----:B--2---:R-:W-:Y:S02]  /*ead0*/  ISETP.GE.AND P0, PT, R210, RZ, PT ;  /* 0x000000ffd200720c */ /* 0x004fe40003f06270 */
[----:B---3--:R-:W-:Y:S01]  /*eae0*/  ISETP.GE.AND P5, PT, R209, RZ, PT ;  /* 0x000000ffd100720c */ /* 0x008fe20003fa6270 */
[----:B------:R-:W2:Y:S01]  /*eaf0*/  LDL.LU R210, [R1+0x150] ;  /* 0x0001500001d27983 */ /* 0x000ea20000300800 */
[----:B----4-:R-:W-:-:S03]  /*eb00*/  ISETP.GE.AND P1, PT, R211, RZ, PT ;  /* 0x000000ffd300720c */ /* 0x010fc60003f26270 */
[----:B------:R-:W3:Y:S01]  /*eb10*/  LDL.LU R209, [R1+0x14c] ;  /* 0x00014c0001d17983 */ /* 0x000ee20000300800 */
[----:B------:R-:W-:Y:S01]  /*eb20*/  @!P3 IMAD.MOV R164, RZ, RZ, -R164 ;  /* 0x000000ffffa4b224 */ /* 0x000fe200078e0aa4 */
[C---:B------:R-:W-:Y:S01]  /*eb30*/  SEL R74, R251.reuse, R203, !P2 ;  /* 0x000000cbfb4a7207 */ /* 0x040fe20005000000 */
[----:B------:R-:W-:Y:S01]  /*eb40*/  IMAD.MOV.U32 R168, RZ, RZ, R88 ;  /* 0x000000ffffa87224 */ /* 0x000fe200078e0058 */
[----:B------:R-:W4:Y:S01]  /*eb50*/  LDL.LU R211, [R1+0x148] ;  /* 0x0001480001d37983 */ /* 0x000f220000300800 */
[----:B------:R-:W-:Y:S01]  /*eb60*/  ISETP.GE.AND P3, PT, R212, RZ, PT ;  /* 0x000000ffd400720c */ /* 0x000fe20003f66270 */
[----:B------:R-:W-:Y:S01]  /*eb70*/  IMAD.MOV.U32 R191, RZ, RZ, R136 ;  /* 0x000000ffffbf7224 */ /* 0x000fe200078e0088 */
[----:B------:R-:W-:Y:S01]  /*eb80*/  SEL R152, R251, R201, !P2 ;  /* 0x000000c9fb987207 */ /* 0x000fe20005000000 */
[----:B------:R-:W4:Y:S01]  /*eb90*/  LDL.LU R212, [R1+0x134] ;  /* 0x0001340001d47983 */ /* 0x000f220000300800 */
[----:B------:R-:W-:Y:S01]  /*eba0*/  @!P5 IMAD.MOV R46, RZ, RZ, -R46 ;  /* 0x000000ffff2ed224 */ /* 0x000fe200078e0a2e */
[----:B------:R-:W-:Y:S01]  /*ebb0*/  @!P0 IADD3 R175, PT, PT, -R175, RZ, RZ ;  /* 0x000000ffafaf8210 */ /* 0x000fe20007ffe1ff */
[----:B------:R-:W-:Y:S01]  /*ebc0*/  IMAD.MOV.U32 R203, RZ, RZ, R129 ;  /* 0x000000ffffcb7224 */ /* 0x000fe200078e0081 */
[----:B------:R-:W-:-:S02]  /*ebd0*/  SEL R154, R251, R192, !P2 ;  /* 0x000000c0fb9a7207 */ /* 0x000fc40005000000 */
[----:B------:R-:W-:Y:S01]  /*ebe0*/  SEL R89, R251, R160, !P2 ;  /* 0x000000a0fb597207 */ /* 0x000fe20005000000 */
[----:B------:R-:W-:Y:S01]  /*ebf0*/  IMAD R85, R85, UR27, RZ ;  /* 0x0000001b55557c24 */ /* 0x000fe2000f8e02ff */
[C---:B------:R-:W-:Y:S01]  /*ec00*/  SEL R115, R251.reuse, R117, !P2 ;  /* 0x00000075fb737207 */ /* 0x040fe20005000000 */
[----:B------:R-:W-:Y:S01]  /*ec10*/  IMAD R120, R120, UR43, RZ ;  /* 0x0000002b78787c24 */ /* 0x000fe2000f8e02ff */
[----:B------:R-:W-:Y:S01]  /*ec20*/  SEL R128, R251, R204, !P2 ;  /* 0x000000ccfb807207 */ /* 0x000fe20005000000 */
[----:B------:R-:W-:Y:S01]  /*ec30*/  @!P3 IMAD.MOV R203, RZ, RZ, -R203 ;  /* 0x000000ffffcbb224 */ /* 0x000fe200078e0acb */
[----:B------:R-:W1:Y:S01]  /*ec40*/  LDCU UR19, c[0x0][0x3b0] ;  /* 0x00007600ff1377ac */ /* 0x000e620008000800 */
[----:B------:R-:W-:Y:S02]  /*ec50*/  IMAD.MOV.U32 R172, RZ, RZ, R142 ;  /* 0x000000ffffac7224 */ /* 0x000fe400078e008e */
        /* <DEDUP_REMOVED lines=16> */
[----:B--2---:R-:W-:Y:S02]  /*ed60*/  ISETP.GE.AND P0, PT, R210, RZ, PT ;  /* 0x000000ffd200720c */ /* 0x004fe40003f06270 */
[----:B---3--:R-:W-:Y:S01]  /*ed70*/  ISETP.GE.AND P5, PT, R209, RZ, PT ;  /* 0x000000ffd100720c */ /* 0x008fe20003fa6270 */
[----:B------:R-:W-:Y:S01]  /*ed80*/  IMAD.MOV.U32 R209, RZ, RZ, R87 ;  /* 0x000000ffffd17224 */ /* 0x000fe200078e0057 */
[----:B------:R-:W2:Y:S01]  /*ed90*/  LDL.LU R210, [R1+0x130] ;  /* 0x0001300001d27983 */ /* 0x000ea20000300800 */
[----:B------:R-:W-:Y:S02]  /*eda0*/  IMAD.MOV.U32 R201, RZ, RZ, R47 ;  /* 0x000000ffffc97224 */ /* 0x000fe400078e002f */
[----:B------:R-:W-:Y:S01]  /*edb0*/  IMAD.MOV.U32 R192, RZ, RZ, R48 ;  /* 0x000000ffffc07224 */ /* 0x000fe200078e0030 */
[----:B------:R-:W3:Y:S01]  /*edc0*/  LDL.LU R221, [R1+0x12c] ;  /* 0x00012c0001dd7983 */ /* 0x000ee20000300800 */
[----:B------:R-:W-:Y:S01]  /*edd0*/  @!P1 IMAD.MOV R209, RZ, RZ, -R209 ;  /* 0x000000ffffd19224 */ /* 0x000fe200078e0ad1 */
[----:B----4-:R-:W-:-:S02]  /*ede0*/  ISETP.GE.AND P1, PT, R211, RZ, PT ;  /* 0x000000ffd300720c */ /* 0x010fc40003f26270 */
[C---:B------:R-:W-:Y:S01]  /*edf0*/  SEL R129, R251.reuse, R202, !P2 ;  /* 0x000000cafb817207 */ /* 0x040fe20005000000 */
[----:B------:R-:W4:Y:S01]  /*ee00*/  LDL.LU R211, [R1+0x118] ;  /* 0x0001180001d37983 */ /* 0x000f220000300800 */
[----:B------:R-:W-:Y:S01]  /*ee10*/  ISETP.GE.AND P3, PT, R212, RZ, PT ;  /* 0x000000ffd400720c */ /* 0x000fe20003f66270 */
[----:B------:R-:W-:Y:S01]  /*ee20*/  IMAD.MOV.U32 R160, RZ, RZ, R141 ;  /* 0x000000ffffa07224 */ /* 0x000fe200078e008d */
[C---:B------:R-:W-:Y:S01]  /*ee30*/  SEL R117, R251.reuse, R166, !P2 ;  /* 0x000000a6fb757207 */ /* 0x040fe20005000000 */
[----:B------:R-:W3:Y:S01]  /*ee40*/  LDL.LU R212, [R1+0x114] ;  /* 0x0001140001d47983 */ /* 0x000ee20000300800 */
[----:B------:R-:W-:Y:S01]  /*ee50*/  @!P0 IMAD.MOV R176, RZ, RZ, -R176 ;  /* 0x000000ffffb08224 */ /* 0x000fe200078e0ab0 */
[C---:B------:R-:W-:Y:S01]  /*ee60*/  SEL R142, R251.reuse, R161, !P2 ;  /* 0x000000a1fb8e7207 */ /* 0x040fe20005000000 */
[----:B------:R-:W1:Y:S03]  /*ee70*/  LDCU UR27, c[0x0][0x3b0] ;  /* 0x00007600ff1b77ac */ /* 0x000e660008000800 */
[----:B------:R-:W-:Y:S01]  /*ee80*/  @!P1 IMAD.MOV R168, RZ, RZ, -R168 ;  /* 0x000000ffffa89224 */ /* 0x000fe200078e0aa8 */
[----:B------:R-:W-:Y:S01]  /*ee90*/  SEL R136, R251, R206, !P2 ;  /* 0x000000cefb887207 */ /* 0x000fe20005000000 */
[----:B------:R-:W-:Y:S01]  /*eea0*/  IMAD R74, R74, UR37, RZ ;  /* 0x000000254a4a7c24 */ /* 0x000fe2000f8e02ff */
[----:B------:R-:W1:Y:S01]  /*eeb0*/  LDCU UR43, c[0x0][0x3b0] ;  /* 0x00007600ff2b77ac */ /* 0x000e620008000800 */
[----:B------:R-:W-:-:S02]  /*eec0*/  @!P3 IMAD.MOV R191, RZ, RZ, -R191 ;  /* 0x000000ffffbfb224 */ /* 0x000fc400078e0abf */
[----:B------:R-:W-:Y:S01]  /*eed0*/  IMAD R152, R152, UR41, RZ ;  /* 0x0000002998987c24 */ /* 0x000fe2000f8e02ff */
[----:B------:R-:W1:Y:S01]  /*eee0*/  LDCU UR46, c[0x0][0x3b0] ;  /* 0x00007600ff2e77ac */ /* 0x000e620008000800 */
[----:B------:R-:W-:Y:S01]  /*eef0*/  IMAD R88, R200, UR44, RZ ;  /* 0x0000002cc8587c24 */ /* 0x000fe2000f8e02ff */
[----:B------:R-:W1:Y:S01]  /*ef00*/  LDCU UR38, c[0x0][0x3b0] ;  /* 0x00007600ff2677ac */ /* 0x000e620008000800 */
[----:B------:R-:W1:Y:S01]  /*ef10*/  LDCU UR28, c[0x0][0x3b0] ;  /* 0x00007600ff1c77ac */ /* 0x000e620008000800 */
[----:B------:R-:W-:Y:S01]  /*ef20*/  IMAD R115, R115, UR26, RZ ;  /* 0x0000001a73737c24 */ /* 0x000fe2000f8e02ff */
[----:B------:R-:W1:Y:S01]  /*ef30*/  LDCU UR48, c[0x0][0x3b0] ;  /* 0x00007600ff3077ac */ /* 0x000e620008000800 */
[----:B------:R-:W1:Y:S01]  /*ef40*/  LDCU UR18, c[0x0][0x3b0] ;  /* 0x00007600ff1277ac */ /* 0x000e620008000800 */
[----:B------:R-:W1:Y:S01]  /*ef50*/  LDCU UR12, c[0x0][0x3b0] ;  /* 0x00007600ff0c77ac */ /* 0x000e620008000800 */
[----:B------:R-:W-:Y:S02]  /*ef60*/  IMAD R128, R128, UR42, RZ ;  /* 0x0000002a80807c24 */ /* 0x000fe4000f8e02ff */
[----:B------:R-:W-:Y:S01]  /*ef70*/  IMAD R154, R154, UR50, RZ ;  /* 0x000000329a9a7c24 */ /* 0x000fe2000f8e02ff */
[----:B------:R-:W1:Y:S01]  /*ef80*/  LDCU UR49, c[0x0][0x3b0] ;  /* 0x00007600ff3177ac */ /* 0x000e620008000800 */
[----:B------:R-:W-:Y:S01]  /*ef90*/  IMAD R165, R165, UR58, RZ ;  /* 0x0000003aa5a57c24 */ /* 0x000fe2000f8e02ff */
[----:B------:R-:W1:Y:S01]  /*efa0*/  LDCU UR57, c[0x0][0x3b0] ;  /* 0x00007600ff3977ac */ /* 0x000e620008000800 */
[----:B------:R-:W-:Y:S01]  /*efb0*/  IMAD R70, R70, UR11, RZ ;  /* 0x0000000b46467c24 */ /* 0x000fe2000f8e02ff */
[----:B------:R-:W1:Y:S01]  /*efc0*/  LDCU UR34, c[0x0][0x3b0] ;  /* 0x00007600ff2277ac */ /* 0x000e620008000800 */
[----:B------:R-:W1:Y:S01]  /*efd0*/  LDCU UR10, c[0x0][0x3b0] ;  /* 0x00007600ff0a77ac */ /* 0x000e620008000800 */
[----:B--2---:R-:W-:Y:S01]  /*efe0*/  ISETP.GE.AND P0, PT, R210, RZ, PT ;  /* 0x000000ffd200720c */ /* 0x004fe20003f06270 */
[----:B------:R-:W-:Y:S01]  /*eff0*/  @!P5 IMAD.MOV R201, RZ, RZ, -R201 ;  /* 0x000000ffffc9d224 */ /* 0x000fe200078e0ac9 */
[----:B------:R-:W2:Y:S01]  /*f000*/  LDL.LU R210, [R1+0x110] ;  /* 0x0001100001d27983 */ /* 0x000ea20000300800 */
[----:B------:R-:W-:-:S02]  /*f010*/  SEL R166, R251, R133, !P2 ;  /* 0x00000085fba67207 */ /* 0x000fc40005000000 */
[C---:B------:R-:W-:Y:S01]  /*f020*/  SEL R141, R251.reuse, R33, !P2 ;  /* 0x00000021fb8d7207 */ /* 0x040fe20005000000 */
[----:B------:R-:W2:Y:S01]  /*f030*/  LDL.LU R220, [R1+0xf8] ;  /* 0x0000f80001dc7983 */ /* 0x000ea20000300800 */
[----:B------:R-:W-:Y:S01]  /*f040*/  IMAD.MOV.U32 R161, RZ, RZ, R60 ;  /* 0x000000ffffa17224 */ /* 0x000fe200078e003c */
[----:B------:R-:W-:Y:S01]  /*f050*/  SEL R48, R251, R164, !P2 ;  /* 0x000000a4fb307207 */ /* 0x000fe20005000000 */
[----:B------:R-:W1:Y:S01]  /*f060*/  LDCU UR37, c[0x0][0x3b0] ;  /* 0x00007600ff2577ac */ /* 0x000e620008000800 */
[----:B----4-:R-:W-:Y:S02]  /*f070*/  ISETP.GE.AND P1, PT, R211, RZ, PT ;  /* 0x000000ffd300720c */ /* 0x010fe40003f26270 */
[----:B------:R-:W4:Y:S01]  /*f080*/  LDL.LU R211, [R1+0xf4] ;  /* 0x0000f40001d37983 */ /* 0x000f220000300800 */
[----:B---3--:R-:W-:Y:S01]  /*f090*/  ISETP.GE.AND P3, PT, R212, RZ, PT ;  /* 0x000000ffd400720c */ /* 0x008fe20003f66270 */
[----:B------:R-:W3:Y:S02]  /*f0a0*/  LDCU UR41, c[0x0][0x3b0] ;  /* 0x00007600ff2977ac */ /* 0x000ee40008000800 */
[----:B------:R-:W3:Y:S01]  /*f0b0*/  LDL.LU R212, [R1+0xe0] ;  /* 0x0000e00001d47983 */ /* 0x000ee20000300800 */
[----:B------:R-:W-:Y:S01]  /*f0c0*/  @!P0 IMAD.MOV R177, RZ, RZ, -R177 ;  /* 0x000000ffffb18224 */ /* 0x000fe200078e0ab1 */
[----:B------:R-:W-:Y:S01]  /*f0d0*/  SEL R191, R251, R191, !P2 ;  /* 0x000000bffbbf7207 */ /* 0x000fe20005000000 */
[----:B------:R-:W2:Y:S04]  /*f0e0*/  LDCU UR44, c[0x0][0x3b0] ;  /* 0x00007600ff2c77ac */ /* 0x000ea80008000800 */
[----:B------:R-:W-:Y:S01]  /*f0f0*/  @!P1 IMAD.MOV R196, RZ, RZ, -R196 ;  /* 0x000000ffffc49224 */ /* 0x000fe200078e0ac4 */
[----:B------:R-:W-:-:S02]  /*f100*/  ISETP.GE.AND P5, PT, R221, RZ, PT ;  /* 0x000000ffdd00720c */ /* 0x000fc40003fa6270 */
[C---:B------:R-:W-:Y:S01]  /*f110*/  SEL R176, R251.reuse, R176, !P2 ;  /* 0x000000b0fbb07207 */ /* 0x040fe20005000000 */
[----:B------:R-:W-:Y:S01]  /*f120*/  @!P3 IMAD.MOV R189, RZ, RZ, -R189 ;  /* 0x000000ffffbdb224 */ /* 0x000fe200078e0abd */
[----:B------:R-:W-:Y:S01]  /*f130*/  SEL R168, R251, R168, !P2 ;  /* 0x000000a8fba87207 */ /* 0x000fe20005000000 */
[----:B------:R-:W-:Y:S01]  /*f140*/  IMAD R129, R129, UR40, RZ ;  /* 0x0000002881817c24 */ /* 0x000fe2000f8e02ff */
[----:B------:R-:W-:Y:S01]  /*f150*/  SEL R47, R251, R208, !P2 ;  /* 0x000000d0fb2f7207 */ /* 0x000fe20005000000 */
[----:B-1----:R-:W-:Y:S01]  /*f160*/  IMAD R9, R9, UR38, RZ ;  /* 0x0000002609097c24 */ /* 0x002fe2000f8e02ff */
[----:B------:R-:W1:Y:S01]  /*f170*/  LDCU UR26, c[0x0][0x3b0] ;  /* 0x00007600ff1a77ac */ /* 0x000e620008000800 */
[C---:B------:R-:W-:Y:S01]  /*f180*/  SEL R209, R251.reuse, R209, !P2 ;  /* 0x000000d1fbd17207 */ /* 0x040fe20005000000 */
[----:B------:R-:W-:Y:S01]  /*f190*/  IMAD R136, R136, UR52, RZ ;  /* 0x0000003488887c24 */ /* 0x000fe2000f8e02ff */
[----:B------:R-:W-:Y:S01]  /*f1a0*/  SEL R87, R251, R195, !P2 ;  /* 0x000000c3fb577207 */ /* 0x000fe20005000000 */
[----:B------:R-:W-:Y:S01]  /*f1b0*/  IMAD R142, R142, UR66, RZ ;  /* 0x000000428e8e7c24 */ /* 0x000fe2000f8e02ff */
[----:B------:R-:W1:Y:S01]  /*f1c0*/  LDCU UR11, c[0x0][0x3b0] ;  /* 0x00007600ff0b77ac */ /* 0x000e620008000800 */
[----:B------:R-:W1:Y:S01]  /*f1d0*/  LDCU UR42, c[0x0][0x3b0] ;  /* 0x00007600ff2a77ac */ /* 0x000e620008000800 */
[----:B------:R-:W-:-:S02]  /*f1e0*/  IMAD R117, R117, UR35, RZ ;  /* 0x0000002375757c24 */ /* 0x000fc4000f8e02ff */
[----:B------:R-:W-:Y:S01]  /*f1f0*/  IMAD R153, R153, UR51, RZ ;  /* 0x0000003399997c24 */ /* 0x000fe2000f8e02ff */
[----:B------:R-:W1:Y:S01]  /*f200*/  LDCU UR50, c[0x0][0x3b0] ;  /* 0x00007600ff3277ac */ /* 0x000e620008000800 */
[----:B------:R-:W-:Y:S01]  /*f210*/  IMAD R137, R137, UR59, RZ ;  /* 0x0000003b89897c24 */ /* 0x000fe2000f8e02ff */
[----:B------:R-:W1:Y:S01]  /*f220*/  LDCU UR58, c[0x0][0x3b0] ;  /* 0x00007600ff3a77ac */ /* 0x000e620008000800 */
[----:B--2---:R-:W-:Y:S02]  /*f230*/  ISETP.GE.AND P0, PT, R210, RZ, PT ;  /* 0x000000ffd200720c */ /* 0x004fe40003f06270 */
[----:B----4-:R-:W-:Y:S01]  /*f240*/  ISETP.GE.AND P1, PT, R211, RZ, PT ;  /* 0x000000ffd300720c */ /* 0x010fe20003f26270 */
[----:B------:R-:W2:Y:S01]  /*f250*/  LDL.LU R210, [R1+0xdc] ;  /* 0x0000dc0001d27983 */ /* 0x000ea20000300800 */
[----:B------:R-:W-:Y:S01]  /*f260*/  @!P5 IMAD.MOV R192, RZ, RZ, -R192 ;  /* 0x000000ffffc0d224 */ /* 0x000fe200078e0ac0 */
[----:B------:R-:W-:Y:S01]  /*f270*/  SEL R133, R251, R159, !P2 ;  /* 0x0000009ffb857207 */ /* 0x000fe20005000000 */
[----:B------:R-:W-:Y:S01]  /*f280*/  IMAD.MOV.U32 R33, RZ, RZ, R143 ;  /* 0x000000ffff217224 */ /* 0x000fe200078e008f */
[----:B------:R-:W4:Y:S01]  /*f290*/  LDL.LU R211, [R1+0xd8] ;  /* 0x0000d80001d37983 */ /* 0x000f220000300800 */
[----:B---3--:R-:W-:Y:S01]  /*f2a0*/  ISETP.GE.AND P3, PT, R212, RZ, PT ;  /* 0x000000ffd400720c */ /* 0x008fe20003f66270 */
[----:B------:R-:W3:Y:S02]  /*f2b0*/  LDCU UR38, c[0x0][0x3b0] ;  /* 0x00007600ff2677ac */ /* 0x000ee40008000800 */
[----:B------:R-:W3:Y:S01]  /*f2c0*/  LDL.LU R212, [R1+0xd4] ;  /* 0x0000d40001d47983 */ /* 0x000ee20000300800 */
[----:B------:R-:W-:-:S02]  /*f2d0*/  ISETP.GE.AND P5, PT, R220, RZ, PT ;  /* 0x000000ffdc00720c */ /* 0x000fc40003fa6270 */
[C---:B------:R-:W-:Y:S01]  /*f2e0*/  SEL R201, R251.reuse, R201, !P2 ;  /* 0x000000c9fbc97207 */ /* 0x040fe20005000000 */
[----:B------:R-:W3:Y:S01]  /*f2f0*/  LDL R214, [R1+0x530c] ;  /* 0x00530c0001d67983 */ /* 0x000ee20000100800 */
[C---:B------:R-:W-:Y:S01]  /*f300*/  SEL R177, R251.reuse, R177, !P2 ;  /* 0x000000b1fbb17207 */ /* 0x040fe20005000000 */
[----:B------:R-:W-:Y:S01]  /*f310*/  IMAD R166, R166, UR56, RZ ;  /* 0x00000038a6a67c24 */ /* 0x000fe2000f8e02ff */
[C---:B------:R-:W-:Y:S01]  /*f320*/  SEL R60, R251.reuse, R163, !P2 ;  /* 0x000000a3fb3c7207 */ /* 0x040fe20005000000 */
[----:B------:R-:W3:Y:S01]  /*f330*/  LDL R215, [R1+0x534c] ;  /* 0x00534c0001d77983 */ /* 0x000ee20000100800 */
[----:B------:R-:W-:Y:S01]  /*f340*/  @!P0 IMAD.MOV R178, RZ, RZ, -R178 ;  /* 0x000000ffffb28224 */ /* 0x000fe200078e0ab2 */
[----:B------:R-:W-:Y:S01]  /*f350*/  SEL R221, R251, R198, !P2 ;  /* 0x000000c6fbdd7207 */ /* 0x000fe20005000000 */
[----:B------:R-:W-:Y:S01]  /*f360*/  @!P1 IMAD.MOV R90, RZ, RZ, -R90 ;  /* 0x000000ffff5a9224 */ /* 0x000fe200078e0a5a */
[----:B------:R-:W3:Y:S01]  /*f370*/  LDL R202, [R1+0x5350] ;  /* 0x0053500001ca7983 */ /* 0x000ee20000100800 */
[----:B------:R-:W1:Y:S01]  /*f380*/  LDCU UR40, c[0x0][0x3b0] ;  /* 0x00007600ff2877ac */ /* 0x000e620008000800 */
[----:B------:R-:W-:-:S02]  /*f390*/  @!P5 IMAD.MOV R49, RZ, RZ, -R49 ;  /* 0x000000ffff31d224 */ /* 0x000fc400078e0a31 */
[----:B------:R-:W3:Y:S01]  /*f3a0*/  LDL R216, [R1+0x5354] ;  /* 0x0053540001d87983 */ /* 0x000ee20000100800 */
[----:B------:R-:W-:Y:S01]  /*f3b0*/  IMAD.MOV.U32 R159, RZ, RZ, R138 ;  /* 0x000000ffff9f7224 */ /* 0x000fe200078e008a */
[----:B------:R-:W-:Y:S01]  /*f3c0*/  SEL R196, R251, R196, !P2 ;  /* 0x000000c4fbc47207 */ /* 0x000fe20005000000 */
[----:B------:R-:W-:Y:S01]  /*f3d0*/  @!P3 IMAD.MOV R193, RZ, RZ, -R193 ;  /* 0x000000ffffc1b224 */ /* 0x000fe200078e0ac1 */
[----:B------:R-:W3:Y:S01]  /*f3e0*/  LDL R213, [R1+0x535c] ;  /* 0x00535c0001d57983 */ /* 0x000ee20000100800 */
[----:B------:R-:W-:Y:S01]  /*f3f0*/  IMAD R141, R141, UR65, RZ ;  /* 0x000000418d8d7c24 */ /* 0x000fe2000f8e02ff */
[----:B------:R-:W1:Y:S02]  /*f400*/  LDCU UR52, c[0x0][0x3b0] ;  /* 0x00007600ff3477ac */ /* 0x000e640008000800 */
[----:B------:R-:W3:Y:S01]  /*f410*/  LDL R204, [R1+0x536c] ;  /* 0x00536c0001cc7983 */ /* 0x000ee20000100800 */
[C---:B------:R-:W-:Y:S01]  /*f420*/  SEL R220, R251.reuse, R171, !P2 ;  /* 0x000000abfbdc7207 */ /* 0x040fe20005000000 */
[----:B------:R-:W1:Y:S01]  /*f430*/  LDCU UR56, c[0x0][0x3b0] ;  /* 0x00007600ff3877ac */ /* 0x000e620008000800 */
[----:B------:R-:W-:Y:S01]  /*f440*/  SEL R189, R251, R189, !P2 ;  /* 0x000000bdfbbd7207 */ /* 0x000fe20005000000 */
        /* <DEDUP_REMOVED lines=12> */
[----:B----4-:R-:W-:Y:S02]  /*f510*/  ISETP.GE.AND P5, PT, R211, RZ, PT ;  /* 0x000000ffd300720c */ /* 0x010fe40003fa6270 */
[----:B--2---:R-:W-:Y:S01]  /*f520*/  ISETP.GE.AND P0, PT, R210, RZ, PT ;  /* 0x000000ffd200720c */ /* 0x004fe20003f06270 */
[----:B------:R-:W2:Y:S01]  /*f530*/  LDL R211, [R1+0x5358] ;  /* 0x0053580001d37983 */ /* 0x000ea20000100800 */
[----:B---3--:R-:W-:Y:S02]  /*f540*/  ISETP.GE.AND P1, PT, R212, RZ, PT ;  /* 0x000000ffd400720c */ /* 0x008fe40003f26270 */
[----:B------:R-:W-:Y:S01]  /*f550*/  ISETP.GE.AND P3, PT, R214, RZ, PT ;  /* 0x000000ffd600720c */ /* 0x000fe20003f66270 */
[----:B------:R-:W3:Y:S01]  /*f560*/  LDL R210, [R1+0x5348] ;  /* 0x0053480001d27983 */ /* 0x000ee20000100800 */
[----:B------:R-:W-:Y:S01]  /*f570*/  IMAD.MOV.U32 R171, RZ, RZ, R104 ;  /* 0x000000ffffab7224 */ /* 0x000fe200078e0068 */
[----:B------:R-:W-:-:S02]  /*f580*/  SEL R138, R251, R44, !P2 ;  /* 0x0000002cfb8a7207 */ /* 0x000fc40005000000 */
[----:B------:R-:W-:Y:S01]  /*f590*/  SEL R143, R251, R174, !P2 ;  /* 0x000000aefb8f7207 */ /* 0x000fe20005000000 */
[----:B------:R-:W4:Y:S03]  /*f5a0*/  LDL R212, [R1+0x5360] ;  /* 0x0053600001d47983 */ /* 0x000f260000100800 */
[----:B------:R-:W-:Y:S01]  /*f5b0*/  @!P0 IMAD.MOV R159, RZ, RZ, -R159 ;  /* 0x000000ffff9f8224 */ /* 0x000fe200078e0a9f */
[----:B------:R-:W-:Y:S01]  /*f5c0*/  ISETP.GE.AND P0, PT, R215, RZ, PT ;  /* 0x000000ffd700720c */ /* 0x000fe20003f06270 */
[----:B------:R-:W-:Y:S01]  /*f5d0*/  IMAD.MOV.U32 R163, RZ, RZ, R140 ;  /* 0x000000ffffa37224 */ /* 0x000fe200078e008c */
[----:B------:R-:W4:Y:S01]  /*f5e0*/  LDL R214, [R1+0x5364] ;  /* 0x0053640001d67983 */ /* 0x000f220000100800 */
[----:B------:R-:W-:Y:S01]  /*f5f0*/  IMAD R221, R221, UR47, RZ ;  /* 0x0000002fdddd7c24 */ /* 0x000fe2000f8e02ff */
[C---:B------:R-:W-:Y:S01]  /*f600*/  SEL R192, R251.reuse, R192, !P2 ;  /* 0x000000c0fbc07207 */ /* 0x040fe20005000000 */
[----:B------:R-:W-:Y:S01]  /*f610*/  IMAD R220, R220, UR55, RZ ;  /* 0x00000037dcdc7c24 */ /* 0x000fe2000f8e02ff */
[----:B------:R-:W4:Y:S01]  /*f620*/  LDL R215, [R1+0x5368] ;  /* 0x0053680001d77983 */ /* 0x000f220000100800 */
[----:B------:R-:W-:Y:S01]  /*f630*/  IMAD R196, R196, UR8, RZ ;  /* 0x00000008c4c47c24 */ /* 0x000fe2000f8e02ff */
[C---:B------:R-:W-:Y:S01]  /*f640*/  SEL R178, R251.reuse, R178, !P2 ;  /* 0x000000b2fbb27207 */ /* 0x040fe20005000000 */
[----:B------:R-:W1:Y:S04]  /*f650*/  LDCU UR65, c[0x0][0x3b0] ;  /* 0x00007600ff4177ac */ /* 0x000e680008000800 */
[----:B------:R-:W-:Y:S01]  /*f660*/  @!P0 IMAD.MOV R3, RZ, RZ, -R3 ;  /* 0x000000ffff038224 */ /* 0x000fe200078e0a03 */
[C---:B------:R-:W-:Y:S01]  /*f670*/  SEL R49, R251.reuse, R49, !P2 ;  /* 0x00000031fb317207 */ /* 0x040fe20005000000 */
[----:B------:R-:W-:Y:S01]  /*f680*/  @!P5 IMAD.MOV R160, RZ, RZ, -R160 ;  /* 0x000000ffffa0d224 */ /* 0x000fe200078e0aa0 */
[C---:B------:R-:W-:Y:S01]  /*f690*/  SEL R90, R251.reuse, R90, !P2 ;  /* 0x0000005afb5a7207 */ /* 0x040fe20005000000 */
[----:B------:R-:W-:Y:S01]  /*f6a0*/  @!P1 IMAD.MOV R181, RZ, RZ, -R181 ;  /* 0x000000ffffb59224 */ /* 0x000fe200078e0ab5 */
[C---:B------:R-:W-:Y:S01]  /*f6b0*/  SEL R193, R251.reuse, R193, !P2 ;  /* 0x000000c1fbc17207 */ /* 0x040fe20005000000 */
[----:B------:R-:W-:Y:S01]  /*f6c0*/  @!P3 IMAD.MOV R149, RZ, RZ, -R149 ;  /* 0x000000ffff95b224 */ /* 0x000fe200078e0a95 */
[----:B------:R-:W-:Y:S01]  /*f6d0*/  SEL R104, R251, R45, !P2 ;  /* 0x0000002dfb687207 */ /* 0x000fe20005000000 */
[----:B------:R-:W-:Y:S01]  /*f6e0*/  IMAD.MOV.U32 R44, RZ, RZ, R0 ;  /* 0x000000ffff2c7224 */ /* 0x000fe200078e0000 */
[----:B------:R-:W1:Y:S01]  /*f6f0*/  LDCU UR47, c[0x0][0x3b0] ;  /* 0x00007600ff2f77ac */ /* 0x000e620008000800 */
[----:B------:R-:W-:-:S02]  /*f700*/  IMAD.MOV.U32 R174, RZ, RZ, R144 ;  /* 0x000000ffffae7224 */ /* 0x000fc400078e0090 */
[----:B------:R-:W-:Y:S01]  /*f710*/  IMAD R140, R176, UR75, RZ ;  /* 0x0000004bb08c7c24 */ /* 0x000fe2000f8e02ff */
[----:B------:R-:W1:Y:S01]  /*f720*/  LDCU UR55, c[0x0][0x3b0] ;  /* 0x00007600ff3777ac */ /* 0x000e620008000800 */
[----:B------:R-:W-:Y:S01]  /*f730*/  IMAD R189, R189, UR9, RZ ;  /* 0x00000009bdbd7c24 */ /* 0x000fe2000f8e02ff */
[----:B------:R-:W1:Y:S01]  /*f740*/  LDCU UR70, c[0x0][0x3b0] ;  /* 0x00007600ff4677ac */ /* 0x000e620008000800 */
[----:B------:R-:W-:Y:S02]  /*f750*/  IMAD R60, R60, UR69, RZ ;  /* 0x000000453c3c7c24 */ /* 0x000fe4000f8e02ff */
[----:B------:R-:W-:Y:S01]  /*f760*/  IMAD R133, R133, UR60, RZ ;  /* 0x0000003c85857c24 */ /* 0x000fe2000f8e02ff */
[----:B------:R-:W1:Y:S01]  /*f770*/  LDCU UR62, c[0x0][0x3b0] ;  /* 0x00007600ff3e77ac */ /* 0x000e620008000800 */
[----:B------:R-:W1:Y:S01]  /*f780*/  LDCU UR29, c[0x0][0x3b0] ;  /* 0x00007600ff1d77ac */ /* 0x000e620008000800 */
[----:B------:R-:W1:Y:S01]  /*f790*/  LDCU UR61, c[0x0][0x3b0] ;  /* 0x00007600ff3d77ac */ /* 0x000e620008000800 */
[----:B------:R-:W1:Y:S01]  /*f7a0*/  LDCU UR53, c[0x0][0x3b0] ;  /* 0x00007600ff3577ac */ /* 0x000e620008000800 */
[----:B------:R-:W1:Y:S01]  /*f7b0*/  LDCU UR54, c[0x0][0x3b0] ;  /* 0x00007600ff3677ac */ /* 0x000e620008000800 */
[----:B------:R-:W-:Y:S01]  /*f7c0*/  IMAD R86, R86, UR36, RZ ;  /* 0x0000002456567c24 */ /* 0x000fe2000f8e02ff */
[----:B------:R-:W1:Y:S01]  /*f7d0*/  LDCU UR21, c[0x0][0x3b0] ;  /* 0x00007600ff1577ac */ /* 0x000e620008000800 */
[----:B------:R-:W1:Y:S01]  /*f7e0*/  LDCU UR13, c[0x0][0x3b0] ;  /* 0x00007600ff0d77ac */ /* 0x000e620008000800 */
[----:B--2---:R-:W-:-:S02]  /*f7f0*/  ISETP.GE.AND P0, PT, R211, RZ, PT ;  /* 0x000000ffd300720c */ /* 0x004fc40003f06270 */
[----:B---3--:R-:W-:Y:S01]  /*f800*/  ISETP.GE.AND P5, PT, R210, RZ, PT ;  /* 0x000000ffd200720c */ /* 0x008fe20003fa6270 */
[----:B------:R-:W2:Y:S01]  /*f810*/  LDL R211, [R1+0x5378] ;  /* 0x0053780001d37983 */ /* 0x000ea20000100800 */
[----:B------:R-:W-:Y:S02]  /*f820*/  ISETP.GE.AND P1, PT, R202, RZ, PT ;  /* 0x000000ffca00720c */ /* 0x000fe40003f26270 */
[----:B------:R-:W-:Y:S01]  /*f830*/  ISETP.GE.AND P3, PT, R216, RZ, PT ;  /* 0x000000ffd800720c */ /* 0x000fe20003f66270 */
[----:B------:R-:W3:Y:S01]  /*f840*/  LDL R210, [R1+0x5370] ;  /* 0x0053700001d27983 */ /* 0x000ee20000100800 */
[----:B------:R-:W-:Y:S01]  /*f850*/  IMAD.MOV.U32 R45, RZ, RZ, R139 ;  /* 0x000000ffff2d7224 */ /* 0x000fe200078e008b */
[C---:B------:R-:W-:Y:S01]  /*f860*/  SEL R0, R251.reuse, R175, !P2 ;  /* 0x000000affb007207 */ /* 0x040fe20005000000 */
[----:B------:R-:W-:Y:S01]  /*f870*/  IMAD R138, R138, UR64, RZ ;  /* 0x000000408a8a7c24 */ /* 0x000fe2000f8e02ff */
[----:B------:R-:W3:Y:S01]  /*f880*/  LDL R202, [R1+0x5374] ;  /* 0x0053740001ca7983 */ /* 0x000ee20000100800 */
[----:B------:R-:W-:Y:S01]  /*f890*/  SEL R160, R251, R160, !P2 ;  /* 0x000000a0fba07207 */ /* 0x000fe20005000000 */
[----:B------:R-:W-:-:S02]  /*f8a0*/  @!P0 IMAD.MOV R171, RZ, RZ, -R171 ;  /* 0x000000ffffab8224 */ /* 0x000fc400078e0aab */
[----:B------:R-:W-:Y:S01]  /*f8b0*/  IMAD R192, R192, UR7, RZ ;  /* 0x00000007c0c07c24 */ /* 0x000fe2000f8e02ff */
[----:B------:R-:W-:Y:S01]  /*f8c0*/  @!P5 IADD3 R52, PT, PT, -R52, RZ, RZ ;  /* 0x000000ff3434d210 */ /* 0x000fe20007ffe1ff */
[----:B------:R-:W-:Y:S01]  /*f8d0*/  @!P1 IMAD.MOV R93, RZ, RZ, -R93 ;  /* 0x000000ffff5d9224 */ /* 0x000fe200078e0a5d */
[----:B----4-:R-:W-:Y:S01]  /*f8e0*/  ISETP.GE.AND P5, PT, R212, RZ, PT ;  /* 0x000000ffd400720c */ /* 0x010fe20003fa6270 */
[----:B------:R-:W-:Y:S01]  /*f8f0*/  @!P3 IMAD.MOV R179, RZ, RZ, -R179 ;  /* 0x000000ffffb3b224 */ /* 0x000fe200078e0ab3 */
[----:B------:R-:W4:Y:S01]  /*f900*/  LDL R212, [R1+0x537c] ;  /* 0x00537c0001d47983 */ /* 0x000f220000100800 */
[----:B------:R-:W-:Y:S01]  /*f910*/  ISETP.GE.AND P1, PT, R213, RZ, PT ;  /* 0x000000ffd500720c */ /* 0x000fe20003f26270 */
[----:B------:R-:W1:Y:S01]  /*f920*/  LDCU UR75, c[0x0][0x3b0] ;  /* 0x00007600ff4b77ac */ /* 0x000e620008000800 */
[----:B------:R-:W-:Y:S01]  /*f930*/  ISETP.GE.AND P3, PT, R214, RZ, PT ;  /* 0x000000ffd600720c */ /* 0x000fe20003f66270 */
[----:B------:R-:W4:Y:S01]  /*f940*/  LDL R213, [R1+0x5380] ;  /* 0x0053800001d57983 */ /* 0x000f220000100800 */
[----:B------:R-:W-:Y:S01]  /*f950*/  ISETP.GE.AND P0, PT, R215, RZ, PT ;  /* 0x000000ffd700720c */ /* 0x000fe20003f06270 */
[----:B------:R-:W1:Y:S02]  /*f960*/  LDCU UR69, c[0x0][0x3b0] ;  /* 0x00007600ff4577ac */ /* 0x000e640008000800 */
[----:B------:R-:W4:Y:S01]  /*f970*/  LDL R214, [R1+0x5384] ;  /* 0x0053840001d67983 */ /* 0x000f220000100800 */
[----:B------:R-:W-:-:S02]  /*f980*/  SEL R216, R251, R173, !P2 ;  /* 0x000000adfbd87207 */ /* 0x000fc40005000000 */
[C---:B------:R-:W-:Y:S01]  /*f990*/  SEL R181, R251.reuse, R181, !P2 ;  /* 0x000000b5fbb57207 */ /* 0x040fe20005000000 */
[----:B------:R-:W4:Y:S01]  /*f9a0*/  LDL R215, [R1+0x5388] ;  /* 0x0053880001d77983 */ /* 0x000f220000100800 */
[C---:B------:R-:W-:Y:S01]  /*f9b0*/  SEL R139, R251.reuse, R46, !P2 ;  /* 0x0000002efb8b7207 */ /* 0x040fe20005000000 */
[----:B------:R-:W-:Y:S01]  /*f9c0*/  IMAD R0, R0, UR5, RZ ;  /* 0x0000000500007c24 */ /* 0x000fe2000f8e02ff */
[----:B------:R-:W1:Y:S03]  /*f9d0*/  LDCU UR64, c[0x0][0x3b0] ;  /* 0x00007600ff4077ac */ /* 0x000e660008000800 */
[----:B------:R-:W-:Y:S01]  /*f9e0*/  @!P0 IMAD.MOV R4, RZ, RZ, -R4 ;  /* 0x000000ffff048224 */ /* 0x000fe200078e0a04 */
[C---:B------:R-:W-:Y:S01]  /*f9f0*/  SEL R144, R251.reuse, R203, !P2 ;  /* 0x000000cbfb907207 */ /* 0x040fe20005000000 */
[----:B------:R-:W-:Y:S01]  /*fa00*/  @!P5 IMAD.MOV R172, RZ, RZ, -R172 ;  /* 0x000000ffffacd224 */ /* 0x000fe200078e0aac */
[----:B------:R-:W-:-:S02]  /*fa10*/  SEL R159, R251, R159, !P2 ;  /* 0x0000009ffb9f7207 */ /* 0x000fc40005000000 */
[C---:B------:R-:W-:Y:S02]  /*fa20*/  SEL R149, R251.reuse, R149, !P2 ;  /* 0x00000095fb957207 */ /* 0x040fe40005000000 */
[----:B------:R-:W-:Y:S01]  /*fa30*/  SEL R3, R251, R3, !P2 ;  /* 0x00000003fb037207 */ /* 0x000fe20005000000 */
[----:B------:R-:W-:Y:S01]  /*fa40*/  IMAD R104, R104, UR68, RZ ;  /* 0x0000004468687c24 */ /* 0x000fe2000f8e02ff */
[----:B------:R-:W1:Y:S01]  /*fa50*/  LDCU UR60, c[0x0][0x3b0] ;  /* 0x00007600ff3c77ac */ /* 0x000e620008000800 */
[----:B------:R-:W-:Y:S02]  /*fa60*/  IMAD R143, R143, UR67, RZ ;  /* 0x000000438f8f7c24 */ /* 0x000fe4000f8e02ff */
[----:B------:R-:W-:Y:S01]  /*fa70*/  IMAD R178, R178, UR10, RZ ;  /* 0x0000000ab2b27c24 */ /* 0x000fe2000f8e02ff */
[----:B------:R-:W1:Y:S01]  /*fa80*/  LDCU UR36, c[0x0][0x3b0] ;  /* 0x00007600ff2477ac */ /* 0x000e620008000800 */
[----:B--2---:R-:W-:Y:S02]  /*fa90*/  ISETP.GE.AND P0, PT, R211, RZ, PT ;  /* 0x000000ffd300720c */ /* 0x004fe40003f06270 */
[----:B---3--:R-:W-:Y:S01]  /*faa0*/  ISETP.GE.AND P5, PT, R210, RZ, PT ;  /* 0x000000ffd200720c */ /* 0x008fe20003fa6270 */
[----:B------:R-:W2:Y:S01]  /*fab0*/  LDL R211, [R1+0x5398] ;  /* 0x0053980001d37983 */ /* 0x000ea20000100800 */
[----:B------:R-:W-:-:S02]  /*fac0*/  @!P1 IMAD.MOV R182, RZ, RZ, -R182 ;  /* 0x000000ffffb69224 */ /* 0x000fc400078e0ab6 */
[----:B------:R-:W-:Y:S01]  /*fad0*/  @!P3 IMAD.MOV R44, RZ, RZ, -R44 ;  /* 0x000000ffff2cb224 */ /* 0x000fe200078e0a2c */
[----:B------:R-:W3:Y:S01]  /*fae0*/  LDL R210, [R1+0x538c] ;  /* 0x00538c0001d27983 */ /* 0x000ee20000100800 */
[----:B------:R-:W-:Y:S01]  /*faf0*/  ISETP.GE.AND P1, PT, R204, RZ, PT ;  /* 0x000000ffcc00720c */ /* 0x000fe20003f26270 */
[----:B------:R-:W-:Y:S01]  /*fb00*/  IMAD.MOV.U32 R173, RZ, RZ, R106 ;  /* 0x000000ffffad7224 */ /* 0x000fe200078e006a */
[----:B------:R-:W-:Y:S01]  /*fb10*/  ISETP.GE.AND P3, PT, R202, RZ, PT ;  /* 0x000000ffca00720c */ /* 0x000fe20003f66270 */
[----:B------:R-:W3:Y:S01]  /*fb20*/  LDL R204, [R1+0x5390] ;  /* 0x0053900001cc7983 */ /* 0x000ee20000100800 */
[----:B------:R-:W-:Y:S01]  /*fb30*/  IMAD.MOV.U32 R46, RZ, RZ, R109 ;  /* 0x000000ffff2e7224 */ /* 0x000fe200078e006d */
[----:B------:R-:W-:Y:S02]  /*fb40*/  UIADD3 UR5, UPT, UPT, UR73, 0x3f, URZ ;  /* 0x0000003f49057890 */ /* 0x000fe4000fffe0ff */
[----:B------:R-:W-:Y:S01]  /*fb50*/  @!P5 IMAD.MOV R53, RZ, RZ, -R53 ;  /* 0x000000ffff35d224 */ /* 0x000fe200078e0a35 */
[----:B----4-:R-:W-:Y:S01]  /*fb60*/  ISETP.GE.AND P5, PT, R212, RZ, PT ;  /* 0x000000ffd400720c */ /* 0x010fe20003fa6270 */
[----:B------:R-:W4:Y:S01]  /*fb70*/  LDL R202, [R1+0x5394] ;  /* 0x0053940001ca7983 */ /* 0x000f220000100800 */
[----:B------:R-:W-:Y:S01]  /*fb80*/  @!P0 IMAD.MOV R105, RZ, RZ, -R105 ;  /* 0x000000ffff698224 */ /* 0x000fe200078e0a69 */
[----:B------:R-:W-:-:S02]  /*fb90*/  SEL R164, R251, R44, !P2 ;  /* 0x0000002cfba47207 */ /* 0x000fc40005000000 */
[----:B------:R-:W-:Y:S01]  /*fba0*/  SEL R52, R251, R52, !P2 ;  /* 0x00000034fb347207 */ /* 0x000fe20005000000 */
[----:B------:R-:W4:Y:S01]  /*fbb0*/  LDL R212, [R1+0x539c] ;  /* 0x00539c0001d47983 */ /* 0x000f220000100800 */
[----:B------:R-:W-:Y:S01]  /*fbc0*/  @!P1 IMAD.MOV R94, RZ, RZ, -R94 ;  /* 0x000000ffff5e9224 */ /* 0x000fe200078e0a5e */
[----:B------:R-:W-:Y:S01]  /*fbd0*/  ISETP.GE.AND P1, PT, R213, RZ, PT ;  /* 0x000000ffd500720c */ /* 0x000fe20003f26270 */
[----:B------:R-:W-:Y:S01]  /*fbe0*/  @!P3 IMAD.MOV R50, RZ, RZ, -R50 ;  /* 0x000000ffff32b224 */ /* 0x000fe200078e0a32 */
[----:B------:R-:W-:Y:S01]  /*fbf0*/  ISETP.GE.AND P3, PT, R214, RZ, PT ;  /* 0x000000ffd600720c */ /* 0x000fe20003f66270 */
[----:B------:R-:W4:Y:S01]  /*fc00*/  LDL R213, [R1+0x53a0] ;  /* 0x0053a00001d57983 */ /* 0x000f220000100800 */
[----:B------:R-:W-:Y:S01]  /*fc10*/  ISETP.GE.AND P0, PT, R215, RZ, PT ;  /* 0x000000ffd700720c */ /* 0x000fe20003f06270 */
[----:B------:R-:W-:Y:S02]  /*fc20*/  IMAD R216, R216, UR63, RZ ;  /* 0x0000003fd8d87c24 */ /* 0x000fe4000f8e02ff */
[----:B------:R-:W-:Y:S01]  /*fc30*/  IMAD R139, R139, UR71, RZ ;  /* 0x000000478b8b7c24 */ /* 0x000fe2000f8e02ff */
[----:B------:R-:W4:Y:S01]  /*fc40*/  LDL R214, [R1+0x53a4] ;  /* 0x0053a40001d67983 */ /* 0x000f220000100800 */
[----:B------:R-:W-:Y:S01]  /*fc50*/  @!P5 IMAD.MOV R33, RZ, RZ, -R33 ;  /* 0x000000ffff21d224 */ /* 0x000fe200078e0a21 */
[----:B------:R-:W-:-:S02]  /*fc60*/  UISETP.GT.AND UP0, UPT, UR5, 0x3f, UPT ;  /* 0x0000003f0500788c */ /* 0x000fc4000bf04270 */
[----:B------:R-:W4:Y:S01]  /*fc70*/  LDL R215, [R1+0x53a8] ;  /* 0x0053a80001d77983 */ /* 0x000f220000100800 */
[----:B------:R-:W-:Y:S01]  /*fc80*/  @!P1 IMAD.MOV R183, RZ, RZ, -R183 ;  /* 0x000000ffffb79224 */ /* 0x000fe200078e0ab7 */
[C---:B------:R-:W-:Y:S01]  /*fc90*/  SEL R172, R251.reuse, R172, !P2 ;  /* 0x000000acfbac7207 */ /* 0x040fe20005000000 */
[----:B------:R-:W-:Y:S01]  /*fca0*/  @!P3 IMAD.MOV R161, RZ, RZ, -R161 ;  /* 0x000000ffffa1b224 */ /* 0x000fe200078e0aa1 */
[----:B------:R-:W1:Y:S01]  /*fcb0*/  S2R R44, SR_TID.X ;  /* 0x00000000002c7919 */ /* 0x000e620000002100 */
[----:B------:R-:W-:Y:S01]  /*fcc0*/  @!P0 IMAD.MOV R5, RZ, RZ, -R5 ;  /* 0x000000ffff058224 */ /* 0x000fe200078e0a05 */
[C---:B------:R-:W-:Y:S01]  /*fcd0*/  SEL R175, R251.reuse, R94, !P2 ;  /* 0x0000005efbaf7207 */ /* 0x040fe20005000000 */
[----:B------:R-:W1:Y:S01]  /*fce0*/  LDCU UR63, c[0x0][0x3b0] ;  /* 0x00007600ff3f77ac */ /* 0x000e620008000800 */
[----:B------:R-:W1:Y:S01]  /*fcf0*/  LDC R94, c[0x0][0x3a0] ;  /* 0x0000e800ff5e7b82 */ /* 0x000e620000000800 */
[C---:B------:R-:W-:Y:S02]  /*fd00*/  SEL R53, R251.reuse, R53, !P2 ;  /* 0x00000035fb357207 */ /* 0x040fe40005000000 */
[C---:B------:R-:W-:Y:S01]  /*fd10*/  SEL R176, R251.reuse, R105, !P2 ;  /* 0x00000069fbb07207 */ /* 0x040fe20005000000 */
[----:B------:R-:W1:Y:S01]  /*fd20*/  LDCU UR71, c[0x0][0x3b0] ;  /* 0x00007600ff4777ac */ /* 0x000e620008000800 */
[----:B------:R-:W-:Y:S01]  /*fd30*/  IMAD R160, R160, UR15, RZ ;  /* 0x0000000fa0a07c24 */ /* 0x000fe2000f8e02ff */
[----:B------:R-:W-:-:S02]  /*fd40*/  SEL R171, R251, R171, !P2 ;  /* 0x000000abfbab7207 */ /* 0x000fc40005000000 */
[C---:B------:R-:W-:Y:S01]  /*fd50*/  SEL R93, R251.reuse, R93, !P2 ;  /* 0x0000005dfb5d7207 */ /* 0x040fe20005000000 */
[----:B------:R-:W1:Y:S01]  /*fd60*/  LDCU UR73, c[0x0][0x3b0] ;  /* 0x00007600ff4977ac */ /* 0x000e620008000800 */
[----:B------:R-:W-:Y:S01]  /*fd70*/  SEL R4, R251, R4, !P2 ;  /* 0x00000004fb047207 */ /* 0x000fe20005000000 */
[----:B------:R-:W-:Y:S01]  /*fd80*/  IMAD R181, R181, UR16, RZ ;  /* 0x00000010b5b57c24 */ /* 0x000fe2000f8e02ff */
[----:B------:R-:W-:Y:S01]  /*fd90*/  SEL R179, R251, R179, !P2 ;  /* 0x000000b3fbb37207 */ /* 0x000fe20005000000 */
[----:B------:R-:W-:Y:S01]  /*fda0*/  IMAD R144, R144, UR74, RZ ;  /* 0x0000004a90907c24 */ /* 0x000fe2000f8e02ff */
[----:B------:R-:W1:Y:S01]  /*fdb0*/  LDCU UR68, c[0x0][0x3b0] ;  /* 0x00007600ff4477ac */ /* 0x000e620008000800 */
[----:B------:R-:W-:Y:S01]  /*fdc0*/  IMAD R149, R149, UR17, RZ ;  /* 0x0000001195957c24 */ /* 0x000fe2000f8e02ff */
[----:B------:R-:W1:Y:S01]  /*fdd0*/  LDCU UR67, c[0x0][0x3b0] ;  /* 0x00007600ff4377ac */ /* 0x000e620008000800 */
[----:B--2---:R-:W-:Y:S02]  /*fde0*/  ISETP.GE.AND P0, PT, R211, RZ, PT ;  /* 0x000000ffd300720c */ /* 0x004fe40003f06270 */
[----:B---3--:R-:W-:Y:S01]  /*fdf0*/  ISETP.GE.AND P5, PT, R210, RZ, PT ;  /* 0x000000ffd200720c */ /* 0x008fe20003fa6270 */
[----:B------:R-:W2:Y:S01]  /*fe00*/  LDL R211, [R1+0x53b4] ;  /* 0x0053b40001d37983 */ /* 0x000ea20000100800 */
[----:B------:R-:W-:-:S03]  /*fe10*/  ISETP.GE.AND P1, PT, R204, RZ, PT ;  /* 0x000000ffcc00720c */ /* 0x000fc60003f26270 */
[----:B------:R-:W3:Y:S01]  /*fe20*/  LDL R210, [R1+0x53ac] ;  /* 0x0053ac0001d27983 */ /* 0x000ee20000100800 */
[----:B----4-:R-:W-:-:S03]  /*fe30*/  ISETP.GE.AND P3, PT, R202, RZ, PT ;  /* 0x000000ffca00720c */ /* 0x010fc60003f66270 */
[----:B------:R-:W4:Y:S01]  /*fe40*/  LDL R204, [R1+0x53b0] ;  /* 0x0053b00001cc7983 */ /* 0x000f220000100800 */
[----:B-1----:R-:W-:-:S03]  /*fe50*/  LOP3.LUT R44, R44, 0x1f, RZ, 0xc0, !PT ;  /* 0x0000001f2c2c7812 */ /* 0x002fc600078ec0ff */
[----:B------:R-:W-:Y:S01]  /*fe60*/  @!P5 IMAD.MOV R54, RZ, RZ, -R54 ;  /* 0x000000ffff36d224 */ /* 0x000fe200078e0a36 */
[----:B------:R-:W-:Y:S01]  /*fe70*/  SEL R194, R251, R33, !P2 ;  /* 0x00000021fbc27207 */ /* 0x000fe20005000000 */
[----:B------:R-:W4:Y:S01]  /*fe80*/  LDL R202, [R1+0x53b8] ;  /* 0x0053b80001ca7983 */ /* 0x000f220000100800 */
[----:B------:R-:W-:Y:S01]  /*fe90*/  ISETP.GE.AND P5, PT, R212, RZ, PT ;  /* 0x000000ffd400720c */ /* 0x000fe20003fa6270 */
[----:B------:R-:W-:Y:S02]  /*fea0*/  IMAD R105, R53, UR27, RZ ;  /* 0x0000001b35697c24 */ /* 0x000fe4000f8e02ff */
[----:B------:R-:W-:Y:S01]  /*feb0*/  IMAD R172, R172, UR23, RZ ;  /* 0x00000017acac7c24 */ /* 0x000fe2000f8e02ff */
[----:B------:R-:W4:Y:S01]  /*fec0*/  LDL R212, [R1+0x53bc] ;  /* 0x0053bc0001d47983 */ /* 0x000f220000100800 */
[----:B------:R-:W-:Y:S01]  /*fed0*/  @!P1 IMAD.MOV R95, RZ, RZ, -R95 ;  /* 0x000000ffff5f9224 */ /* 0x000fe200078e0a5f */
[----:B------:R-:W-:Y:S01]  /*fee0*/  ISETP.GE.AND P1, PT, R213, RZ, PT ;  /* 0x000000ffd500720c */ /* 0x000fe20003f26270 */
[----:B------:R-:W-:Y:S01]  /*fef0*/  @!P3 IMAD.MOV R91, RZ, RZ, -R91 ;  /* 0x000000ffff5bb224 */ /* 0x000fe200078e0a5b */
[----:B------:R-:W4:Y:S01]  /*ff00*/  LDL R213, [R1+0x53c0] ;  /* 0x0053c00001d57983 */ /* 0x000f220000100800 */
[----:B------:R-:W-:Y:S01]  /*ff10*/  @!P0 IMAD.MOV R173, RZ, RZ, -R173 ;  /* 0x000000ffffad8224 */ /* 0x000fe200078e0aad */
[----:B------:R-:W-:-:S02]  /*ff20*/  ISETP.GE.AND P3, PT, R214, RZ, PT ;  /* 0x000000ffd600720c */ /* 0x000fc40003f66270 */
[----:B------:R-:W-:Y:S01]  /*ff30*/  SEL R182, R251, R182, !P2 ;  /* 0x000000b6fbb67207 */ /* 0x000fe20005000000 */
[----:B------:R-:W4:Y:S01]  /*ff40*/  LDL R214, [R1+0x53c4] ;  /* 0x0053c40001d67983 */ /* 0x000f220000100800 */
[----:B------:R-:W-:Y:S01]  /*ff50*/  ISETP.GE.AND P0, PT, R215, RZ, PT ;  /* 0x000000ffd700720c */ /* 0x000fe20003f06270 */
[----:B------:R-:W-:Y:S01]  /*ff60*/  IMAD R164, R164, UR25, RZ ;  /* 0x00000019a4a47c24 */ /* 0x000fe2000f8e02ff */
[C---:B------:R-:W-:Y:S01]  /*ff70*/  SEL R183, R251.reuse, R183, !P2 ;  /* 0x000000b7fbb77207 */ /* 0x040fe20005000000 */
[----:B------:R-:W4:Y:S01]  /*ff80*/  LDL R215, [R1+0x53cc] ;  /* 0x0053cc0001d77983 */ /* 0x000f220000100800 */
[----:B------:R-:W-:Y:S01]  /*ff90*/  SEL R50, R251, R50, !P2 ;  /* 0x00000032fb327207 */ /* 0x000fe20005000000 */
[----:B------:R-:W1:Y:S08]  /*ffa0*/  LDCU UR74, c[0x0][0x3b0] ;  /* 0x00007600ff4a77ac */ /* 0x000e700008000800 */
[----:B------:R-:W-:Y:S01]  /*ffb0*/  @!P0 IMAD.MOV R6, RZ, RZ, -R6 ;  /* 0x000000ffff068224 */ /* 0x000fe200078e0a06 */
[----:B--2---:R-:W-:-:S02]  /*ffc0*/  ISETP.GE.AND P0, PT, R211, RZ, PT ;  /* 0x000000ffd300720c */ /* 0x004fc40003f06270 */
[----:B------:R-:W2:Y:S01]  /*ffd0*/  LDL R211, [R1+0x53dc] ;  /* 0x0053dc0001d37983 */ /* 0x000ea20000100800 */
[----:B------:R-:W-:Y:S01]  /*ffe0*/  @!P5 IMAD.MOV R174, RZ, RZ, -R174 ;  /* 0x000000ffffaed224 */ /* 0x000fe200078e0aae */
[----:B---3--:R-:W-:Y:S02]  /*fff0*/  ISETP.GE.AND P5, PT, R210, RZ, PT ;  /* 0x000000ffd200720c */ /* 0x008fe40003fa6270 */
[----:B------:R-:W3:Y:S01]  /*10000*/  LDL R210, [R1+0x53c8] ;  /* 0x0053c80001d27983 */ /* 0x000ee20000100800 */
[----:B------:R-:W-:Y:S02]  /*10010*/  @!P1 IMAD.MOV R184, RZ, RZ, -R184 ;  /* 0x000000ffffb89224 */ /* 0x000fe400078e0ab8 */
[----:B------:R-:W-:Y:S01]  /*10020*/  @!P3 IMAD.MOV R101, RZ, RZ, -R101 ;  /* 0x000000ffff65b224 */ /* 0x000fe200078e0a65 */
[----:B----4-:R-:W-:Y:S02]  /*10030*/  ISETP.GE.AND P1, PT, R204, RZ, PT ;  /* 0x000000ffcc00720c */ /* 0x010fe40003f26270 */
[----:B------:R-:W4:Y:S01]  /*10040*/  LDL R204, [R1+0x53d0] ;  /* 0x0053d00001cc7983 */ /* 0x000f220000100800 */
[----:B------:R-:W-:-:S03]  /*10050*/  ISETP.GE.AND P3, PT, R202, RZ, PT ;  /* 0x000000ffca00720c */ /* 0x000fc60003f66270 */
[----:B------:R-:W4:Y:S01]  /*10060*/  LDL R202, [R1+0x53e0] ;  /* 0x0053e00001ca7983 */ /* 0x000f220000100800 */
[----:B------:R-:W-:Y:S02]  /*10070*/  @!P5 IADD3 R55, PT, PT, -R55, RZ, RZ ;  /* 0x000000ff3737d210 */ /* 0x000fe40007ffe1ff */
[----:B------:R-:W-:Y:S02]  /*10080*/  ISETP.GE.AND P5, PT, R212, RZ, PT ;  /* 0x000000ffd400720c */ /* 0x000fe40003fa6270 */
[----:B------:R-:W4:Y:S01]  /*10090*/  LDL R212, [R1+0x53f4] ;  /* 0x0053f40001d47983 */ /* 0x000f220000100800 */
[----:B------:R-:W-:Y:S02]  /*100a0*/  @!P0 IMAD.MOV R107, RZ, RZ, -R107 ;  /* 0x000000ffff6b8224 */ /* 0x000fe400078e0a6b */
[----:B------:R-:W-:Y:S01]  /*100b0*/  @!P1 IMAD.MOV R96, RZ, RZ, -R96 ;  /* 0x000000ffff609224 */ /* 0x000fe200078e0a60 */
[----:B------:R-:W-:Y:S01]  /*100c0*/  ISETP.GE.AND P1, PT, R213, RZ, PT ;  /* 0x000000ffd500720c */ /* 0x000fe20003f26270 */
[----:B------:R-:W-:Y:S01]  /*100d0*/  @!P3 IMAD.MOV R45, RZ, RZ, -R45 ;  /* 0x000000ffff2db224 */ /* 0x000fe200078e0a2d */
[----:B------:R-:W-:Y:S01]  /*100e0*/  ISETP.GE.AND P3, PT, R214, RZ, PT ;  /* 0x000000ffd600720c */ /* 0x000fe20003f66270 */
[----:B------:R-:W4:Y:S01]  /*100f0*/  LDL R213, [R1+0x53fc] ;  /* 0x0053fc0001d57983 */ /* 0x000f220000100800 */
[----:B------:R-:W-:-:S03]  /*10100*/  ISETP.GE.AND P0, PT, R215, RZ, PT ;  /* 0x000000ffd700720c */ /* 0x000fc60003f06270 */
[----:B------:R-:W4:Y:S04]  /*10110*/  LDL R214, [R1+0x53f8] ;  /* 0x0053f80001d67983 */ /* 0x000f280000100800 */
[----:B------:R-:W4:Y:S06]  /*10120*/  LDL R215, [R1+0x5408] ;  /* 0x0054080001d77983 */ /* 0x000f2c0000100800 */
[----:B------:R-:W-:Y:S01]  /*10130*/  @!P0 IMAD.MOV R7, RZ, RZ, -R7 ;  /* 0x000000ffff078224 */ /* 0x000fe200078e0a07 */
[----:B--2---:R-:W-:-:S02]  /*10140*/  ISETP.GE.AND P0, PT, R211, RZ, PT ;  /* 0x000000ffd300720c */ /* 0x004fc40003f06270 */
[----:B------:R-:W2:Y:S01]  /*10150*/  LDL R211, [R1+0x541c] ;  /* 0x00541c0001d37983 */ /* 0x000ea20000100800 */
[----:B------:R-:W-:Y:S01]  /*10160*/  @!P5 IMAD.MOV R145, RZ, RZ, -R145 ;  /* 0x000000ffff91d224 */ /* 0x000fe200078e0a91 */
[----:B---3--:R-:W-:Y:S01]  /*10170*/  ISETP.GE.AND P5, PT, R210, RZ, PT ;  /* 0x000000ffd200720c */ /* 0x008fe20003fa6270 */
[----:B------:R-:W-:Y:S01]  /*10180*/  @!P1 IMAD.MOV R185, RZ, RZ, -R185 ;  /* 0x000000ffffb99224 */ /* 0x000fe200078e0ab9 */
[----:B------:R-:W3:Y:S01]  /*10190*/  LDL R210, [R1+0x5418] ;  /* 0x0054180001d27983 */ /* 0x000ee20000100800 */
[----:B------:R-:W-:Y:S01]  /*101a0*/  @!P3 IMAD.MOV R150, RZ, RZ, -R150 ;  /* 0x000000ffff96b224 */ /* 0x000fe200078e0a96 */
[----:B----4-:R-:W-:Y:S02]  /*101b0*/  ISETP.GE.AND P1, PT, R204, RZ, PT ;  /* 0x000000ffcc00720c */ /* 0x010fe40003f26270 */
[----:B------:R-:W4:Y:S01]  /*101c0*/  LDL R204, [R1+0x540c] ;  /* 0x00540c0001cc7983 */ /* 0x000f220000100800 */
[----:B------:R-:W-:-:S03]  /*101d0*/  ISETP.GE.AND P3, PT, R202, RZ, PT ;  /* 0x000000ffca00720c */ /* 0x000fc60003f66270 */
[----:B------:R-:W3:Y:S03]  /*101e0*/  LDL R202, [R1+0x5414] ;  /* 0x0054140001ca7983 */ /* 0x000ee60000100800 */
[----:B------:R-:W-:Y:S01]  /*101f0*/  @!P5 IMAD.MOV R56, RZ, RZ, -R56 ;  /* 0x000000ffff38d224 */ /* 0x000fe200078e0a38 */
[----:B------:R-:W-:Y:S02]  /*10200*/  ISETP.GE.AND P5, PT, R212, RZ, PT ;  /* 0x000000ffd400720c */ /* 0x000fe40003fa6270 */
[----:B------:R-:W4:Y:S01]  /*10210*/  LDL R212, [R1+0x5434] ;  /* 0x0054340001d47983 */ /* 0x000f220000100800 */
[----:B------:R-:W-:-:S03]  /*10220*/  @!P1 IMAD.MOV R97, RZ, RZ, -R97 ;  /* 0x000000ffff619224 */ /* 0x000fc600078e0a61 */
[----:B------:R-:W-:Y:S01]  /*10230*/  @!P3 IMAD.MOV R180, RZ, RZ, -R180 ;  /* 0x000000ffffb4b224 */ /* 0x000fe200078e0ab4 */
[----:B------:R-:W-:Y:S02]  /*10240*/  ISETP.GE.AND P1, PT, R213, RZ, PT ;  /* 0x000000ffd500720c */ /* 0x000fe40003f26270 */
[----:B------:R-:W4:Y:S01]  /*10250*/  LDL R213, [R1+0x5430] ;  /* 0x0054300001d57983 */ /* 0x000f220000100800 */
[----:B------:R-:W-:Y:S01]  /*10260*/  ISETP.GE.AND P3, PT, R214, RZ, PT ;  /* 0x000000ffd600720c */ /* 0x000fe20003f66270 */
[----:B------:R-:W-:Y:S02]  /*10270*/  @!P0 IMAD.MOV R108, RZ, RZ, -R108 ;  /* 0x000000ffff6c8224 */ /* 0x000fe400078e0a6c */
[----:B------:R-:W4:Y:S01]  /*10280*/  LDL R214, [R1+0x542c] ;  /* 0x00542c0001d67983 */ /* 0x000f220000100800 */
[----:B------:R-:W-:-:S03]  /*10290*/  ISETP.GE.AND P0, PT, R215, RZ, PT ;  /* 0x000000ffd700720c */ /* 0x000fc60003f06270 */
[----:B------:R-:W4:Y:S06]  /*102a0*/  LDL R215, [R1+0x5428] ;  /* 0x0054280001d77983 */ /* 0x000f2c0000100800 */
[----:B------:R-:W-:Y:S01]  /*102b0*/  @!P3 IMAD.MOV R186, RZ, RZ, -R186 ;  /* 0x000000ffffbab224 */ /* 0x000fe200078e0aba */
[----:B--2---:R-:W-:Y:S02]  /*102c0*/  ISETP.GE.AND P3, PT, R211, RZ, PT ;  /* 0x000000ffd300720c */ /* 0x004fe40003f66270 */
[----:B------:R-:W2:Y:S01]  /*102d0*/  LDL R211, [R1+0x5420] ;  /* 0x0054200001d37983 */ /* 0x000ea20000100800 */
[----:B------:R-:W-:-:S02]  /*102e0*/  @!P1 IMAD.MOV R156, RZ, RZ, -R156 ;  /* 0x000000ffff9c9224 */ /* 0x000fc400078e0a9c */
[----:B------:R-:W-:Y:S01]  /*102f0*/  @!P0 IMAD.MOV R26, RZ, RZ, -R26 ;  /* 0x000000ffff1a8224 */ /* 0x000fe200078e0a1a */
[----:B---3--:R-:W-:Y:S02]  /*10300*/  ISETP.GE.AND P1, PT, R202, RZ, PT ;  /* 0x000000ffca00720c */ /* 0x008fe40003f26270 */
[----:B----4-:R-:W-:Y:S02]  /*10310*/  ISETP.GE.AND P0, PT, R212, RZ, PT ;  /* 0x000000ffd400720c */ /* 0x010fe40003f06270 */
[----:B------:R-:W3:Y:S09]  /*10320*/  LDL R212, [R1+0x5410] ;  /* 0x0054100001d47983 */ /* 0x000ef20000100800 */
[----:B------:R-:W-:Y:S01]  /*10330*/  @!P1 IMAD.MOV R98, RZ, RZ, -R98 ;  /* 0x000000ffff629224 */ /* 0x000fe200078e0a62 */
[----:B------:R-:W-:-:S02]  /*10340*/  ISETP.GE.AND P1, PT, R213, RZ, PT ;  /* 0x000000ffd500720c */ /* 0x000fc40003f26270 */
[----:B------:R-:W4:Y:S01]  /*10350*/  LDL R213, [R1+0x5400] ;  /* 0x0054000001d57983 */ /* 0x000f220000100800 */
[----:B------:R-:W-:Y:S01]  /*10360*/  @!P5 IMAD.MOV R146, RZ, RZ, -R146 ;  /* 0x000000ffff92d224 */ /* 0x000fe200078e0a92 */
[----:B------:R-:W-:Y:S01]  /*10370*/  ISETP.GE.AND P5, PT, R210, RZ, PT ;  /* 0x000000ffd200720c */ /* 0x000fe20003fa6270 */
[----:B------:R-:W-:Y:S01]  /*10380*/  @!P0 IMAD.MOV R46, RZ, RZ, -R46 ;  /* 0x000000ffff2e8224 */ /* 0x000fe200078e0a2e */
[----:B------:R-:W4:Y:S07]  /*10390*/  LDL R210, [R1+0x5424] ;  /* 0x0054240001d27983 */ /* 0x000f2e0000100800 */
[----:B------:R-:W-:Y:S01]  /*103a0*/  @!P1 IMAD.MOV R61, RZ, RZ, -R61 ;  /* 0x000000ffff3d9224 */ /* 0x000fe200078e0a3d */
[----:B------:R-:W-:-:S02]  /*103b0*/  ISETP.GE.AND P0, PT, R215, RZ, PT ;  /* 0x000000ffd700720c */ /* 0x000fc40003f06270 */
[----:B------:R-:W4:Y:S01]  /*103c0*/  LDL R215, [R1+0x53ec] ;  /* 0x0053ec0001d77983 */ /* 0x000f220000100800 */
[----:B------:R-:W1:Y:S01]  /*103d0*/  S2R R202, SR_TID.X ;  /* 0x0000000000ca7919 */ /* 0x000e620000002100 */
[----:B--2---:R-:W-:Y:S02]  /*103e0*/  ISETP.GE.AND P1, PT, R211, RZ, PT ;  /* 0x000000ffd300720c */ /* 0x004fe40003f26270 */
[----:B------:R-:W2:Y:S01]  /*103f0*/  LDL R211, [R1+0x53e4] ;  /* 0x0053e40001d37983 */ /* 0x000ea20000100800 */
[----:B------:R-:W-:Y:S01]  /*10400*/  @!P3 IMAD.MOV R2, RZ, RZ, -R2 ;  /* 0x000000ffff02b224 */ /* 0x000fe200078e0a02 */
[----:B------:R-:W-:Y:S02]  /*10410*/  ISETP.GE.AND P3, PT, R214, RZ, PT ;  /* 0x000000ffd600720c */ /* 0x000fe40003f66270 */
[----:B-1----:R-:W-:Y:S01]  /*10420*/  LOP3.LUT R202, R202, 0x1f, RZ, 0xc0, !PT ;  /* 0x0000001fcaca7812 */ /* 0x002fe200078ec0ff */
[----:B------:R-:W-:Y:S01]  /*10430*/  @!P5 IMAD.MOV R57, RZ, RZ, -R57 ;  /* 0x000000ffff39d224 */ /* 0x000fe200078e0a39 */
[----:B------:R-:W-:Y:S01]  /*10440*/  SEL R206, R251, R2, !P2 ;  /* 0x00000002fbce7207 */ /* 0x000fe20005000000 */
[----:B------:R-:W2:Y:S08]  /*10450*/  LDL R214, [R1+0x53f0] ;  /* 0x0053f00001d67983 */ /* 0x000eb00000100800 */
[----:B------:R-:W-:Y:S01]  /*10460*/  @!P3 IMAD.MOV R68, RZ, RZ, -R68 ;  /* 0x000000ffff44b224 */ /* 0x000fe200078e0a44 */
[----:B---3--:R-:W-:-:S02]  /*10470*/  ISETP.GE.AND P3, PT, R212, RZ, PT ;  /* 0x000000ffd400720c */ /* 0x008fc40003f66270 */
[----:B------:R-:W-:Y:S01]  /*10480*/  ISETP.GE.AND P5, PT, R202, UR72, PT ;  /* 0x00000048ca007c0c */ /* 0x000fe2000bfa6270 */
[----:B------:R-:W-:Y:S01]  /*10490*/  USEL UR72, URZ, 0x4, !UP0 ;  /* 0x00000004ff487887 */ /* 0x000fe2000c000000 */
[----:B------:R-:W3:Y:S01]  /*104a0*/  LDL R202, [R1+0x5404] ;  /* 0x0054040001ca7983 */ /* 0x000ee20000100800 */
[C---:B------:R-:W-:Y:S02]  /*104b0*/  SEL R205, R251.reuse, R57, !P2 ;  /* 0x00000039fbcd7207 */ /* 0x040fe40005000000 */
[----:B------:R-:W-:Y:S01]  /*104c0*/  SEL R207, R251, R46, !P2 ;  /* 0x0000002efbcf7207 */ /* 0x000fe20005000000 */
[----:B------:R-:W3:Y:S01]  /*104d0*/  LDL R212, [R1+0x53d8] ;  /* 0x0053d80001d47983 */ /* 0x000ee20000100800 */
[----:B------:R-:W-:-:S04]  /*104e0*/  IMAD.U32 R106, RZ, RZ, UR72 ;  /* 0x00000048ff6a7e24 */ /* 0x000fc8000f8e00ff */
[----:B------:R-:W-:Y:S01]  /*104f0*/  @!P3 IMAD.MOV R51, RZ, RZ, -R51 ;  /* 0x000000ffff33b224 */ /* 0x000fe200078e0a33 */
[----:B----4-:R-:W-:Y:S02]  /*10500*/  ISETP.GE.AND P3, PT, R213, RZ, PT ;  /* 0x000000ffd500720c */ /* 0x010fe40003f66270 */
[----:B------:R-:W-:Y:S01]  /*10510*/  ISETP.GE.AND P6, PT, R210, RZ, PT ;  /* 0x000000ffd200720c */ /* 0x000fe20003fc6270 */
[----:B------:R-:W-:Y:S01]  /*10520*/  IMAD R57, R191, UR4, RZ ;  /* 0x00000004bf397c24 */ /* 0x000fe2000f8e02ff */
[----:B------:R-:W-:Y:S01]  /*10530*/  SEL R109, R106, RZ, !P5 ;  /* 0x000000ff6a6d7207 */ /* 0x000fe20006800000 */
[----:B------:R-:W4:Y:S01]  /*10540*/  LDL R210, [R1+0x53e8] ;  /* 0x0053e80001d27983 */ /* 0x000f220000100800 */
[----:B------:R-:W-:Y:S01]  /*10550*/  ISETP.GE.AND P5, PT, R204, RZ, PT ;  /* 0x000000ffcc00720c */ /* 0x000fe20003fa6270 */
[----:B------:R-:W-:Y:S01]  /*10560*/  IMAD R46, R177, UR6, RZ ;  /* 0x00000006b12e7c24 */ /* 0x000fe2000f8e02ff */
[C---:B------:R-:W-:Y:S01]  /*10570*/  SEL R91, R251.reuse, R91, !P2 ;  /* 0x0000005bfb5b7207 */ /* 0x040fe20005000000 */
[----:B------:R-:W-:Y:S01]  /*10580*/  @!P1 IMAD.MOV R157, RZ, RZ, -R157 ;  /* 0x000000ffff9d9224 */ /* 0x000fe200078e0a9d */
[----:B------:R-:W-:-:S02]  /*10590*/  SEL R101, R251, R101, !P2 ;  /* 0x00000065fb657207 */ /* 0x000fc40005000000 */
[C---:B------:R-:W-:Y:S02]  /*105a0*/  SEL R198, R251.reuse, R55, !P2 ;  /* 0x00000037fbc67207 */ /* 0x040fe40005000000 */
[C---:B------:R-:W-:Y:S02]  /*105b0*/  SEL R199, R251.reuse, R96, !P2 ;  /* 0x00000060fbc77207 */ /* 0x040fe40005000000 */
[----:B------:R-:W-:Y:S01]  /*105c0*/  SEL R200, R251, R45, !P2 ;  /* 0x0000002dfbc87207 */ /* 0x000fe20005000000 */
[----:B------:R-:W-:Y:S01]  /*105d0*/  IMAD R33, R176, UR30, RZ ;  /* 0x0000001eb0217c24 */ /* 0x000fe2000f8e02ff */
[----:B------:R-:W-:Y:S01]  /*105e0*/  @!P3 IADD3 R92, PT, PT, -R92, RZ, RZ ;  /* 0x000000ff5c5cb210 */ /* 0x000fe20007ffe1ff */
[----:B------:R-:W-:Y:S01]  /*105f0*/  @!P5 IMAD.MOV R99, RZ, RZ, -R99 ;  /* 0x000000ffff63d224 */ /* 0x000fe200078e0a63 */
[----:B------:R-:W-:Y:S01]  /*10600*/  ISETP.GE.AND P5, PT, R215, RZ, PT ;  /* 0x000000ffd700720c */ /* 0x000fe20003fa6270 */
[----:B------:R-:W-:Y:S01]  /*10610*/  VIADD R191, R94, 0xffffffc0 ;  /* 0xffffffc05ebf7836 */ /* 0x000fe20000000000 */
[----:B------:R-:W-:-:S02]  /*10620*/  SEL R106, R106, RZ, !P4 ;  /* 0x000000ff6a6a7207 */ /* 0x000fc40006000000 */
[C---:B------:R-:W-:Y:S01]  /*10630*/  SEL R174, R251.reuse, R174, !P2 ;  /* 0x000000aefbae7207 */ /* 0x040fe20005000000 */
[----:B------:R-:W-:Y:S01]  /*10640*/  @!P6 IMAD.MOV R27, RZ, RZ, -R27 ;  /* 0x000000ffff1be224 */ /* 0x000fe200078e0a1b */
[C---:B------:R-:W-:Y:S01]  /*10650*/  SEL R204, R251.reuse, R26, !P2 ;  /* 0x0000001afbcc7207 */ /* 0x040fe20005000000 */
[----:B------:R-:W-:Y:S01]  /*10660*/  IMAD R194, R194, UR31, RZ ;  /* 0x0000001fc2c27c24 */ /* 0x000fe2000f8e02ff */
[----:B------:R-:W-:Y:S01]  /*10670*/  SEL R173, R251, R173, !P2 ;  /* 0x000000adfbad7207 */ /* 0x000fe20005000000 */
[----:B------:R-:W1:Y:S04]  /*10680*/  LDCU UR6, c[0x0][0x3b0] ;  /* 0x00007600ff0677ac */ /* 0x000e680008000800 */
[----:B------:R-:W-:Y:S01]  /*10690*/  @!P5 IMAD.MOV R188, RZ, RZ, -R188 ;  /* 0x000000ffffbcd224 */ /* 0x000fe200078e0abc */
[----:B------:R-:W-:-:S02]  /*106a0*/  ISETP.GE.AND P5, PT, R151, RZ, PT ;  /* 0x000000ff9700720c */ /* 0x000fc40003fa6270 */
[C---:B------:R-:W-:Y:S01]  /*106b0*/  SEL R145, R251.reuse, R145, !P2 ;  /* 0x00000091fb917207 */ /* 0x040fe20005000000 */
[----:B------:R-:W4:Y:S01]  /*106c0*/  LDL.LU R151, [R1+0x54dc] ;  /* 0x0054dc0001977983 */ /* 0x000f220000300800 */
[C---:B------:R-:W-:Y:S02]  /*106d0*/  SEL R146, R251.reuse, R146, !P2 ;  /* 0x00000092fb927207 */ /* 0x040fe40005000000 */
[----:B------:R-:W-:Y:S01]  /*106e0*/  SEL R61, R251, R61, !P2 ;  /* 0x0000003dfb3d7207 */ /* 0x000fe20005000000 */
[----:B------:R-:W4:Y:S01]  /*106f0*/  LDL R177, [R1+0x10] ;  /* 0x0000100001b17983 */ /* 0x000f220000100800 */
[----:B------:R-:W-:Y:S01]  /*10700*/  @!P0 IMAD.MOV R187, RZ, RZ, -R187 ;  /* 0x000000ffffbb8224 */ /* 0x000fe200078e0abb */
[----:B------:R-:W1:Y:S01]  /*10710*/  LDCU UR72, c[0x0][0x3b0] ;  /* 0x00007600ff4877ac */ /* 0x000e620008000800 */
[----:B--2---:R-:W-:-:S13]  /*10720*/  ISETP.GE.AND P3, PT, R211, RZ, PT ;  /* 0x000000ffd300720c */ /* 0x004fda0003f66270 */
[----:B------:R-:W-:Y:S01]  /*10730*/  @!P3 IMAD.MOV R102, RZ, RZ, -R102 ;  /* 0x000000ffff66b224 */ /* 0x000fe200078e0a66 */
[----:B------:R-:W-:Y:S02]  /*10740*/  ISETP.GE.AND P3, PT, R44, R191, PT ;  /* 0x000000bf2c00720c */ /* 0x000fe40003f66270 */
[----:B------:R-:W2:Y:S02]  /*10750*/  LDL R191, [R1+0x14] ;  /* 0x0000140001bf7983 */ /* 0x000ea40000100800 */
[----:B------:R-:W-:-:S05]  /*10760*/  SEL R2, RZ, 0x4, P3 ;  /* 0x00000004ff027807 */ /* 0x000fca0001800000 */
[----:B------:R1:W-:Y:S04]  /*10770*/  STL [R1+0x54bc], R2 ;  /* 0x0054bc0201007387 */ /* 0x0003e80000100800 */
[----:B-1----:R-:W2:Y:S01]  /*10780*/  LDL.LU R2, [R1+0x6c] ;  /* 0x00006c0001027983 */ /* 0x002ea20000300800 */
[----:B---3--:R-:W-:-:S13]  /*10790*/  ISETP.GE.AND P1, PT, R202, RZ, PT ;  /* 0x000000ffca00720c */ /* 0x008fda0003f26270 */
[----:B------:R-:W-:Y:S01]  /*107a0*/  @!P1 IMAD.MOV R147, RZ, RZ, -R147 ;  /* 0x000000ffff939224 */ /* 0x000fe200078e0a93 */
[----:B----4-:R-:W-:Y:S01]  /*107b0*/  ISETP.GE.AND P1, PT, R210, RZ, PT ;  /* 0x000000ffd200720c */ /* 0x010fe20003f26270 */
[----:B------:R-:W-:Y:S02]  /*107c0*/  IMAD R96, R168, UR77, RZ ;  /* 0x0000004da8607c24 */ /* 0x000fe4000f8e02ff */
[----:B------:R-:W-:Y:S01]  /*107d0*/  IMAD R53, R91, UR37, RZ ;  /* 0x000000255b357c24 */ /* 0x000fe2000f8e02ff */
[----:B------:R1:W-:Y:S01]  /*107e0*/  STL.64 [R1+0x54c8], R130 ;  /* 0x0054c88201007387 */ /* 0x0003e20000100a00 */
[----:B------:R-:W-:Y:S02]  /*107f0*/  IMAD R168, R101, UR41, RZ ;  /* 0x0000002965a87c24 */ /* 0x000fe4000f8e02ff */
[----:B------:R-:W-:Y:S01]  /*10800*/  IMAD.WIDE R176, R177, 0x4, R134 ;  /* 0x00000004b1b07825 */ /* 0x000fe200078e0286 */
[----:B------:R-:W-:Y:S01]  /*10810*/  SEL R208, R251, R27, !P2 ;  /* 0x0000001bfbd07207 */ /* 0x000fe20005000000 */
[----:B------:R-:W3:Y:S04]  /*10820*/  LDCU UR77, c[0x0][0x3b0] ;  /* 0x00007600ff4d77ac */ /* 0x000ee80008000800 */
[----:B------:R-:W-:Y:S01]  /*10830*/  @!P1 IMAD.MOV R163, RZ, RZ, -R163 ;  /* 0x000000ffffa39224 */ /* 0x000fe200078e0aa3 */
[----:B------:R-:W-:Y:S01]  /*10840*/  ISETP.NE.U32.AND P1, PT, R106, RZ, PT ;  /* 0x000000ff6a00720c */ /* 0x000fe20003f25070 */
[----:B------:R-:W-:Y:S01]  /*10850*/  IMAD R106, R201, UR76, RZ ;  /* 0x0000004cc96a7c24 */ /* 0x000fe2000f8e02ff */
[----:B------:R-:W-:Y:S01]  /*10860*/  SEL R201, R251, R107, !P2 ;  /* 0x0000006bfbc97207 */ /* 0x000fe20005000000 */
[----:B------:R-:W-:-:S02]  /*10870*/  IMAD R101, R198, UR43, RZ ;  /* 0x0000002bc6657c24 */ /* 0x000fc4000f8e02ff */
[----:B------:R-:W-:Y:S01]  /*10880*/  IMAD R174, R174, UR39, RZ ;  /* 0x00000027aeae7c24 */ /* 0x000fe2000f8e02ff */
[----:B------:R-:W-:Y:S01]  /*10890*/  SEL R213, R251, R92, !P2 ;  /* 0x0000005cfbd57207 */ /* 0x000fe20005000000 */
[----:B------:R-:W-:Y:S02]  /*108a0*/  IMAD R91, R199, UR44, RZ ;  /* 0x0000002cc75b7c24 */ /* 0x000fe4000f8e02ff */
[----:B------:R-:W-:Y:S01]  /*108b0*/  IMAD R94, R93, UR20, RZ ;  /* 0x000000145d5e7c24 */ /* 0x000fe2000f8e02ff */
[----:B------:R-:W-:Y:S01]  /*108c0*/  SEL R151, R251, R151, !P2 ;  /* 0x00000097fb977207 */ /* 0x000fe20005000000 */
[----:B------:R-:W-:Y:S01]  /*108d0*/  IMAD R107, R52, UR19, RZ ;  /* 0x00000013346b7c24 */ /* 0x000fe2000f8e02ff */
[----:B------:R-:W-:Y:S01]  /*108e0*/  ISETP.GE.AND P4, PT, R212, RZ, PT ;  /* 0x000000ffd400720c */ /* 0x000fe20003f86270 */
[----:B------:R-:W-:Y:S01]  /*108f0*/  IMAD R52, R200, UR45, RZ ;  /* 0x0000002dc8347c24 */ /* 0x000fe2000f8e02ff */
[----:B------:R-:W-:Y:S01]  /*10900*/  ISETP.GE.AND P6, PT, R214, RZ, PT ;  /* 0x000000ffd600720c */ /* 0x000fe20003fc6270 */
[----:B------:R-:W-:Y:S01]  /*10910*/  IMAD R26, R201, UR46, RZ ;  /* 0x0000002ec91a7c24 */ /* 0x000fe2000f8e02ff */
[----:B------:R-:W-:Y:S01]  /*10920*/  ISETP.NE.U32.AND P0, PT, R109, RZ, PT ;  /* 0x000000ff6d00720c */ /* 0x000fe20003f05070 */
[----:B------:R-:W-:Y:S01]  /*10930*/  IMAD R44, R171, UR22, RZ ;  /* 0x00000016ab2c7c24 */ /* 0x000fe2000f8e02ff */
[----:B------:R-:W-:Y:S01]  /*10940*/  SEL R184, R251, R184, !P2 ;  /* 0x000000b8fbb87207 */ /* 0x000fe20005000000 */
[----:B------:R-:W-:Y:S01]  /*10950*/  IMAD R27, R173, UR38, RZ ;  /* 0x00000026ad1b7c24 */ /* 0x000fe2000f8e02ff */
[C---:B------:R-:W-:Y:S01]  /*10960*/  SEL R185, R251.reuse, R185, !P2 ;  /* 0x000000b9fbb97207 */ /* 0x040fe20005000000 */
[----:B------:R-:W-:Y:S01]  /*10970*/  IMAD R182, R182, UR24, RZ ;  /* 0x00000018b6b67c24 */ /* 0x000fe2000f8e02ff */
[----:B------:R-:W-:Y:S01]  /*10980*/  SEL R156, R251, R156, !P2 ;  /* 0x0000009cfb9c7207 */ /* 0x000fe20005000000 */
[----:B------:R-:W-:Y:S01]  /*10990*/  IMAD R183, R183, UR32, RZ ;  /* 0x00000020b7b77c24 */ /* 0x000fe2000f8e02ff */
[----:B------:R-:W-:Y:S01]  /*109a0*/  SEL R68, R251, R68, !P2 ;  /* 0x00000044fb447207 */ /* 0x000fe20005000000 */
[----:B------:R-:W4:Y:S01]  /*109b0*/  LDCU UR76, c[0x0][0x3b0] ;  /* 0x00007600ff4c77ac */ /* 0x000f220008000800 */
[----:B--2---:R-:W-:-:S04]  /*109c0*/  IMAD.WIDE R198, R2, 0x4, R134 ;  /* 0x0000000402c67825 */ /* 0x004fc800078e0286 */
[----:B------:R-:W-:Y:S01]  /*109d0*/  IMAD.WIDE R200, R2, 0x4, R130 ;  /* 0x0000000402c87825 */ /* 0x000fe200078e0282 */
[----:B------:R2:W-:Y:S03]  /*109e0*/  STL.64 [R1+0x19f8], R198 ;  /* 0x0019f8c601007387 */ /* 0x0005e60000100a00 */
[--C-:B-1----:R-:W-:Y:S01]  /*109f0*/  IMAD.WIDE R130, R19, 0x4, R134.reuse ;  /* 0x0000000413827825 */ /* 0x102fe200078e0286 */
[----:B------:R-:W-:Y:S03]  /*10a00*/  STL.64 [R1+0x19f0], R200 ;  /* 0x0019f0c801007387 */ /* 0x000fe60000100a00 */
[----:B--2---:R-:W-:-:S05]  /*10a10*/  IMAD.WIDE R198, R191, 0x4, R134 ;  /* 0x00000004bfc67825 */ /* 0x004fca00078e0286 */
[----:B------:R-:W-:Y:S04]  /*10a20*/  STL.64 [R1+0x19e8], R198 ;  /* 0x0019e8c601007387 */ /* 0x000fe80000100a00 */
[----:B------:R-:W2:Y:S04]  /*10a30*/  LDL.LU R19, [R1+0x54d8] ;  /* 0x0054d80001137983 */ /* 0x000ea80000300800 */
[----:B------:R1:W-:Y:S04]  /*10a40*/  STL.64 [R1+0x19e0], R176 ;  /* 0x0019e0b001007387 */ /* 0x0003e80000100a00 */
[----:B------:R-:W3:Y:S04]  /*10a50*/  LDL R191, [R1+0x70] ;  /* 0x0000700001bf7983 */ /* 0x000ee80000100800 */
[----:B-1----:R-:W4:Y:S01]  /*10a60*/  LDL R177, [R1+0x18] ;  /* 0x0000180001b17983 */ /* 0x002f220000100800 */
[----:B------:R-:W-:-:S03]  /*10a70*/  IMAD.WIDE R200, R249, 0x4, R134 ;  /* 0x00000004f9c87825 */ /* 0x000fc600078e0286 */
[----:B------:R1:W-:Y:S01]  /*10a80*/  STL.64 [R1+0x19d8], R130 ;  /* 0x0019d88201007387 */ /* 0x0003e20000100a00 */
[----:B------:R-:W-:-:S03]  /*10a90*/  IMAD.WIDE R198, R245, 0x4, R134 ;  /* 0x00000004f5c67825 */ /* 0x000fc600078e0286 */
[----:B------:R1:W-:Y:S04]  /*10aa0*/  STL.64 [R1+0x19d0], R200 ;  /* 0x0019d0c801007387 */ /* 0x0003e80000100a00 */
[----:B------:R1:W-:Y:S02]  /*10ab0*/  STL.64 [R1+0x19c8], R198 ;  /* 0x0019c8c601007387 */ /* 0x0003e40000100a00 */
[----:B-1----:R-:W-:-:S04]  /*10ac0*/  IMAD.WIDE R130, R240, 0x4, R134 ;  /* 0x00000004f0827825 */ /* 0x002fc800078e0286 */
[--C-:B------:R-:W-:Y:S01]  /*10ad0*/  IMAD.WIDE R200, R35, 0x4, R134.reuse ;  /* 0x0000000423c87825 */ /* 0x100fe200078e0286 */
[----:B------:R1:W-:Y:S03]  /*10ae0*/  STL.64 [R1+0x19c0], R130 ;  /* 0x0019c08201007387 */ /* 0x0003e60000100a00 */
[--C-:B------:R-:W-:Y:S01]  /*10af0*/  IMAD.WIDE R198, R66, 0x4, R134.reuse ;  /* 0x0000000442c67825 */ /* 0x100fe200078e0286 */
        /* <DEDUP_REMOVED lines=12> */
[----:B------:R-:W-:Y:S04]  /*10bc0*/  STL.64 [R1+0x1988], R200 ;  /* 0x001988c801007387 */ /* 0x000fe80000100a00 */
[----:B------:R1:W-:Y:S02]  /*10bd0*/  STL.64 [R1+0x54c0], R124 ;  /* 0x0054c07c01007387 */ /* 0x0003e40000100a00 */
[----:B-1----:R-:W-:-:S02]  /*10be0*/  IMAD.WIDE R130, R125, 0x4, R134 ;  /* 0x000000047d827825 */ /* 0x002fc400078e0286 */
[----:B------:R1:W-:Y:S04]  /*10bf0*/  STL.64 [R1+0x1980], R198 ;  /* 0x001980c601007387 */ /* 0x0003e80000100a00 */
[----:B------:R1:W-:Y:S01]  /*10c00*/  STL.64 [R1+0x1958], R130 ;  /* 0x0019588201007387 */ /* 0x0003e20000100a00 */
[----:B------:R-:W-:-:S04]  /*10c10*/  IMAD.WIDE R124, R126, 0x4, R134 ;  /* 0x000000047e7c7825 */ /* 0x000fc800078e0286 */
[--C-:B-1----:R-:W-:Y:S01]  /*10c20*/  IMAD.WIDE R198, R127, 0x4, R134.reuse ;  /* 0x000000047fc67825 */ /* 0x102fe200078e0286 */
        /* <DEDUP_REMOVED lines=13> */
[----:B------:R-:W-:Y:S01]  /*10d00*/  IMAD.WIDE R130, R160, 0x4, R134 ;  /* 0x00000004a0827825 */ /* 0x000fe200078e0286 */
[----:B------:R1:W-:Y:S03]  /*10d10*/  STL.64 [R1+0x1918], R198 ;  /* 0x001918c601007387 */ /* 0x0003e60000100a00 */
[----:B------:R-:W-:Y:S01]  /*10d20*/  IMAD R171, R145, UR47, RZ ;  /* 0x0000002f91ab7c24 */ /* 0x000fe2000f8e02ff */
[----:B------:R1:W-:Y:S01]  /*10d30*/  STL.64 [R1+0x1910], R130 ;  /* 0x0019108201007387 */ /* 0x0003e20000100a00 */
[----:B------:R-:W-:-:S02]  /*10d40*/  IMAD R173, R146, UR55, RZ ;  /* 0x0000003792ad7c24 */ /* 0x000fc4000f8e02ff */
[----:B-1----:R-:W-:-:S04]  /*10d50*/  IMAD.WIDE R124, R172, 0x4, R134 ;  /* 0x00000004ac7c7825 */ /* 0x002fc800078e0286 */
[--C-:B------:R-:W-:Y:S01]  /*10d60*/  IMAD.WIDE R198, R194, 0x4, R134.reuse ;  /* 0x00000004c2c67825 */ /* 0x100fe200078e0286 */
[----:B------:R1:W-:Y:S03]  /*10d70*/  STL.64 [R1+0x18f8], R124 ;  /* 0x0018f87c01007387 */ /* 0x0003e60000100a00 */
[--C-:B------:R-:W-:Y:S01]  /*10d80*/  IMAD.WIDE R130, R174, 0x4, R134.reuse ;  /* 0x00000004ae827825 */ /* 0x100fe200078e0286 */
[----:B------:R1:W-:Y:S03]  /*10d90*/  STL.64 [R1+0x18f0], R198 ;  /* 0x0018f0c601007387 */ /* 0x0003e60000100a00 */
[----:B------:R-:W-:Y:S02]  /*10da0*/  IMAD R93, R175, UR28, RZ ;  /* 0x0000001caf5d7c24 */ /* 0x000fe4000f8e02ff */
[----:B------:R-:W-:Y:S01]  /*10db0*/  IMAD R175, R61, UR63, RZ ;  /* 0x0000003f3daf7c24 */ /* 0x000fe2000f8e02ff */
[----:B------:R1:W-:Y:S02]  /*10dc0*/  STL.64 [R1+0x18e8], R130 ;  /* 0x0018e88201007387 */ /* 0x0003e40000100a00 */
[----:B-1----:R-:W-:-:S04]  /*10dd0*/  IMAD.WIDE R124, R171, 0x4, R134 ;  /* 0x00000004ab7c7825 */ /* 0x002fc800078e0286 */
[--C-:B------:R-:W-:Y:S01]  /*10de0*/  IMAD.WIDE R198, R173, 0x4, R134.reuse ;  /* 0x00000004adc67825 */ /* 0x100fe200078e0286 */
[----:B------:R1:W-:Y:S03]  /*10df0*/  STL.64 [R1+0x18e0], R124 ;  /* 0x0018e07c01007387 */ /* 0x0003e60000100a00 */
[----:B------:R-:W-:Y:S02]  /*10e00*/  IMAD R213, R213, UR71, RZ ;  /* 0x00000047d5d57c24 */ /* 0x000fe4000f8e02ff */
[--C-:B------:R-:W-:Y:S01]  /*10e10*/  IMAD.WIDE R130, R175, 0x4, R134.reuse ;  /* 0x00000004af827825 */ /* 0x100fe200078e0286 */
[----:B------:R-:W-:Y:S04]  /*10e20*/  STL.64 [R1+0x18a8], R198 ;  /* 0x0018a8c601007387 */ /* 0x000fe80000100a00 */
[----:B------:R-:W-:Y:S01]  /*10e30*/  STL.64 [R1+0x1868], R130 ;  /* 0x0018688201007387 */ /* 0x000fe20000100a00 */
[----:B-1----:R-:W-:-:S05]  /*10e40*/  IMAD.WIDE R124, R213, 0x4, R134 ;  /* 0x00000004d57c7825 */ /* 0x002fca00078e0286 */
[----:B------:R2:W-:Y:S01]  /*10e50*/  STL.64 [R1+0x1828], R124 ;  /* 0x0018287c01007387 */ /* 0x0005e20000100a00 */
[----:B------:R-:W-:Y:S01]  /*10e60*/  SEL R212, R251, R147, !P2 ;  /* 0x00000093fbd47207 */ /* 0x000fe20005000000 */
[----:B------:R-:W-:Y:S02]  /*10e70*/  IMAD R147, R4, UR26, RZ ;  /* 0x0000001a04937c24 */ /* 0x000fe4000f8e02ff */
[----:B------:R-:W-:Y:S02]  /*10e80*/  IMAD R4, R151, UR6, RZ ;  /* 0x0000000697047c24 */ /* 0x000fe4000f8e02ff */
[----:B--2---:R-:W-:-:S04]  /*10e90*/  IMAD.WIDE R124, R19, 0x4, R134 ;  /* 0x00000004137c7825 */ /* 0x004fc800078e0286 */
[----:B---3--:R-:W-:-:S05]  /*10ea0*/  IMAD.WIDE R198, R191, 0x4, R134 ;  /* 0x00000004bfc67825 */ /* 0x008fca00078e0286 */
[----:B------:R-:W-:Y:S01]  /*10eb0*/  STL.64 [R1+0x22b0], R198 ;  /* 0x0022b0c601007387 */ /* 0x000fe20000100a00 */
[----:B----4-:R-:W-:-:S03]  /*10ec0*/  IMAD.WIDE R130, R177, 0x4, R134 ;  /* 0x00000004b1827825 */ /* 0x010fc600078e0286 */
[----:B------:R-:W2:Y:S04]  /*10ed0*/  LDL.LU R19, [R1+0x54d4] ;  /* 0x0054d40001137983 */ /* 0x000ea80000300800 */
[----:B------:R1:W-:Y:S02]  /*10ee0*/  STL.64 [R1+0x2278], R130 ;  /* 0x0022788201007387 */ /* 0x0003e40000100a00 */
[--C-:B-1----:R-:W-:Y:S02]  /*10ef0*/  IMAD.WIDE R130, R18, 0x4, R134.reuse ;  /* 0x0000000412827825 */ /* 0x102fe400078e0286 */
[----:B------:R-:W3:Y:S04]  /*10f00*/  LDL.LU R18, [R1+0x54d0] ;  /* 0x0054d00001127983 */ /* 0x000ee80000300800 */
[----:B------:R1:W-:Y:S04]  /*10f10*/  STL.64 [R1+0x20f0], R124 ;  /* 0x0020f07c01007387 */ /* 0x0003e80000100a00 */
[----:B------:R-:W4:Y:S04]  /*10f20*/  LDL.LU R2, [R1+0x1bc] ;  /* 0x0001bc0001027983 */ /* 0x000f280000300800 */
[----:B------:R-:W-:Y:S01]  /*10f30*/  STL.64 [R1+0x20b8], R130 ;  /* 0x0020b88201007387 */ /* 0x000fe20000100a00 */
[----:B-1----:R-:W-:-:S03]  /*10f40*/  IMAD.WIDE R124, R248, 0x4, R134 ;  /* 0x00000004f87c7825 */ /* 0x002fc600078e0286 */
[----:B------:R-:W2:Y:S04]  /*10f50*/  LDL.LU R191, [R1+0x20] ;  /* 0x0000200001bf7983 */ /* 0x000ea80000300800 */
[----:B------:R1:W-:Y:S04]  /*10f60*/  STL.64 [R1+0x1fe0], R124 ;  /* 0x001fe07c01007387 */ /* 0x0003e80000100a00 */
[----:B------:R-:W3:Y:S04]  /*10f70*/  LDL.LU R177, [R1+0x1c] ;  /* 0x00001c0001b17983 */ /* 0x000ee80000300800 */
[----:B------:R-:W3:Y:S01]  /*10f80*/  LDL.LU R151, [R1] ;  /* 0x0000000001977983 */ /* 0x000ee20000300800 */
[----:B------:R-:W-:-:S04]  /*10f90*/  IMAD.WIDE R198, R62, 0x4, R134 ;  /* 0x000000043ec67825 */ /* 0x000fc800078e0286 */
[----:B-1----:R-:W-:-:S04]  /*10fa0*/  IMAD.WIDE R124, R244, 0x4, R134 ;  /* 0x00000004f47c7825 */ /* 0x002fc800078e0286 */
[--C-:B------:R-:W-:Y:S01]  /*10fb0*/  IMAD.WIDE R130, R64, 0x4, R134.reuse ;  /* 0x0000000440827825 */ /* 0x100fe200078e0286 */
[----:B------:R1:W-:Y:S04]  /*10fc0*/  STL.64 [R1+0x1f48], R124 ;  /* 0x001f487c01007387 */ /* 0x0003e80000100a00 */
        /* <DEDUP_REMOVED lines=24> */
[----:B------:R1:W-:Y:S03]  /*11150*/  STL.64 [R1+0x1c50], R198 ;  /* 0x001c50c601007387 */ /* 0x0003e60000100a00 */
[----:B------:R-:W-:Y:S01]  /*11160*/  IMAD R109, R209, UR73, RZ ;  /* 0x00000049d16d7c24 */ /* 0x000fe2000f8e02ff */
[----:B------:R1:W-:Y:S02]  /*11170*/  STL.64 [R1+0x1c18], R130 ;  /* 0x001c188201007387 */ /* 0x0003e40000100a00 */
[----:B-1----:R-:W-:-:S04]  /*11180*/  IMAD.WIDE R124, R167, 0x4, R134 ;  /* 0x00000004a77c7825 */ /* 0x002fc800078e0286 */
[----:B------:R-:W-:Y:S01]  /*11190*/  IMAD.WIDE R198, R141, 0x4, R134 ;  /* 0x000000048dc67825 */ /* 0x000fe200078e0286 */
[----:B------:R1:W-:Y:S03]  /*111a0*/  STL.64 [R1+0x1be0], R124 ;  /* 0x001be07c01007387 */ /* 0x0003e60000100a00 */
[----:B------:R-:W-:Y:S02]  /*111b0*/  @!P6 IMAD.MOV R158, RZ, RZ, -R158 ;  /* 0x000000ffff9ee224 */ /* 0x000fe400078e0a9e */
[----:B------:R-:W-:Y:S02]  /*111c0*/  IMAD R184, R184, UR40, RZ ;  /* 0x00000028b8b87c24 */ /* 0x000fe4000f8e02ff */
[----:B------:R-:W-:Y:S02]  /*111d0*/  IMAD R185, R185, UR48, RZ ;  /* 0x00000030b9b97c24 */ /* 0x000fe4000f8e02ff */
[----:B------:R-:W-:-:S02]  /*111e0*/  IMAD R156, R156, UR56, RZ ;  /* 0x000000389c9c7c24 */ /* 0x000fc4000f8e02ff */
[----:B------:R-:W-:Y:S02]  /*111f0*/  IMAD R146, R68, UR64, RZ ;  /* 0x0000004044927c24 */ /* 0x000fe4000f8e02ff */
[----:B------:R-:W-:Y:S02]  /*11200*/  @!P4 IMAD.MOV R69, RZ, RZ, -R69 ;  /* 0x000000ffff45c224 */ /* 0x000fe400078e0a45 */
[----:B------:R-:W-:Y:S01]  /*11210*/  @!P5 IMAD.MOV R100, RZ, RZ, -R100 ;  /* 0x000000ffff64d224 */ /* 0x000fe200078e0a64 */
[----:B------:R-:W-:Y:S01]  /*11220*/  SEL R161, R251, R161, !P2 ;  /* 0x000000a1fba17207 */ /* 0x000fe20005000000 */
[--C-:B------:R-:W-:Y:S01]  /*11230*/  IMAD.WIDE R130, R109, 0x4, R134.reuse ;  /* 0x000000046d827825 */ /* 0x100fe200078e0286 */
[----:B------:R1:W-:Y:S01]  /*11240*/  STL.64 [R1+0x1ba8], R198 ;  /* 0x001ba8c601007387 */ /* 0x0003e20000100a00 */
[C---:B------:R-:W-:Y:S01]  /*11250*/  SEL R5, R251.reuse, R5, !P2 ;  /* 0x00000005fb057207 */ /* 0x040fe20005000000 */
[----:B------:R-:W2:Y:S01]  /*11260*/  LDCU UR73, c[0x0][0x3b0] ;  /* 0x00007600ff4977ac */ /* 0x000ea20008000800 */
[----:B-1----:R-:W-:Y:S01]  /*11270*/  IMAD.WIDE R124, R196, 0x4, R134 ;  /* 0x00000004c47c7825 */ /* 0x002fe200078e0286 */
[----:B------:R1:W-:Y:S01]  /*11280*/  STL.64 [R1+0xc98], R130 ;  /* 0x000c988201007387 */ /* 0x0003e20000100a00 */
[----:B------:R-:W-:-:S03]  /*11290*/  SEL R158, R251, R158, !P2 ;  /* 0x0000009efb9e7207 */ /* 0x000fc60005000000 */
[----:B------:R1:W-:Y:S01]  /*112a0*/  STL.64 [R1+0x1b58], R124 ;  /* 0x001b587c01007387 */ /* 0x0003e20000100a00 */
[----:B------:R-:W-:-:S04]  /*112b0*/  IMAD.WIDE R198, R181, 0x4, R134 ;  /* 0x00000004b5c67825 */ /* 0x000fc800078e0286 */
[--C-:B-1----:R-:W-:Y:S01]  /*112c0*/  IMAD.WIDE R130, R182, 0x4, R134.reuse ;  /* 0x00000004b6827825 */ /* 0x102fe200078e0286 */
[----:B------:R1:W-:Y:S03]  /*112d0*/  STL.64 [R1+0x1b20], R198 ;  /* 0x001b20c601007387 */ /* 0x0003e60000100a00 */
[--C-:B------:R-:W-:Y:S01]  /*112e0*/  IMAD.WIDE R124, R183, 0x4, R134.reuse ;  /* 0x00000004b77c7825 */ /* 0x100fe200078e0286 */
[----:B------:R1:W-:Y:S03]  /*112f0*/  STL.64 [R1+0x1ae8], R130 ;  /* 0x001ae88201007387 */ /* 0x0003e60000100a00 */
[----:B------:R-:W-:Y:S01]  /*11300*/  IMAD R158, R158, UR72, RZ ;  /* 0x000000489e9e7c24 */ /* 0x000fe2000f8e02ff */
[----:B------:R1:W-:Y:S02]  /*11310*/  STL.64 [R1+0x1ab0], R124 ;  /* 0x001ab07c01007387 */ /* 0x0003e40000100a00 */
[----:B-1----:R-:W-:-:S04]  /*11320*/  IMAD.WIDE R198, R184, 0x4, R134 ;  /* 0x00000004b8c67825 */ /* 0x002fc800078e0286 */
[--C-:B------:R-:W-:Y:S01]  /*11330*/  IMAD.WIDE R130, R185, 0x4, R134.reuse ;  /* 0x00000004b9827825 */ /* 0x100fe200078e0286 */
[----:B------:R1:W-:Y:S03]  /*11340*/  STL.64 [R1+0x1a38], R198 ;  /* 0x001a38c601007387 */ /* 0x0003e60000100a00 */
[--C-:B------:R-:W-:Y:S01]  /*11350*/  IMAD.WIDE R124, R156, 0x4, R134.reuse ;  /* 0x000000049c7c7825 */ /* 0x100fe200078e0286 */
[----:B------:R1:W-:Y:S01]  /*11360*/  STL.64 [R1+0x1a00], R130 ;  /* 0x001a008201007387 */ /* 0x0003e20000100a00 */
[C---:B------:R-:W-:Y:S02]  /*11370*/  SEL R195, R251.reuse, R54, !P2 ;  /* 0x00000036fbc37207 */ /* 0x040fe40005000000 */
[C---:B------:R-:W-:Y:S01]  /*11380*/  SEL R197, R251.reuse, R95, !P2 ;  /* 0x0000005ffbc57207 */ /* 0x040fe20005000000 */
[----:B------:R4:W-:Y:S01]  /*11390*/  STL.64 [R1+0x18a0], R124 ;  /* 0x0018a07c01007387 */ /* 0x0009e20000100a00 */
[----:B-1----:R-:W-:Y:S01]  /*113a0*/  IMAD.WIDE R198, R146, 0x4, R134 ;  /* 0x0000000492c67825 */ /* 0x002fe200078e0286 */
[----:B------:R-:W-:-:S03]  /*113b0*/  SEL R6, R251, R6, !P2 ;  /* 0x00000006fb067207 */ /* 0x000fc60005000000 */
[----:B------:R-:W-:Y:S01]  /*113c0*/  IMAD.WIDE R130, R158, 0x4, R134 ;  /* 0x000000049e827825 */ /* 0x000fe200078e0286 */
[C---:B------:R-:W-:Y:S01]  /*113d0*/  SEL R150, R251.reuse, R150, !P2 ;  /* 0x00000096fb967207 */ /* 0x040fe20005000000 */
[----:B------:R2:W-:Y:S01]  /*113e0*/  STL.64 [R1+0x1860], R198 ;  /* 0x001860c601007387 */ /* 0x0005e20000100a00 */
[C---:B------:R-:W-:Y:S02]  /*113f0*/  SEL R7, R251.reuse, R7, !P2 ;  /* 0x00000007fb077207 */ /* 0x040fe40005000000 */
[C---:B------:R-:W-:Y:S02]  /*11400*/  SEL R202, R251.reuse, R56, !P2 ;  /* 0x00000038fbca7207 */ /* 0x040fe40005000000 */
[C---:B------:R-:W-:Y:S02]  /*11410*/  SEL R97, R251.reuse, R97, !P2 ;  /* 0x00000061fb617207 */ /* 0x040fe40005000000 */
[C---:B------:R-:W-:Y:S02]  /*11420*/  SEL R180, R251.reuse, R180, !P2 ;  /* 0x000000b4fbb47207 */ /* 0x040fe40005000000 */
[----:B------:R-:W-:-:S02]  /*11430*/  SEL R203, R251, R108, !P2 ;  /* 0x0000006cfbcb7207 */ /* 0x000fc40005000000 */
[C---:B------:R-:W-:Y:S02]  /*11440*/  SEL R186, R251.reuse, R186, !P2 ;  /* 0x000000bafbba7207 */ /* 0x040fe40005000000 */
        /* <DEDUP_REMOVED lines=9> */
[----:B------:R-:W-:Y:S01]  /*114e0*/  SEL R251, R251, R100, !P2 ;  /* 0x00000064fbfb7207 */ /* 0x000fe20005000000 */
[----:B------:R3:W-:Y:S01]  /*114f0*/  STL.64 [R1+0x1820], R130 ;  /* 0x0018208201007387 */ /* 0x0007e20000100a00 */
[----:B------:R-:W-:Y:S01]  /*11500*/  ISETP.GE.U32.AND P6, PT, R132, 0x7fffffa2, PT ;  /* 0x7fffffa28400780c */ /* 0x000fe20003fc6070 */
[----:B------:R-:W-:-:S02]  /*11510*/  IMAD R132, R3, UR18, RZ ;  /* 0x0000001203847c24 */ /* 0x000fc4000f8e02ff */
[----:B------:R-:W-:Y:S02]  /*11520*/  IMAD R3, R251, UR77, RZ ;  /* 0x0000004dfb037c24 */ /* 0x000fe4000f8e02ff */
[----:B------:R-:W-:Y:S02]  /*11530*/  IMAD R95, R90, UR12, RZ ;  /* 0x0000000c5a5f7c24 */ /* 0x000fe4000f8e02ff */
[----:B------:R-:W-:Y:S02]  /*11540*/  IMAD R61, R215, UR76, RZ ;  /* 0x0000004cd73d7c24 */ /* 0x000fe4000f8e02ff */
[----:B------:R-:W-:Y:S02]  /*11550*/  IMAD R90, R97, UR52, RZ ;  /* 0x00000034615a7c24 */ /* 0x000fe4000f8e02ff */
[----:B------:R-:W-:Y:S02]  /*11560*/  IMAD R97, R214, UR75, RZ ;  /* 0x0000004bd6617c24 */ /* 0x000fe4000f8e02ff */
[----:B----4-:R-:W-:-:S05]  /*11570*/  IMAD.WIDE R124, R2, 0x4, R134 ;  /* 0x00000004027c7825 */ /* 0x010fca00078e0286 */
[----:B------:R1:W-:Y:S01]  /*11580*/  STL.64 [R1+0x22a8], R124 ;  /* 0x0022a87c01007387 */ /* 0x0003e20000100a00 */
[----:B--2---:R-:W-:-:S05]  /*11590*/  IMAD.WIDE R198, R191, 0x4, R134 ;  /* 0x00000004bfc67825 */ /* 0x004fca00078e0286 */
[----:B------:R2:W-:Y:S01]  /*115a0*/  STL.64 [R1+0x2270], R198 ;  /* 0x002270c601007387 */ /* 0x0005e20000100a00 */
[----:B---3--:R-:W-:-:S03]  /*115b0*/  IMAD.WIDE R130, R177, 0x4, R134 ;  /* 0x00000004b1827825 */ /* 0x008fc600078e0286 */
[----:B------:R-:W3:Y:S01]  /*115c0*/  LDL.LU R251, [R1+0x1c0] ;  /* 0x0001c00001fb7983 */ /* 0x000ee20000300800 */
[----:B-1----:R-:W-:-:S03]  /*115d0*/  IMAD.WIDE R124, R151, 0x4, R134 ;  /* 0x00000004977c7825 */ /* 0x002fc600078e0286 */
[----:B------:R-:W-:Y:S04]  /*115e0*/  STL.64 [R1+0x20e8], R130 ;  /* 0x0020e88201007387 */ /* 0x000fe80000100a00 */
[----:B------:R-:W4:Y:S04]  /*115f0*/  LDL.LU R215, [R1+0x74] ;  /* 0x0000740001d77983 */ /* 0x000f280000300800 */
[----:B------:R1:W-:Y:S04]  /*11600*/  STL.64 [R1+0x20b0], R124 ;  /* 0x0020b07c01007387 */ /* 0x0003e80000100a00 */
[----:B------:R-:W4:Y:S01]  /*11610*/  LDL.LU R214, [R1+0x24] ;  /* 0x0000240001d67983 */ /* 0x000f220000300800 */
[----:B--2---:R-:W-:-:S04]  /*11620*/  IMAD.WIDE R198, R243, 0x4, R134 ;  /* 0x00000004f3c67825 */ /* 0x004fc800078e0286 */
[----:B-1----:R-:W-:-:S04]  /*11630*/  IMAD.WIDE R124, R247, 0x4, R134 ;  /* 0x00000004f77c7825 */ /* 0x002fc800078e0286 */
[--C-:B------:R-:W-:Y:S01]  /*11640*/  IMAD.WIDE R130, R34, 0x4, R134.reuse ;  /* 0x0000000422827825 */ /* 0x100fe200078e0286 */
[----:B------:R1:W-:Y:S04]  /*11650*/  STL.64 [R1+0x1f98], R124 ;  /* 0x001f987c01007387 */ /* 0x0003e80000100a00 */
[----:B------:R2:W-:Y:S04]  /*11660*/  STL.64 [R1+0x1f40], R198 ;  /* 0x001f40c601007387 */ /* 0x0005e80000100a00 */
[----:B------:R2:W-:Y:S01]  /*11670*/  STL.64 [R1+0x1ed8], R130 ;  /* 0x001ed88201007387 */ /* 0x0005e20000100a00 */
[----:B-1----:R-:W-:-:S04]  /*11680*/  IMAD.WIDE R124, R36, 0x4, R134 ;  /* 0x00000004247c7825 */ /* 0x002fc800078e0286 */
[--C-:B--2---:R-:W-:Y:S01]  /*11690*/  IMAD.WIDE R198, R67, 0x4, R134.reuse ;  /* 0x0000000443c67825 */ /* 0x104fe200078e0286 */
[----:B------:R1:W-:Y:S03]  /*116a0*/  STL.64 [R1+0x1e90], R124 ;  /* 0x001e907c01007387 */ /* 0x0003e60000100a00 */
[--C-:B------:R-:W-:Y:S01]  /*116b0*/  IMAD.WIDE R130, R58, 0x4, R134.reuse ;  /* 0x000000043a827825 */ /* 0x100fe200078e0286 */
        /* <DEDUP_REMOVED lines=24> */
[----:B------:R2:W-:Y:S03]  /*11840*/  STL.64 [R1+0x1bd8], R198 ;  /* 0x001bd8c601007387 */ /* 0x0005e60000100a00 */
[----:B------:R-:W-:Y:S01]  /*11850*/  IMAD R161, R161, UR33, RZ ;  /* 0x00000021a1a17c24 */ /* 0x000fe2000f8e02ff */
[----:B------:R2:W-:Y:S01]  /*11860*/  STL.64 [R1+0x1ba0], R130 ;  /* 0x001ba08201007387 */ /* 0x0005e20000100a00 */
[----:B-1----:R-:W-:-:S04]  /*11870*/  IMAD.WIDE R124, R144, 0x4, R134 ;  /* 0x00000004907c7825 */ /* 0x002fc800078e0286 */
[--C-:B--2---:R-:W-:Y:S01]  /*11880*/  IMAD.WIDE R198, R189, 0x4, R134.reuse ;  /* 0x00000004bdc67825 */ /* 0x104fe200078e0286 */
[----:B------:R1:W-:Y:S03]  /*11890*/  STL.64 [R1+0xc90], R124 ;  /* 0x000c907c01007387 */ /* 0x0003e60000100a00 */
[----:B------:R-:W-:Y:S01]  /*118a0*/  IMAD.WIDE R130, R149, 0x4, R134 ;  /* 0x0000000495827825 */ /* 0x000fe200078e0286 */
[----:B------:R2:W-:Y:S03]  /*118b0*/  STL.64 [R1+0x1b50], R198 ;  /* 0x001b50c601007387 */ /* 0x0005e60000100a00 */
[----:B------:R-:W-:Y:S01]  /*118c0*/  IMAD R150, R150, UR49, RZ ;  /* 0x0000003196967c24 */ /* 0x000fe2000f8e02ff */
[----:B------:R2:W-:Y:S01]  /*118d0*/  STL.64 [R1+0x1b18], R130 ;  /* 0x001b188201007387 */ /* 0x0005e20000100a00 */
[----:B------:R-:W-:-:S02]  /*118e0*/  IMAD R186, R186, UR57, RZ ;  /* 0x00000039baba7c24 */ /* 0x000fc4000f8e02ff */
        /* <DEDUP_REMOVED lines=11> */
[--C-:B------:R-:W-:Y:S01]  /*119a0*/  IMAD.WIDE R130, R187, 0x4, R134.reuse ;  /* 0x00000004bb827825 */ /* 0x100fe200078e0286 */
[----:B------:R3:W-:Y:S04]  /*119b0*/  STL.64 [R1+0x1898], R198 ;  /* 0x001898c601007387 */ /* 0x0007e80000100a00 */
[----:B------:R4:W-:Y:S01]  /*119c0*/  STL.64 [R1+0x1858], R130 ;  /* 0x0018588201007387 */ /* 0x0009e20000100a00 */
[----:B-1----:R-:W-:-:S05]  /*119d0*/  IMAD.WIDE R124, R188, 0x4, R134 ;  /* 0x00000004bc7c7825 */ /* 0x002fca00078e0286 */
[----:B------:R1:W-:Y:S01]  /*119e0*/  STL.64 [R1+0x1818], R124 ;  /* 0x0018187c01007387 */ /* 0x0003e20000100a00 */
[----:B------:R-:W-:Y:S02]  /*119f0*/  IMAD R157, R5, UR34, RZ ;  /* 0x00000022059d7c24 */ /* 0x000fe4000f8e02ff */
[----:B------:R-:W-:Y:S02]  /*11a00*/  IMAD R5, R212, UR70, RZ ;  /* 0x00000046d4057c24 */ /* 0x000fe4000f8e02ff */
[----:B------:R-:W-:Y:S02]  /*11a10*/  IMAD R108, R49, UR11, RZ ;  /* 0x0000000b316c7c24 */ /* 0x000fe4000f8e02ff */
[----:B------:R-:W-:Y:S02]  /*11a20*/  IMAD R49, R211, UR69, RZ ;  /* 0x00000045d3317c24 */ /* 0x000fe4000f8e02ff */
[----:B------:R-:W-:Y:S02]  /*11a30*/  IMAD R69, R98, UR60, RZ ;  /* 0x0000003c62457c24 */ /* 0x000fe4000f8e02ff */
[----:B------:R-:W-:-:S02]  /*11a40*/  IMAD R68, R210, UR68, RZ ;  /* 0x00000044d2447c24 */ /* 0x000fc4000f8e02ff */
[----:B------:R-:W-:Y:S02]  /*11a50*/  IMAD R98, R209, UR67, RZ ;  /* 0x00000043d1627c24 */ /* 0x000fe4000f8e02ff */
[----:B------:R-:W-:Y:S02]  /*11a60*/  IMAD R45, R159, UR14, RZ ;  /* 0x0000000e9f2d7c24 */ /* 0x000fe4000f8e02ff */
[----:B------:R-:W-:Y:S02]  /*11a70*/  IMAD R159, R6, UR42, RZ ;  /* 0x0000002a069f7c24 */ /* 0x000fe4000f8e02ff */
[----:B------:R-:W-:Y:S02]  /*11a80*/  IMAD R6, R207, UR62, RZ ;  /* 0x0000003ecf067c24 */ /* 0x000fe4000f8e02ff */
[----:B---3--:R-:W-:-:S05]  /*11a90*/  IMAD.WIDE R198, R251, 0x4, R134 ;  /* 0x00000004fbc67825 */ /* 0x008fca00078e0286 */
[----:B------:R2:W-:Y:S01]  /*11aa0*/  STL.64 [R1+0x22a0], R198 ;  /* 0x0022a0c601007387 */ /* 0x0005e20000100a00 */
[----:B----4-:R-:W-:-:S05]  /*11ab0*/  IMAD.WIDE R130, R215, 0x4, R134 ;  /* 0x00000004d7827825 */ /* 0x010fca00078e0286 */
[----:B------:R3:W-:Y:S01]  /*11ac0*/  STL.64 [R1+0x2208], R130 ;  /* 0x0022088201007387 */ /* 0x0007e20000100a00 */
[----:B-1----:R-:W-:-:S04]  /*11ad0*/  IMAD.WIDE R124, R214, 0x4, R134 ;  /* 0x00000004d67c7825 */ /* 0x002fc800078e0286 */
[--C-:B--2---:R-:W-:Y:S01]  /*11ae0*/  IMAD.WIDE R198, R252, 0x4, R134.reuse ;  /* 0x00000004fcc67825 */ /* 0x104fe200078e0286 */
[----:B------:R1:W-:Y:S03]  /*11af0*/  STL.64 [R1+0x20e0], R124 ;  /* 0x0020e07c01007387 */ /* 0x0003e60000100a00 */
[--C-:B---3--:R-:W-:Y:S01]  /*11b00*/  IMAD.WIDE R130, R250, 0x4, R134.reuse ;  /* 0x00000004fa827825 */ /* 0x108fe200078e0286 */
[----:B------:R-:W-:Y:S04]  /*11b10*/  STL.64 [R1+0x20a8], R198 ;  /* 0x0020a8c601007387 */ /* 0x000fe80000100a00 */
[----:B------:R-:W2:Y:S01]  /*11b20*/  LDL.LU R212, [R1+0x1c4] ;  /* 0x0001c40001d47983 */ /* 0x000ea20000300800 */
[----:B-1----:R-:W-:-:S03]  /*11b30*/  IMAD.WIDE R124, R246, 0x4, R134 ;  /* 0x00000004f67c7825 */ /* 0x002fc600078e0286 */
[----:B------:R1:W-:Y:S04]  /*11b40*/  STL.64 [R1+0x1f90], R130 ;  /* 0x001f908201007387 */ /* 0x0003e80000100a00 */
[----:B------:R-:W3:Y:S04]  /*11b50*/  LDL.LU R211, [R1+0x78] ;  /* 0x0000780001d37983 */ /* 0x000ee80000300800 */
[----:B------:R4:W-:Y:S04]  /*11b60*/  STL.64 [R1+0x1f28], R124 ;  /* 0x001f287c01007387 */ /* 0x0009e80000100a00 */
[----:B------:R-:W3:Y:S04]  /*11b70*/  LDL.LU R210, [R1+0x4c] ;  /* 0x00004c0001d27983 */ /* 0x000ee80000300800 */
[----:B------:R-:W3:Y:S04]  /*11b80*/  LDL.LU R209, [R1+0x3c] ;  /* 0x00003c0001d17983 */ /* 0x000ee80000300800 */
[----:B------:R-:W3:Y:S01]  /*11b90*/  LDL.LU R207, [R1+0x2c] ;  /* 0x00002c0001cf7983 */ /* 0x000ee20000300800 */
[----:B-1----:R-:W-:-:S04]  /*11ba0*/  IMAD.WIDE R130, R239, 0x4, R134 ;  /* 0x00000004ef827825 */ /* 0x002fc800078e0286 */
[--C-:B----4-:R-:W-:Y:S01]  /*11bb0*/  IMAD.WIDE R124, R235, 0x4, R134.reuse ;  /* 0x00000004eb7c7825 */ /* 0x110fe200078e0286 */
[----:B------:R1:W-:Y:S03]  /*11bc0*/  STL.64 [R1+0x1ed0], R130 ;  /* 0x001ed08201007387 */ /* 0x0003e60000100a00 */
[--C-:B------:R-:W-:Y:S01]  /*11bd0*/  IMAD.WIDE R198, R65, 0x4, R134.reuse ;  /* 0x0000000441c67825 */ /* 0x100fe200078e0286 */
[----:B------:R4:W-:Y:S04]  /*11be0*/  STL.64 [R1+0x1e88], R124 ;  /* 0x001e887c01007387 */ /* 0x0009e80000100a00 */
[----:B------:R4:W-:Y:S01]  /*11bf0*/  STL.64 [R1+0xca8], R198 ;  /* 0x000ca8c601007387 */ /* 0x0009e20000100a00 */
        /* <DEDUP_REMOVED lines=34> */
[----:B------:R4:W-:Y:S03]  /*11e20*/  STL.64 [R1+0x1ad8], R124 ;  /* 0x001ad87c01007387 */ /* 0x0009e60000100a00 */
[----:B------:R-:W-:Y:S02]  /*11e30*/  IMAD R145, R7, UR50, RZ ;  /* 0x0000003207917c24 */ /* 0x000fe4000f8e02ff */
[----:B------:R-:W-:Y:S01]  /*11e40*/  IMAD R204, R204, UR58, RZ ;  /* 0x0000003acccc7c24 */ /* 0x000fe2000f8e02ff */
[----:B------:R4:W-:Y:S01]  /*11e50*/  STL.64 [R1+0x1a60], R198 ;  /* 0x001a60c601007387 */ /* 0x0009e20000100a00 */
[----:B-1----:R-:W-:-:S04]  /*11e60*/  IMAD.WIDE R130, R159, 0x4, R134 ;  /* 0x000000049f827825 */ /* 0x002fc800078e0286 */
[----:B------:R-:W-:Y:S02]  /*11e70*/  IMAD R208, R208, UR66, RZ ;  /* 0x00000042d0d07c24 */ /* 0x000fe4000f8e02ff */
[--C-:B----4-:R-:W-:Y:S01]  /*11e80*/  IMAD.WIDE R124, R145, 0x4, R134.reuse ;  /* 0x00000004917c7825 */ /* 0x110fe200078e0286 */
[----:B------:R1:W-:Y:S03]  /*11e90*/  STL.64 [R1+0x1a28], R130 ;  /* 0x001a288201007387 */ /* 0x0003e60000100a00 */
[----:B------:R-:W-:Y:S01]  /*11ea0*/  IMAD.WIDE R198, R204, 0x4, R134 ;  /* 0x00000004ccc67825 */ /* 0x000fe200078e0286 */
[----:B------:R4:W-:Y:S03]  /*11eb0*/  STL.64 [R1+0x18d0], R124 ;  /* 0x0018d07c01007387 */ /* 0x0009e60000100a00 */
[----:B------:R-:W-:-:S02]  /*11ec0*/  IMAD R163, R163, UR74, RZ ;  /* 0x0000004aa3a37c24 */ /* 0x000fc4000f8e02ff */
[----:B------:R-:W-:Y:S01]  /*11ed0*/  IMAD R63, R63, UR29, RZ ;  /* 0x0000001d3f3f7c24 */ /* 0x000fe2000f8e02ff */
[----:B------:R-:W4:Y:S01]  /*11ee0*/  LDCU UR29, c[0x0][0x3b0] ;  /* 0x00007600ff1d77ac */ /* 0x000f220008000800 */
[----:B------:R-:W-:Y:S02]  /*11ef0*/  IMAD R89, R89, UR61, RZ ;  /* 0x0000003d59597c24 */ /* 0x000fe4000f8e02ff */
[--C-:B-1----:R-:W-:Y:S01]  /*11f00*/  IMAD.WIDE R130, R208, 0x4, R134.reuse ;  /* 0x00000004d0827825 */ /* 0x102fe200078e0286 */
[----:B------:R-:W1:Y:S01]  /*11f10*/  LDCU UR61, c[0x0][0x3b0] ;  /* 0x00007600ff3d77ac */ /* 0x000e620008000800 */
[----:B------:R2:W-:Y:S02]  /*11f20*/  STL.64 [R1+0x1890], R198 ;  /* 0x001890c601007387 */ /* 0x0005e40000100a00 */
[----:B----4-:R-:W-:Y:S02]  /*11f30*/  IMAD.WIDE R124, R163, 0x4, R134 ;  /* 0x00000004a37c7825 */ /* 0x010fe400078e0286 */
[----:B------:R3:W-:Y:S04]  /*11f40*/  STL.64 [R1+0x1850], R130 ;  /* 0x0018508201007387 */ /* 0x0007e80000100a00 */
[----:B------:R4:W-:Y:S01]  /*11f50*/  STL.64 [R1+0x1810], R124 ;  /* 0x0018107c01007387 */ /* 0x0009e20000100a00 */
[----:B------:R-:W-:Y:S01]  /*11f60*/  IMAD R87, R87, UR53, RZ ;  /* 0x0000003557577c24 */ /* 0x000fe2000f8e02ff */
[----:B------:R-:W4:Y:S01]  /*11f70*/  LDCU UR53, c[0x0][0x3b0] ;  /* 0x00007600ff3577ac */ /* 0x000f220008000800 */
[----:B------:R-:W-:-:S02]  /*11f80*/  IMAD R54, R50, UR29, RZ ;  /* 0x0000001d32367c24 */ /* 0x000fc4000f8e02ff */
[----:B-1----:R-:W-:Y:S02]  /*11f90*/  IMAD R50, R206, UR61, RZ ;  /* 0x0000003dce327c24 */ /* 0x002fe4000f8e02ff */
[----:B------:R-:W-:Y:S02]  /*11fa0*/  IMAD R99, R205, UR59, RZ ;  /* 0x0000003bcd637c24 */ /* 0x000fe4000f8e02ff */
[----:B------:R-:W-:Y:S02]  /*11fb0*/  IMAD R7, R203, UR54, RZ ;  /* 0x00000036cb077c24 */ /* 0x000fe4000f8e02ff */
[----:B------:R-:W-:Y:S02]  /*11fc0*/  IMAD R100, R202, UR51, RZ ;  /* 0x00000033ca647c24 */ /* 0x000fe4000f8e02ff */
[----:B----4-:R-:W-:Y:S02]  /*11fd0*/  IMAD R51, R180, UR53, RZ ;  /* 0x00000035b4337c24 */ /* 0x010fe4000f8e02ff */
[----:B--2---:R-:W-:-:S05]  /*11fe0*/  IMAD.WIDE R198, R212, 0x4, R134 ;  /* 0x00000004d4c67825 */ /* 0x004fca00078e0286 */
[----:B------:R1:W-:Y:S01]  /*11ff0*/  STL.64 [R1+0x2298], R198 ;  /* 0x002298c601007387 */ /* 0x0003e20000100a00 */
[----:B---3--:R-:W-:-:S05]  /*12000*/  IMAD.WIDE R130, R211, 0x4, R134 ;  /* 0x00000004d3827825 */ /* 0x008fca00078e0286 */
[----:B------:R2:W-:Y:S01]  /*12010*/  STL.64 [R1+0x2200], R130 ;  /* 0x0022008201007387 */ /* 0x0005e20000100a00 */
[----:B------:R-:W-:-:S04]  /*12020*/  IMAD.WIDE R124, R210, 0x4, R134 ;  /* 0x00000004d27c7825 */ /* 0x000fc800078e0286 */
[--C-:B-1----:R-:W-:Y:S01]  /*12030*/  IMAD.WIDE R198, R209, 0x4, R134.reuse ;  /* 0x00000004d1c67825 */ /* 0x102fe200078e0286 */
[----:B------:R1:W-:Y:S03]  /*12040*/  STL.64 [R1+0x20d8], R124 ;  /* 0x0020d87c01007387 */ /* 0x0003e60000100a00 */
[--C-:B--2---:R-:W-:Y:S01]  /*12050*/  IMAD.WIDE R130, R207, 0x4, R134.reuse ;  /* 0x00000004cf827825 */ /* 0x104fe200078e0286 */
[----:B------:R2:W-:Y:S04]  /*12060*/  STL.64 [R1+0x20a0], R198 ;  /* 0x0020a0c601007387 */ /* 0x0005e80000100a00 */
[----:B------:R3:W-:Y:S01]  /*12070*/  STL.64 [R1+0x1f78], R130 ;  /* 0x001f788201007387 */ /* 0x0007e20000100a00 */
[----:B-1----:R-:W-:-:S04]  /*12080*/  IMAD.WIDE R124, R242, 0x4, R134 ;  /* 0x00000004f27c7825 */ /* 0x002fc800078e0286 */
[--C-:B--2---:R-:W-:Y:S01]  /*12090*/  IMAD.WIDE R198, R238, 0x4, R134.reuse ;  /* 0x00000004eec67825 */ /* 0x104fe200078e0286 */
[----:B------:R1:W-:Y:S03]  /*120a0*/  STL.64 [R1+0x1f20], R124 ;  /* 0x001f207c01007387 */ /* 0x0003e60000100a00 */
[--C-:B---3--:R-:W-:Y:S01]  /*120b0*/  IMAD.WIDE R130, R234, 0x4, R134.reuse ;  /* 0x00000004ea827825 */ /* 0x108fe200078e0286 */
[----:B------:R2:W-:Y:S04]  /*120c0*/  STL.64 [R1+0x1ec8], R198 ;  /* 0x001ec8c601007387 */ /* 0x0005e80000100a00 */
[----:B------:R-:W3:Y:S01]  /*120d0*/  LDL.LU R206, [R1+0x1cc] ;  /* 0x0001cc0001ce7983 */ /* 0x000ee20000300800 */
[----:B-1----:R-:W-:-:S03]  /*120e0*/  IMAD.WIDE R124, R37, 0x4, R134 ;  /* 0x00000004257c7825 */ /* 0x002fc600078e0286 */
[----:B------:R1:W-:Y:S04]  /*120f0*/  STL.64 [R1+0x1e80], R130 ;  /* 0x001e808201007387 */ /* 0x0003e80000100a00 */
[----:B------:R-:W4:Y:S04]  /*12100*/  LDL.LU R205, [R1+0x1c8] ;  /* 0x0001c80001cd7983 */ /* 0x000f280000300800 */
[----:B------:R1:W-:Y:S04]  /*12110*/  STL.64 [R1+0xca0], R124 ;  /* 0x000ca07c01007387 */ /* 0x0003e80000100a00 */
[----:B------:R-:W4:Y:S04]  /*12120*/  LDL.LU R203, [R1+0x80] ;  /* 0x0000800001cb7983 */ /* 0x000f280000300800 */
[----:B------:R-:W4:Y:S04]  /*12130*/  LDL.LU R180, [R1+0x64] ;  /* 0x0000640001b47983 */ /* 0x000f280000300800 */
[----:B------:R-:W4:Y:S04]  /*12140*/  LDL.LU R202, [R1+0x58] ;  /* 0x0000580001ca7983 */ /* 0x000f280000300800 */
[----:B------:R-:W4:Y:S04]  /*12150*/  LDL.LU R201, [R1+0x48] ;  /* 0x0000480001c97983 */ /* 0x000f280000300800 */
[----:B------:R-:W4:Y:S01]  /*12160*/  LDL.LU R200, [R1+0x38] ;  /* 0x0000380001c87983 */ /* 0x000f220000300800 */
[----:B--2---:R-:W-:-:S04]  /*12170*/  IMAD.WIDE R198, R226, 0x4, R134 ;  /* 0x00000004e2c67825 */ /* 0x004fc800078e0286 */
[--C-:B-1----:R-:W-:Y:S01]  /*12180*/  IMAD.WIDE R130, R28, 0x4, R134.reuse ;  /* 0x000000041c827825 */ /* 0x102fe200078e0286 */
        /* <DEDUP_REMOVED lines=8> */
[----:B-1----:R-:W2:Y:S04]  /*12210*/  LDL.LU R199, [R1+0x28] ;  /* 0x0000280001c77983 */ /* 0x002ea80000300800 */
[----:B------:R1:W-:Y:S04]  /*12220*/  STL.64 [R1+0x1d50], R130 ;  /* 0x001d508201007387 */ /* 0x0003e80000100a00 */
[----:B------:R1:W-:Y:S02]  /*12230*/  STL.64 [R1+0x1d18], R124 ;  /* 0x001d187c01007387 */ /* 0x0003e40000100a00 */
[----:B-1----:R-:W-:-:S04]  /*12240*/  IMAD.WIDE R130, R73, 0x4, R134 ;  /* 0x0000000449827825 */ /* 0x002fc800078e0286 */
[--C-:B------:R-:W-:Y:S01]  /*12250*/  IMAD.WIDE R124, R75, 0x4, R134.reuse ;  /* 0x000000044b7c7825 */ /* 0x100fe200078e0286 */
        /* <DEDUP_REMOVED lines=13> */
[----:B------:R1:W-:Y:S01]  /*12330*/  STL.64 [R1+0xc80], R124 ;  /* 0x000c807c01007387 */ /* 0x0003e20000100a00 */
[----:B------:R-:W-:Y:S02]  /*12340*/  IMAD R102, R195, UR35, RZ ;  /* 0x00000023c3667c24 */ /* 0x000fe4000f8e02ff */
        /* <DEDUP_REMOVED lines=16> */
[----:B-1----:R-:W-:-:S05]  /*12450*/  IMAD.WIDE R130, R97, 0x4, R134 ;  /* 0x0000000461827825 */ /* 0x002fca00078e0286 */
[----:B------:R4:W-:Y:S01]  /*12460*/  STL.64 [R1+0x1808], R130 ;  /* 0x0018088201007387 */ /* 0x0009e20000100a00 */
[----:B------:R-:W-:Y:S01]  /*12470*/  IMAD R72, R72, UR21, RZ ;  /* 0x0000001548487c24 */ /* 0x000fe2000f8e02ff */
[----:B------:R-:W1:Y:S01]  /*12480*/  LDCU UR21, c[0x0][0x3b0] ;  /* 0x00007600ff1577ac */ /* 0x000e620008000800 */
[----:B------:R-:W-:Y:S01]  /*12490*/  IMAD R31, R31, UR13, RZ ;  /* 0x0000000d1f1f7c24 */ /* 0x000fe2000f8e02ff */
[----:B------:R-:W1:Y:S01]  /*124a0*/  LDCU UR13, c[0x0][0x3b0] ;  /* 0x00007600ff0d77ac */ /* 0x000e620008000800 */
[----:B------:R-:W-:Y:S02]  /*124b0*/  IMAD R92, R197, UR36, RZ ;  /* 0x00000024c55c7c24 */ /* 0x000fe4000f8e02ff */
[----:B-1----:R-:W-:Y:S02]  /*124c0*/  IMAD R55, R179, UR21, RZ ;  /* 0x00000015b3377c24 */ /* 0x002fe4000f8e02ff */
[----:B------:R-:W-:Y:S02]  /*124d0*/  IMAD R56, R193, UR13, RZ ;  /* 0x0000000dc1387c24 */ /* 0x000fe4000f8e02ff */
[----:B---3--:R-:W-:-:S05]  /*124e0*/  IMAD.WIDE R124, R206, 0x4, R134 ;  /* 0x00000004ce7c7825 */ /* 0x008fca00078e0286 */
[----:B------:R1:W-:Y:S01]  /*124f0*/  STL.64 [R1+0x2290], R124 ;  /* 0x0022907c01007387 */ /* 0x0003e20000100a00 */
[----:B----4-:R-:W-:-:S05]  /*12500*/  IMAD.WIDE R130, R205, 0x4, R134 ;  /* 0x00000004cd827825 */ /* 0x010fca00078e0286 */
[----:B------:R3:W-:Y:S01]  /*12510*/  STL.64 [R1+0x2118], R130 ;  /* 0x0021188201007387 */ /* 0x0007e20000100a00 */
[----:B-1----:R-:W-:-:S05]  /*12520*/  IMAD.WIDE R124, R203, 0x4, R134 ;  /* 0x00000004cb7c7825 */ /* 0x002fca00078e0286 */
[----:B------:R1:W-:Y:S01]  /*12530*/  STL.64 [R1+0x20d0], R124 ;  /* 0x0020d07c01007387 */ /* 0x0003e20000100a00 */
[----:B---3--:R-:W-:-:S05]  /*12540*/  IMAD.WIDE R130, R180, 0x4, R134 ;  /* 0x00000004b4827825 */ /* 0x008fca00078e0286 */
[----:B------:R3:W-:Y:S01]  /*12550*/  STL.64 [R1+0x2098], R130 ;  /* 0x0020988201007387 */ /* 0x0007e20000100a00 */
[----:B-1----:R-:W-:-:S05]  /*12560*/  IMAD.WIDE R124, R202, 0x4, R134 ;  /* 0x00000004ca7c7825 */ /* 0x002fca00078e0286 */
[----:B------:R1:W-:Y:S01]  /*12570*/  STL.64 [R1+0x1f70], R124 ;  /* 0x001f707c01007387 */ /* 0x0003e20000100a00 */
[----:B---3--:R-:W-:-:S03]  /*12580*/  IMAD.WIDE R130, R201, 0x4, R134 ;  /* 0x00000004c9827825 */ /* 0x008fc600078e0286 */
[----:B------:R-:W3:Y:S04]  /*12590*/  LDL.LU R198, [R1+0x1d4] ;  /* 0x0001d40001c67983 */ /* 0x000ee80000300800 */
[----:B------:R2:W-:Y:S01]  /*125a0*/  STL.64 [R1+0x1f18], R130 ;  /* 0x001f188201007387 */ /* 0x0005e20000100a00 */
[----:B-1----:R-:W-:-:S03]  /*125b0*/  IMAD.WIDE R124, R200, 0x4, R134 ;  /* 0x00000004c87c7825 */ /* 0x002fc600078e0286 */
[----:B------:R-:W4:Y:S04]  /*125c0*/  LDL.LU R197, [R1+0x1d0] ;  /* 0x0001d00001c57983 */ /* 0x000f280000300800 */
[----:B------:R1:W-:Y:S04]  /*125d0*/  STL.64 [R1+0x1ec0], R124 ;  /* 0x001ec07c01007387 */ /* 0x0003e80000100a00 */
[----:B------:R-:W4:Y:S04]  /*125e0*/  LDL.LU R195, [R1+0x98] ;  /* 0x0000980001c37983 */ /* 0x000f280000300800 */
[----:B------:R-:W4:Y:S04]  /*125f0*/  LDL.LU R176, [R1+0x90] ;  /* 0x0000900001b07983 */ /* 0x000f280000300800 */
[----:B------:R-:W4:Y:S04]  /*12600*/  LDL.LU R179, [R1+0x88] ;  /* 0x0000880001b37983 */ /* 0x000f280000300800 */
[----:B------:R-:W4:Y:S01]  /*12610*/  LDL.LU R193, [R1+0x7c] ;  /* 0x00007c0001c17983 */ /* 0x000f220000300800 */
[----:B--2---:R-:W-:-:S04]  /*12620*/  IMAD.WIDE R130, R199, 0x4, R134 ;  /* 0x00000004c7827825 */ /* 0x004fc800078e0286 */
[--C-:B-1----:R-:W-:Y:S01]  /*12630*/  IMAD.WIDE R124, R236, 0x4, R134.reuse ;  /* 0x00000004ec7c7825 */ /* 0x102fe200078e0286 */
[----:B------:R1:W-:Y:S04]  /*12640*/  STL.64 [R1+0x1e78], R130 ;  /* 0x001e788201007387 */ /* 0x0003e80000100a00 */
[----:B------:R2:W-:Y:S01]  /*12650*/  STL.64 [R1+0x1e60], R124 ;  /* 0x001e607c01007387 */ /* 0x0005e20000100a00 */
[----:B-1----:R-:W-:-:S04]  /*12660*/  IMAD.WIDE R130, R231, 0x4, R134 ;  /* 0x00000004e7827825 */ /* 0x002fc800078e0286 */
[--C-:B--2---:R-:W-:Y:S01]  /*12670*/  IMAD.WIDE R124, R228, 0x4, R134.reuse ;  /* 0x00000004e47c7825 */ /* 0x104fe200078e0286 */
        /* <DEDUP_REMOVED lines=42> */
[----:B-1----:R-:W-:-:S05]  /*12920*/  IMAD.WIDE R130, R61, 0x4, R134 ;  /* 0x000000043d827825 */ /* 0x002fca00078e0286 */
[----:B------:R4:W-:Y:S01]  /*12930*/  STL.64 [R1+0x1800], R130 ;  /* 0x0018008201007387 */ /* 0x0009e20000100a00 */
[----:B---3--:R-:W-:-:S05]  /*12940*/  IMAD.WIDE R124, R198, 0x4, R134 ;  /* 0x00000004c67c7825 */ /* 0x008fca00078e0286 */
[----:B------:R1:W-:Y:S01]  /*12950*/  STL.64 [R1+0x2288], R124 ;  /* 0x0022887c01007387 */ /* 0x0003e20000100a00 */
[----:B----4-:R-:W-:-:S05]  /*12960*/  IMAD.WIDE R130, R197, 0x4, R134 ;  /* 0x00000004c5827825 */ /* 0x010fca00078e0286 */
[----:B------:R2:W-:Y:S01]  /*12970*/  STL.64 [R1+0x2110], R130 ;  /* 0x0021108201007387 */ /* 0x0005e20000100a00 */
[----:B-1----:R-:W-:-:S05]  /*12980*/  IMAD.WIDE R124, R195, 0x4, R134 ;  /* 0x00000004c37c7825 */ /* 0x002fca00078e0286 */
[----:B------:R1:W-:Y:S01]  /*12990*/  STL.64 [R1+0x20c8], R124 ;  /* 0x0020c87c01007387 */ /* 0x0003e20000100a00 */
[----:B--2---:R-:W-:-:S05]  /*129a0*/  IMAD.WIDE R130, R176, 0x4, R134 ;  /* 0x00000004b0827825 */ /* 0x004fca00078e0286 */
        /* <DEDUP_REMOVED lines=63> */
[----:B--2---:R-:W-:-:S03]  /*12da0*/  IMAD.WIDE R130, R17, 0x4, R134 ;  /* 0x0000000411827825 */ /* 0x004fc600078e0286 */
[----:B-1----:R-:W2:Y:S04]  /*12db0*/  LDL.LU R124, [R1+0x10] ;  /* 0x00001000017c7983 */ /* 0x002ea80000300800 */
[----:B------:R-:W3:Y:S04]  /*12dc0*/  LDL.LU R125, [R1+0x8] ;  /* 0x00000800017d7983 */ /* 0x000ee80000300800 */
[----:B------:R1:W-:Y:S02]  /*12dd0*/  STL.64 [R1+0x1fe8], R130 ;  /* 0x001fe88201007387 */ /* 0x0003e40000100a00 */
[----:B-1----:R-:W-:-:S05]  /*12de0*/  IMAD.WIDE R130, R14, 0x4, R134 ;  /* 0x000000040e827825 */ /* 0x002fca00078e0286 */
        /* <DEDUP_REMOVED lines=51> */
[----:B-1----:R-:W-:-:S04]  /*13120*/  IMAD.WIDE R130, R5, 0x4, R134 ;  /* 0x0000000405827825 */ /* 0x002fc800078e0286 */
[----:B------:R-:W-:Y:S01]  /*13130*/  IMAD.WIDE R134, R4, 0x4, R134 ;  /* 0x0000000404867825 */ /* 0x000fe200078e0286 */
[----:B------:R1:W-:Y:S04]  /*13140*/  STL.64 [R1+0x1830], R130 ;  /* 0x0018308201007387 */ /* 0x0003e80000100a00 */
[----:B-1----:R-:W4:Y:S04]  /*13150*/  LDL.LU.64 R130, [R1+0x54c8] ;  /* 0x0054c80001827983 */ /* 0x002f280000300a00 */
[----:B------:R1:W-:Y:S04]  /*13160*/  STL.64 [R1+0x17f0], R134 ;  /* 0x0017f08601007387 */ /* 0x0003e80000100a00 */
[----:B-1----:R-:W4:Y:S02]  /*13170*/  LDL.LU R135, [R1+0x14] ;  /* 0x0000140001877983 */ /* 0x002f240000300800 */
[----:B----4-:R-:W-:-:S05]  /*13180*/  IMAD.WIDE R134, R135, 0x4, R130 ;  /* 0x0000000487867825 */ /* 0x010fca00078e0282 */
[----:B------:R2:W-:Y:S02]  /*13190*/  STL.64 [R1+0x1728], R134 ;  /* 0x0017288601007387 */ /* 0x0005e40000100a00 */
[----:B--2---:R-:W-:-:S05]  /*131a0*/  IMAD.WIDE R134, R124, 0x4, R130 ;  /* 0x000000047c867825 */ /* 0x004fca00078e0282 */
[----:B------:R3:W-:Y:S02]  /*131b0*/  STL.64 [R1+0x1720], R134 ;  /* 0x0017208601007387 */ /* 0x0007e40000100a00 */
[----:B---3--:R-:W-:-:S04]  /*131c0*/  IMAD.WIDE R134, R125, 0x4, R130 ;  /* 0x000000047d867825 */ /* 0x008fc800078e0282 */
[--C-:B------:R-:W-:Y:S02]  /*131d0*/  IMAD.WIDE R124, R249, 0x4, R130.reuse ;  /* 0x00000004f97c7825 */ /* 0x100fe400078e0282 */
[----:B------:R-:W2:Y:S04]  /*131e0*/  LDL.LU R249, [R1+0x18] ;  /* 0x0000180001f97983 */ /* 0x000ea80000300800 */
[----:B------:R1:W-:Y:S04]  /*131f0*/  STL.64 [R1+0x1718], R134 ;  /* 0x0017188601007387 */ /* 0x0003e80000100a00 */
[----:B-1----:R-:W3:Y:S04]  /*13200*/  LDL.LU R134, [R1+0xc] ;  /* 0x00000c0001867983 */ /* 0x002ee80000300800 */
[----:B------:R1:W-:Y:S04]  /*13210*/  STL.64 [R1+0x1710], R124 ;  /* 0x0017107c01007387 */ /* 0x0003e80000100a00 */
[----:B------:R-:W4:Y:S01]  /*13220*/  LDL.LU R135, [R1+0x4] ;  /* 0x0000040001877983 */ /* 0x000f220000300800 */
[----:B-1----:R-:W-:-:S03]  /*13230*/  IMAD.WIDE R124, R245, 0x4, R130 ;  /* 0x00000004f57c7825 */ /* 0x002fc600078e0282 */
[----:B------:R-:W2:Y:S04]  /*13240*/  LDL.LU R245, [R1+0x70] ;  /* 0x0000700001f57983 */ /* 0x000ea80000300800 */
        /* <DEDUP_REMOVED lines=8> */
[----:B------:R1:W-:Y:S04]  /*132d0*/  STL.64 [R1+0x16e8], R124 ;  /* 0x0016e87c01007387 */ /* 0x0003e80000100a00 */
[----:B-1----:R-:W2:Y:S01]  /*132e0*/  LDL.LU.64 R124, [R1+0x54c0] ;  /* 0x0054c000017c7983 */ /* 0x002ea20000300a00 */
[----:B------:R-:W-:-:S05]  /*132f0*/  IMAD.WIDE R78, R79, 0x4, R130 ;  /* 0x000000044f4e7825 */ /* 0x000fca00078e0282 */
[----:B------:R1:W-:Y:S02]  /*13300*/  STL.64 [R1+0x16e0], R78 ;  /* 0x0016e04e01007387 */ /* 0x0003e40000100a00 */
[----:B-1----:R-:W-:-:S05]  /*13310*/  IMAD.WIDE R78, R148, 0x4, R130 ;  /* 0x00000004944e7825 */ /* 0x002fca00078e0282 */
[----:B------:R1:W-:Y:S02]  /*13320*/  STL.64 [R1+0x16d8], R78 ;  /* 0x0016d84e01007387 */ /* 0x0003e40000100a00 */
[----:B-1----:R-:W-:-:S05]  /*13330*/  IMAD.WIDE R78, R170, 0x4, R130 ;  /* 0x00000004aa4e7825 */ /* 0x002fca00078e0282 */
[----:B------:R2:W-:Y:S01]  /*13340*/  STL.64 [R1+0x16d0], R78 ;  /* 0x0016d04e01007387 */ /* 0x0005e20000100a00 */
[----:B------:R-:W-:-:S04]  /*13350*/  IMAD.WIDE R66, R67, 0x4, R130 ;  /* 0x0000000443427825 */ /* 0x000fc800078e0282 */
[----:B--2---:R-:W-:-:S05]  /*13360*/  IMAD.WIDE R78, R124, 0x4, R130 ;  /* 0x000000047c4e7825 */ /* 0x004fca00078e0282 */
[----:B------:R1:W-:Y:S01]  /*13370*/  STL.64 [R1+0x15c8], R78 ;  /* 0x0015c84e01007387 */ /* 0x0003e20000100a00 */
[----:B------:R-:W-:-:S04]  /*13380*/  IMAD.WIDE R124, R125, 0x4, R130 ;  /* 0x000000047d7c7825 */ /* 0x000fc800078e0282 */
[----:B-1----:R-:W-:-:S05]  /*13390*/  IMAD.WIDE R78, R112, 0x4, R130 ;  /* 0x00000004704e7825 */ /* 0x002fca00078e0282 */
[----:B------:R1:W-:Y:S04]  /*133a0*/  STL.64 [R1+0x15c0], R78 ;  /* 0x0015c04e01007387 */ /* 0x0003e80000100a00 */
[----:B------:R2:W-:Y:S01]  /*133b0*/  STL.64 [R1+0x14f8], R124 ;  /* 0x0014f87c01007387 */ /* 0x0005e20000100a00 */
[----:B-1----:R-:W-:-:S04]  /*133c0*/  IMAD.WIDE R78, R126, 0x4, R130 ;  /* 0x000000047e4e7825 */ /* 0x002fc800078e0282 */
[--C-:B--2---:R-:W-:Y:S01]  /*133d0*/  IMAD.WIDE R124, R127, 0x4, R130.reuse ;  /* 0x000000047f7c7825 */ /* 0x104fe200078e0282 */
[----:B------:R1:W-:Y:S03]  /*133e0*/  STL.64 [R1+0x14f0], R78 ;  /* 0x0014f04e01007387 */ /* 0x0003e60000100a00 */
[--C-:B------:R-:W-:Y:S01]  /*133f0*/  IMAD.WIDE R126, R155, 0x4, R130.reuse ;  /* 0x000000049b7e7825 */ /* 0x100fe200078e0282 */
[----:B------:R2:W-:Y:S03]  /*13400*/  STL.64 [R1+0x14e8], R124 ;  /* 0x0014e87c01007387 */ /* 0x0005e60000100a00 */
[----:B-1----:R-:W-:-:S04]  /*13410*/  IMAD.WIDE R78, R129, 0x4, R130 ;  /* 0x00000004814e7825 */ /* 0x002fc800078e0282 */
[--C-:B--2---:R-:W-:Y:S01]  /*13420*/  IMAD.WIDE R124, R166, 0x4, R130.reuse ;  /* 0x00000004a67c7825 */ /* 0x104fe200078e0282 */
[----:B------:R1:W-:Y:S01]  /*13430*/  STL.64 [R1+0x14e0], R78 ;  /* 0x0014e04e01007387 */ /* 0x0003e20000100a00 */
[----:B------:R-:W-:Y:S01]  /*13440*/  UISETP.GT.AND UP0, UPT, UR5, 0x7f, UPT ;  /* 0x0000007f0500788c */ /* 0x000fe2000bf04270 */
[----:B------:R-:W2:Y:S02]  /*13450*/  S2UR UR4, SR_CgaCtaId ;  /* 0x00000000000479c3 */ /* 0x000ea40000008800 */
[----:B------:R3:W-:Y:S04]  /*13460*/  STL.64 [R1+0x14d8], R126 ;  /* 0x0014d87e01007387 */ /* 0x0007e80000100a00 */
[----:B------:R4:W-:Y:S01]  /*13470*/  STL.64 [R1+0x14d0], R124 ;  /* 0x0014d07c01007387 */ /* 0x0009e20000100a00 */
[----:B------:R-:W2:Y:S01]  /*13480*/  LDCU.64 UR40, c[0x0][0x358] ;  /* 0x00006b00ff2877ac */ /* 0x000ea20008000a00 */
[----:B------:R-:W2:Y:S01]  /*13490*/  LDC R166, c[0x0][0x3a0] ;  /* 0x0000e800ffa67b82 */ /* 0x000ea20000000800 */
[----:B-1----:R-:W-:-:S04]  /*134a0*/  IMAD.WIDE R78, R138, 0x4, R130 ;  /* 0x000000048a4e7825 */ /* 0x002fc800078e0282 */
[--C-:B---3--:R-:W-:Y:S01]  /*134b0*/  IMAD.WIDE R126, R139, 0x4, R130.reuse ;  /* 0x000000048b7e7825 */ /* 0x108fe200078e0282 */
[----:B------:R1:W-:Y:S03]  /*134c0*/  STL.64 [R1+0x14c8], R78 ;  /* 0x0014c84e01007387 */ /* 0x0003e60000100a00 */
[--C-:B----4-:R-:W-:Y:S01]  /*134d0*/  IMAD.WIDE R124, R192, 0x4, R130.reuse ;  /* 0x00000004c07c7825 */ /* 0x110fe200078e0282 */
[----:B------:R3:W-:Y:S04]  /*134e0*/  STL.64 [R1+0x14c0], R126 ;  /* 0x0014c07e01007387 */ /* 0x0007e80000100a00 */
[----:B------:R4:W-:Y:S01]  /*134f0*/  STL.64 [R1+0x14b8], R124 ;  /* 0x0014b87c01007387 */ /* 0x0009e20000100a00 */
        /* <DEDUP_REMOVED lines=40> */
[----:B------:R-:W-:Y:S04]  /*13780*/  STL.64 [R1+0x1328], R126 ;  /* 0x0013287e01007387 */ /* 0x000fe80000100a00 */
[----:B------:R3:W-:Y:S01]  /*13790*/  STL.64 [R1+0x1320], R124 ;  /* 0x0013207c01007387 */ /* 0x0007e20000100a00 */
[----:B-1----:R-:W-:-:S04]  /*137a0*/  IMAD.WIDE R78, R111, 0x4, R130 ;  /* 0x000000046f4e7825 */ /* 0x002fc800078e0282 */
[--C-:B------:R-:W-:Y:S01]  /*137b0*/  IMAD.WIDE R110, R83, 0x4, R130.reuse ;  /* 0x00000004536e7825 */ /* 0x100fe200078e0282 */
[----:B------:R1:W-:Y:S03]  /*137c0*/  STL.64 [R1+0x1318], R78 ;  /* 0x0013184e01007387 */ /* 0x0003e60000100a00 */
[--C-:B---3--:R-:W-:Y:S01]  /*137d0*/  IMAD.WIDE R124, R114, 0x4, R130.reuse ;  /* 0x00000004727c7825 */ /* 0x108fe200078e0282 */
        /* <DEDUP_REMOVED lines=10> */
[----:B------:R1:W-:Y:S01]  /*13880*/  STL.64 [R1+0x12e8], R78 ;  /* 0x0012e84e01007387 */ /* 0x0003e20000100a00 */
[----:B------:R-:W-:Y:S01]  /*13890*/  PLOP3.LUT P2, PT, PT, PT, UP0, 0x80, 0x8 ;  /* 0x000000000008781c */ /* 0x000fe20003f4f008 */
[----:B------:R-:W-:Y:S01]  /*138a0*/  UMOV UR6, 0x400 ;  /* 0x0000040000067882 */ /* 0x000fe20000000000 */
[--C-:B----4-:R-:W-:Y:S01]  /*138b0*/  IMAD.WIDE R124, R141, 0x4, R130.reuse ;  /* 0x000000048d7c7825 */ /* 0x110fe200078e0282 */
[----:B------:R3:W-:Y:S01]  /*138c0*/  STL.64 [R1+0x12e0], R110 ;  /* 0x0012e06e01007387 */ /* 0x0007e20000100a00 */
[----:B------:R-:W4:Y:S03]  /*138d0*/  LDC R167, c[0x0][0x3a0] ;  /* 0x0000e800ffa77b82 */ /* 0x000f260000000800 */
[----:B------:R2:W-:Y:S01]  /*138e0*/  STL.64 [R1+0x12d8], R124 ;  /* 0x0012d87c01007387 */ /* 0x0005e20000100a00 */
[----:B-1----:R-:W-:-:S04]  /*138f0*/  IMAD.WIDE R78, R109, 0x4, R130 ;  /* 0x000000046d4e7825 */ /* 0x002fc800078e0282 */
[--C-:B---3--:R-:W-:Y:S01]  /*13900*/  IMAD.WIDE R110, R196, 0x4, R130.reuse ;  /* 0x00000004c46e7825 */ /* 0x108fe200078e0282 */
        /* <DEDUP_REMOVED lines=9> */
[----:B------:R3:W-:Y:S01]  /*139a0*/  STL.64 [R1+0x12b0], R124 ;  /* 0x0012b07c01007387 */ /* 0x0007e20000100a00 */
[----:B-1----:R-:W-:-:S04]  /*139b0*/  IMAD.WIDE R78, R185, 0x4, R130 ;  /* 0x00000004b94e7825 */ /* 0x002fc800078e0282 */
[--C-:B--2---:R-:W-:Y:S01]  /*139c0*/  IMAD.WIDE R110, R156, 0x4, R130.reuse ;  /* 0x000000049c6e7825 */ /* 0x104fe200078e0282 */
[----:B------:R1:W-:Y:S03]  /*139d0*/  STL.64 [R1+0x1280], R78 ;  /* 0x0012804e01007387 */ /* 0x0003e60000100a00 */
[--C-:B---3--:R-:W-:Y:S01]  /*139e0*/  IMAD.WIDE R124, R146, 0x4, R130.reuse ;  /* 0x00000004927c7825 */ /* 0x108fe200078e0282 */
[----:B------:R2:W-:Y:S04]  /*139f0*/  STL.64 [R1+0x1278], R110 ;  /* 0x0012786e01007387 */ /* 0x0005e80000100a00 */
[----:B------:R-:W-:Y:S01]  /*13a00*/  STL.64 [R1+0x1270], R124 ;  /* 0x0012707c01007387 */ /* 0x000fe20000100a00 */
[----:B-1----:R-:W-:-:S04]  /*13a10*/  IMAD.WIDE R78, R158, 0x4, R130 ;  /* 0x000000049e4e7825 */ /* 0x002fc800078e0282 */
[--C-:B--2---:R-:W-:Y:S02]  /*13a20*/  IMAD.WIDE R110, R2, 0x4, R130.reuse ;  /* 0x00000004026e7825 */ /* 0x104fe400078e0282 */
[----:B------:R-:W2:Y:S04]  /*13a30*/  LDL.LU R2, [R1+0x54bc] ;  /* 0x0054bc0001027983 */ /* 0x000ea80000300800 */
[----:B------:R1:W-:Y:S04]  /*13a40*/  STL.64 [R1+0x1268], R78 ;  /* 0x0012684e01007387 */ /* 0x0003e80000100a00 */
[----:B------:R3:W-:Y:S01]  /*13a50*/  STL.64 [R1+0x12a8], R110 ;  /* 0x0012a86e01007387 */ /* 0x0007e20000100a00 */
[----:B-1----:R-:W-:-:S02]  /*13a60*/  IMAD.WIDE R78, R191, 0x4, R130 ;  /* 0x00000004bf4e7825 */ /* 0x002fc400078e0282 */
[----:B------:R-:W1:Y:S02]  /*13a70*/  LDC R191, c[0x0][0x3a0] ;  /* 0x0000e800ffbf7b82 */ /* 0x000e640000000800 */
[--C-:B---3--:R-:W-:Y:S01]  /*13a80*/  IMAD.WIDE R110, R177, 0x4, R130.reuse ;  /* 0x00000004b16e7825 */ /* 0x108fe200078e0282 */
[----:B------:R3:W-:Y:S03]  /*13a90*/  STL.64 [R1+0x12a0], R78 ;  /* 0x0012a04e01007387 */ /* 0x0007e60000100a00 */
[--C-:B------:R-:W-:Y:S01]  /*13aa0*/  IMAD.WIDE R124, R247, 0x4, R130.reuse ;  /* 0x00000004f77c7825 */ /* 0x100fe200078e0282 */
[----:B------:R4:W-:Y:S01]  /*13ab0*/  STL.64 [R1+0x1298], R110 ;  /* 0x0012986e01007387 */ /* 0x0009e20000100a00 */
[----:B------:R-:W1:Y:S02]  /*13ac0*/  LDC R177, c[0x0][0x3a0] ;  /* 0x0000e800ffb17b82 */ /* 0x000e640000000800 */
[----:B---3--:R-:W-:Y:S01]  /*13ad0*/  IMAD.WIDE R78, R151, 0x4, R130 ;  /* 0x00000004974e7825 */ /* 0x008fe200078e0282 */
[----:B------:R-:W-:-:S05]  /*13ae0*/  ULEA UR4, UR4, UR6, 0x18 ;  /* 0x0000000604047291 */ /* 0x000fca000f8ec0ff */
[----:B------:R-:W3:Y:S01]  /*13af0*/  LDC R247, c[0x0][0x3a0] ;  /* 0x0000e800fff77b82 */ /* 0x000ee20000000800 */
[--C-:B----4-:R-:W-:Y:S01]  /*13b00*/  IMAD.WIDE R110, R243, 0x4, R130.reuse ;  /* 0x00000004f36e7825 */ /* 0x110fe200078e0282 */
[----:B------:R4:W-:Y:S04]  /*13b10*/  STL.64 [R1+0x1290], R78 ;  /* 0x0012904e01007387 */ /* 0x0009e80000100a00 */
[----:B------:R-:W-:Y:S04]  /*13b20*/  STL.64 [R1+0x1288], R124 ;  /* 0x0012887c01007387 */ /* 0x000fe80000100a00 */
[----:B------:R-:W-:Y:S01]  /*13b30*/  STL.64 [R1+0x1260], R110 ;  /* 0x0012606e01007387 */ /* 0x000fe20000100a00 */
[----:B----4-:R-:W-:-:S04]  /*13b40*/  IMAD.WIDE R78, R34, 0x4, R130 ;  /* 0x00000004224e7825 */ /* 0x010fc800078e0282 */
[--C-:B------:R-:W-:Y:S01]  /*13b50*/  IMAD.WIDE R34, R36, 0x4, R130.reuse ;  /* 0x0000000424227825 */ /* 0x100fe200078e0282 */
[----:B------:R4:W-:Y:S04]  /*13b60*/  STL.64 [R1+0x1258], R78 ;  /* 0x0012584e01007387 */ /* 0x0009e80000100a00 */
[----:B------:R1:W-:Y:S04]  /*13b70*/  STL.64 [R1+0x1250], R34 ;  /* 0x0012502201007387 */ /* 0x0003e80000100a00 */
[----:B------:R1:W-:Y:S01]  /*13b80*/  STL.64 [R1+0xc70], R66 ;  /* 0x000c704201007387 */ /* 0x0003e20000100a00 */
[----:B----4-:R-:W-:-:S04]  /*13b90*/  IMAD.WIDE R78, R58, 0x4, R130 ;  /* 0x000000043a4e7825 */ /* 0x010fc800078e0282 */
[--C-:B-1----:R-:W-:Y:S01]  /*13ba0*/  IMAD.WIDE R34, R59, 0x4, R130.reuse ;  /* 0x000000043b227825 */ /* 0x102fe200078e0282 */
[----:B------:R-:W-:Y:S03]  /*13bb0*/  STL.64 [R1+0x1248], R78 ;  /* 0x0012484e01007387 */ /* 0x000fe60000100a00 */
[--C-:B------:R-:W-:Y:S01]  /*13bc0*/  IMAD.WIDE R66, R122, 0x4, R130.reuse ;  /* 0x000000047a427825 */ /* 0x100fe200078e0282 */
[----:B------:R1:W-:Y:S03]  /*13bd0*/  STL.64 [R1+0x1240], R34 ;  /* 0x0012402201007387 */ /* 0x0003e60000100a00 */
[--C-:B------:R-:W-:Y:S01]  /*13be0*/  IMAD.WIDE R58, R123, 0x4, R130.reuse ;  /* 0x000000047b3a7825 */ /* 0x100fe200078e0282 */
[----:B------:R4:W-:Y:S04]  /*13bf0*/  STL.64 [R1+0x1238], R66 ;  /* 0x0012384201007387 */ /* 0x0009e80000100a00 */
[----:B------:R3:W-:Y:S01]  /*13c00*/  STL.64 [R1+0x1230], R58 ;  /* 0x0012303a01007387 */ /* 0x0007e20000100a00 */
[----:B-1----:R-:W-:-:S04]  /*13c10*/  IMAD.WIDE R34, R103, 0x4, R130 ;  /* 0x0000000467227825 */ /* 0x002fc800078e0282 */
[--C-:B----4-:R-:W-:Y:S01]  /*13c20*/  IMAD.WIDE R66, R71, 0x4, R130.reuse ;  /* 0x0000000447427825 */ /* 0x110fe200078e0282 */
        /* <DEDUP_REMOVED lines=43> */
[----:B------:R-:W3:Y:S02]  /*13ee0*/  LDC R252, c[0x0][0x3a0] ;  /* 0x0000e800fffc7b82 */ /* 0x000ee40000000800 */
[--C-:B----4-:R-:W-:Y:S01]  /*13ef0*/  IMAD.WIDE R58, R250, 0x4, R130.reuse ;  /* 0x00000004fa3a7825 */ /* 0x110fe200078e0282 */
[----:B------:R4:W-:Y:S04]  /*13f00*/  STL.64 [R1+0x11a8], R66 ;  /* 0x0011a84201007387 */ /* 0x0009e80000100a00 */
[----:B------:R4:W-:Y:S01]  /*13f10*/  STL.64 [R1+0x11a0], R58 ;  /* 0x0011a03a01007387 */ /* 0x0009e20000100a00 */
[----:B-1----:R-:W-:-:S02]  /*13f20*/  IMAD.WIDE R34, R246, 0x4, R130 ;  /* 0x00000004f6227825 */ /* 0x002fc400078e0282 */
[----:B------:R-:W1:Y:S02]  /*13f30*/  LDC R246, c[0x0][0x3a0] ;  /* 0x0000e800fff67b82 */ /* 0x000e640000000800 */
[--C-:B----4-:R-:W-:Y:S01]  /*13f40*/  IMAD.WIDE R66, R239, 0x4, R130.reuse ;  /* 0x00000004ef427825 */ /* 0x110fe200078e0282 */
[----:B------:R4:W-:Y:S03]  /*13f50*/  STL.64 [R1+0x1198], R34 ;  /* 0x0011982201007387 */ /* 0x0009e60000100a00 */
[--C-:B------:R-:W-:Y:S01]  /*13f60*/  IMAD.WIDE R58, R235, 0x4, R130.reuse ;  /* 0x00000004eb3a7825 */ /* 0x100fe200078e0282 */
[----:B------:R-:W-:Y:S04]  /*13f70*/  STL.64 [R1+0x1190], R66 ;  /* 0x0011904201007387 */ /* 0x000fe80000100a00 */
[----:B------:R4:W-:Y:S02]  /*13f80*/  STL.64 [R1+0x1188], R58 ;  /* 0x0011883a01007387 */ /* 0x0009e40000100a00 */
[----:B----4-:R-:W-:-:S04]  /*13f90*/  IMAD.WIDE R34, R65, 0x4, R130 ;  /* 0x0000000441227825 */ /* 0x010fc800078e0282 */
[--C-:B------:R-:W-:Y:S01]  /*13fa0*/  IMAD.WIDE R64, R38, 0x4, R130.reuse ;  /* 0x0000000426407825 */ /* 0x100fe200078e0282 */
[----:B------:R4:W-:Y:S03]  /*13fb0*/  STL.64 [R1+0xc68], R34 ;  /* 0x000c682201007387 */ /* 0x0009e60000100a00 */
[--C-:B------:R-:W-:Y:S01]  /*13fc0*/  IMAD.WIDE R58, R39, 0x4, R130.reuse ;  /* 0x00000004273a7825 */ /* 0x100fe200078e0282 */
[----:B------:R-:W-:Y:S03]  /*13fd0*/  STL.64 [R1+0x1158], R64 ;  /* 0x0011584001007387 */ /* 0x000fe60000100a00 */
[--C-:B------:R-:W-:Y:S01]  /*13fe0*/  IMAD.WIDE R38, R81, 0x4, R130.reuse ;  /* 0x0000000451267825 */ /* 0x100fe200078e0282 */
[----:B------:R3:W-:Y:S03]  /*13ff0*/  STL.64 [R1+0x1150], R58 ;  /* 0x0011503a01007387 */ /* 0x0007e60000100a00 */
[----:B----4-:R-:W-:-:S05]  /*14000*/  IMAD.WIDE R34, R80, 0x4, R130 ;  /* 0x0000000450227825 */ /* 0x010fca00078e0282 */
[----:B------:R4:W-:Y:S01]  /*14010*/  STL.64 [R1+0x1148], R34 ;  /* 0x0011482201007387 */ /* 0x0009e20000100a00 */
[----:B---3--:R-:W-:-:S03]  /*14020*/  IMAD.WIDE R58, R82, 0x4, R130 ;  /* 0x00000004523a7825 */ /* 0x008fc600078e0282 */
[----:B------:R3:W-:Y:S04]  /*14030*/  STL.64 [R1+0x1140], R38 ;  /* 0x0011402601007387 */ /* 0x0007e80000100a00 */
[----:B------:R1:W-:Y:S01]  /*14040*/  STL.64 [R1+0x1138], R58 ;  /* 0x0011383a01007387 */ /* 0x0003e20000100a00 */
[----:B----4-:R-:W-:-:S04]  /*14050*/  IMAD.WIDE R34, R70, 0x4, R130 ;  /* 0x0000000446227825 */ /* 0x010fc800078e0282 */
[--C-:B---3--:R-:W-:Y:S01]  /*14060*/  IMAD.WIDE R38, R84, 0x4, R130.reuse ;  /* 0x0000000454267825 */ /* 0x108fe200078e0282 */
[----:B------:R3:W-:Y:S03]  /*14070*/  STL.64 [R1+0x1130], R34 ;  /* 0x0011302201007387 */ /* 0x0007e60000100a00 */
[--C-:B-1----:R-:W-:Y:S01]  /*14080*/  IMAD.WIDE R58, R85, 0x4, R130.reuse ;  /* 0x00000004553a7825 */ /* 0x102fe200078e0282 */
[----:B------:R1:W-:Y:S04]  /*14090*/  STL.64 [R1+0x1128], R38 ;  /* 0x0011282601007387 */ /* 0x0003e80000100a00 */
[----:B------:R4:W-:Y:S01]  /*140a0*/  STL.64 [R1+0x1120], R58 ;  /* 0x0011203a01007387 */ /* 0x0009e20000100a00 */
[----:B---3--:R-:W-:-:S04]  /*140b0*/  IMAD.WIDE R34, R117, 0x4, R130 ;  /* 0x0000000475227825 */ /* 0x008fc800078e0282 */
[--C-:B-1----:R-:W-:Y:S01]  /*140c0*/  IMAD.WIDE R38, R120, 0x4, R130.reuse ;  /* 0x0000000478267825 */ /* 0x102fe200078e0282 */
        /* <DEDUP_REMOVED lines=38> */
[----:B------:R3:W-:Y:S03]  /*14330*/  STL.64 [R1+0x10d8], R38 ;  /* 0x0010d82601007387 */ /* 0x0007e60000100a00 */
[--C-:B------:R-:W-:Y:S01]  /*14340*/  IMAD.WIDE R36, R37, 0x4, R130.reuse ;  /* 0x0000000425247825 */ /* 0x100fe200078e0282 */
[----:B------:R-:W-:Y:S03]  /*14350*/  STL.64 [R1+0x10d0], R58 ;  /* 0x0010d03a01007387 */ /* 0x000fe60000100a00 */
[----:B-1----:R-:W-:-:S04]  /*14360*/  IMAD.WIDE R34, R238, 0x4, R130 ;  /* 0x00000004ee227825 */ /* 0x002fc800078e0282 */
[--C-:B---3--:R-:W-:Y:S01]  /*14370*/  IMAD.WIDE R38, R234, 0x4, R130.reuse ;  /* 0x00000004ea267825 */ /* 0x108fe200078e0282 */
[----:B------:R1:W-:Y:S04]  /*14380*/  STL.64 [R1+0x10c8], R34 ;  /* 0x0010c82201007387 */ /* 0x0003e80000100a00 */
        /* <DEDUP_REMOVED lines=123> */
[--C-:B---3--:R-:W-:Y:S02]  /*14b40*/  IMAD.WIDE R28, R22, 0x4, R130.reuse ;  /* 0x00000004161c7825 */ /* 0x108fe400078e0282 */
[----:B------:R-:W3:Y:S04]  /*14b50*/  LDL.LU R22, [R1+0x54b8] ;  /* 0x0054b80001167983 */ /* 0x000ee80000300800 */
[----:B------:R1:W-:Y:S01]  /*14b60*/  STL.64 [R1+0xef0], R34 ;  /* 0x000ef02201007387 */ /* 0x0003e20000100a00 */
[----:B----4-:R-:W-:-:S04]  /*14b70*/  IMAD.WIDE R36, R21, 0x4, R130 ;  /* 0x0000000415247825 */ /* 0x010fc800078e0282 */
[--C-:B-1----:R-:W-:Y:S02]  /*14b80*/  IMAD.WIDE R34, R23, 0x4, R130.reuse ;  /* 0x0000000417227825 */ /* 0x102fe400078e0282 */
[----:B------:R-:W3:Y:S04]  /*14b90*/  LDL.LU R23, [R1+0x54b4] ;  /* 0x0054b40001177983 */ /* 0x000ee80000300800 */
[----:B------:R1:W-:Y:S02]  /*14ba0*/  STL.64 [R1+0xee0], R28 ;  /* 0x000ee01c01007387 */ /* 0x0003e40000100a00 */
[--C-:B-1----:R-:W-:Y:S02]  /*14bb0*/  IMAD.WIDE R28, R20, 0x4, R130.reuse ;  /* 0x00000004141c7825 */ /* 0x102fe400078e0282 */
[----:B------:R-:W4:Y:S04]  /*14bc0*/  LDL.LU R20, [R1+0x54b0] ;  /* 0x0054b00001147983 */ /* 0x000f280000300800 */
[----:B------:R1:W-:Y:S04]  /*14bd0*/  STL.64 [R1+0xed0], R34 ;  /* 0x000ed02201007387 */ /* 0x0003e80000100a00 */
[----:B------:R-:W4:Y:S04]  /*14be0*/  LDL.LU R21, [R1+0x54ac] ;  /* 0x0054ac0001157983 */ /* 0x000f280000300800 */
[----:B------:R2:W-:Y:S01]  /*14bf0*/  STL.64 [R1+0xec0], R28 ;  /* 0x000ec01c01007387 */ /* 0x0005e20000100a00 */
[----:B-1----:R-:W-:-:S03]  /*14c00*/  IMAD.WIDE R34, R233, 0x4, R130 ;  /* 0x00000004e9227825 */ /* 0x002fc600078e0282 */
[----:B------:R1:W-:Y:S01]  /*14c10*/  STL.64 [R1+0xeb0], R36 ;  /* 0x000eb02401007387 */ /* 0x0003e20000100a00 */
[----:B--2---:R-:W-:-:S04]  /*14c20*/  IMAD.WIDE R28, R241, 0x4, R130 ;  /* 0x00000004f11c7825 */ /* 0x004fc800078e0282 */
[--C-:B-1----:R-:W-:Y:S01]  /*14c30*/  IMAD.WIDE R36, R230, 0x4, R130.reuse ;  /* 0x00000004e6247825 */ /* 0x102fe200078e0282 */
[----:B------:R1:W-:Y:S04]  /*14c40*/  STL.64 [R1+0xea0], R28 ;  /* 0x000ea01c01007387 */ /* 0x0003e80000100a00 */
[----:B------:R2:W-:Y:S04]  /*14c50*/  STL.64 [R1+0xe90], R34 ;  /* 0x000e902201007387 */ /* 0x0005e80000100a00 */
[----:B------:R2:W-:Y:S01]  /*14c60*/  STL.64 [R1+0xe80], R36 ;  /* 0x000e802401007387 */ /* 0x0005e20000100a00 */
[----:B-1----:R-:W-:-:S04]  /*14c70*/  IMAD.WIDE R28, R227, 0x4, R130 ;  /* 0x00000004e31c7825 */ /* 0x002fc800078e0282 */
[--C-:B--2---:R-:W-:Y:S01]  /*14c80*/  IMAD.WIDE R34, R222, 0x4, R130.reuse ;  /* 0x00000004de227825 */ /* 0x104fe200078e0282 */
[----:B------:R1:W-:Y:S03]  /*14c90*/  STL.64 [R1+0xe70], R28 ;  /* 0x000e701c01007387 */ /* 0x0003e60000100a00 */
[--C-:B------:R-:W-:Y:S01]  /*14ca0*/  IMAD.WIDE R36, R219, 0x4, R130.reuse ;  /* 0x00000004db247825 */ /* 0x100fe200078e0282 */
[----:B------:R2:W-:Y:S03]  /*14cb0*/  STL.64 [R1+0xe60], R34 ;  /* 0x000e602201007387 */ /* 0x0005e60000100a00 */
[--C-:B------:R-:W-:Y:S01]  /*14cc0*/  IMAD.WIDE R30, R30, 0x4, R130.reuse ;  /* 0x000000041e1e7825 */ /* 0x100fe200078e0282 */
[----:B------:R-:W-:Y:S03]  /*14cd0*/  STL.64 [R1+0xe48], R36 ;  /* 0x000e482401007387 */ /* 0x000fe60000100a00 */
[----:B-1----:R-:W-:-:S04]  /*14ce0*/  IMAD.WIDE R28, R217, 0x4, R130 ;  /* 0x00000004d91c7825 */ /* 0x002fc800078e0282 */
[--C-:B--2---:R-:W-:Y:S01]  /*14cf0*/  IMAD.WIDE R34, R9, 0x4, R130.reuse ;  /* 0x0000000409227825 */ /* 0x104fe200078e0282 */
[----:B------:R1:W-:Y:S01]  /*14d00*/  STL.64 [R1+0xe30], R28 ;  /* 0x000e301c01007387 */ /* 0x0003e20000100a00 */
[----:B------:R-:W-:Y:S01]  /*14d10*/  SEL R2, R2, RZ, P2 ;  /* 0x000000ff02027207 */ /* 0x000fe20001000000 */
[----:B------:R-:W2:Y:S02]  /*14d20*/  LDC R9, c[0x0][0x3a0] ;  /* 0x0000e800ff097b82 */ /* 0x000ea40000000800 */
        /* <DEDUP_REMOVED lines=24> */
[----:B------:R-:W-:Y:S03]  /*14eb0*/  STL.64 [R1+0xcf8], R34 ;  /* 0x000cf82201007387 */ /* 0x000fe60000100a00 */
[--C-:B-1----:R-:W-:Y:S02]  /*14ec0*/  IMAD.WIDE R28, R18, 0x4, R130.reuse ;  /* 0x00000004121c7825 */ /* 0x102fe400078e0282 */
[----:B------:R-:W2:Y:S04]  /*14ed0*/  LDL.LU R18, [R1+0x54a8] ;  /* 0x0054a80001127983 */ /* 0x000ea80000300800 */
[----:B------:R1:W-:Y:S02]  /*14ee0*/  STL.64 [R1+0xce0], R30 ;  /* 0x000ce01e01007387 */ /* 0x0003e40000100a00 */
[----:B-1----:R-:W-:-:S02]  /*14ef0*/  IMAD.WIDE R30, R19, 0x4, R130 ;  /* 0x00000004131e7825 */ /* 0x002fc400078e0282 */
[----:B------:R-:W2:Y:S04]  /*14f00*/  LDL.LU R19, [R1+0x54a4] ;  /* 0x0054a40001137983 */ /* 0x000ea80000300800 */
[----:B------:R1:W-:Y:S02]  /*14f10*/  STL.64 [R1+0xf18], R28 ;  /* 0x000f181c01007387 */ /* 0x0003e40000100a00 */
        /* <DEDUP_REMOVED lines=30> */
[----:B-1----:R-:W-:Y:S02]  /*15100*/  IMAD.WIDE R28, R8, 0x4, R130 ;  /* 0x00000004081c7825 */ /* 0x002fe400078e0282 */
[----:B------:R-:W3:Y:S01]  /*15110*/  LDL.LU R8, [R1+0x5478] ;  /* 0x0054780001087983 */ /* 0x000ee20000300800 */
[----:B------:R-:W1:Y:S01]  /*15120*/  S2R R193, SR_TID.X ;  /* 0x0000000000c17919 */ /* 0x000e620000002100 */
[----:B------:R-:W-:Y:S01]  /*15130*/  VIADD R191, R191, 0xffffffc0 ;  /* 0xffffffc0bfbf7836 */ /* 0x000fe20000000000 */
[----:B-1----:R-:W-:-:S04]  /*15140*/  LOP3.LUT R193, R193, 0x1f, RZ, 0xc0, !PT ;  /* 0x0000001fc1c17812 */ /* 0x002fc800078ec0ff */
[----:B------:R-:W-:-:S04]  /*15150*/  LOP3.LUT R193, R193, 0x20, RZ, 0xfc, !PT ;  /* 0x00000020c1c17812 */ /* 0x000fc800078efcff */
[----:B------:R-:W-:Y:S02]  /*15160*/  ISETP.GE.AND P5, PT, R193, R191, PT ;  /* 0x000000bfc100720c */ /* 0x000fe40003fa6270 */
[----:B------:R-:W1:Y:S01]  /*15170*/  LDC R193, c[0x0][0x3a0] ;  /* 0x0000e800ffc17b82 */ /* 0x000e620000000800 */
[----:B------:R4:W-:Y:S01]  /*15180*/  STL.64 [R1+0xe88], R30 ;  /* 0x000e881e01007387 */ /* 0x0009e20000100a00 */
[--C-:B------:R-:W-:Y:S01]  /*15190*/  IMAD.WIDE R34, R237, 0x4, R130.reuse ;  /* 0x00000004ed227825 */ /* 0x100fe200078e0282 */
[----:B------:R-:W-:Y:S02]  /*151a0*/  ISETP.NE.U32.AND P3, PT, R2, RZ, PT ;  /* 0x000000ff0200720c */ /* 0x000fe40003f65070 */
[----:B------:R4:W-:Y:S04]  /*151b0*/  STL.64 [R1+0xe78], R28 ;  /* 0x000e781c01007387 */ /* 0x0009e80000100a00 */
[----:B------:R4:W-:Y:S02]  /*151c0*/  STL.64 [R1+0xe68], R34 ;  /* 0x000e682201007387 */ /* 0x0009e40000100a00 */
[----:B----4-:R-:W-:-:S04]  /*151d0*/  IMAD.WIDE R30, R232, 0x4, R130 ;  /* 0x00000004e81e7825 */ /* 0x010fc800078e0282 */
[--C-:B------:R-:W-:Y:S01]  /*151e0*/  IMAD.WIDE R28, R229, 0x4, R130.reuse ;  /* 0x00000004e51c7825 */ /* 0x100fe200078e0282 */
[----:B------:R4:W-:Y:S03]  /*151f0*/  STL.64 [R1+0xe58], R30 ;  /* 0x000e581e01007387 */ /* 0x0009e60000100a00 */
[--C-:B------:R-:W-:Y:S01]  /*15200*/  IMAD.WIDE R34, R225, 0x4, R130.reuse ;  /* 0x00000004e1227825 */ /* 0x100fe200078e0282 */
[----:B------:R1:W-:Y:S03]  /*15210*/  STL.64 [R1+0xe40], R28 ;  /* 0x000e401c01007387 */ /* 0x0003e60000100a00 */
[----:B-1----:R-:W-:Y:S02]  /*15220*/  VIADD R2, R193, 0xfffffffb ;  /* 0xfffffffbc1027836 */ /* 0x002fe40000000000 */
[----:B------:R-:W1:Y:S01]  /*15230*/  S2R R193, SR_TID.X ;  /* 0x0000000000c17919 */ /* 0x000e620000002100 */
[--C-:B----4-:R-:W-:Y:S01]  /*15240*/  IMAD.WIDE R30, R224, 0x4, R130.reuse ;  /* 0x00000004e01e7825 */ /* 0x110fe200078e0282 */
[----:B------:R4:W-:Y:S03]  /*15250*/  STL.64 [R1+0xe28], R34 ;  /* 0x000e282201007387 */ /* 0x0009e60000100a00 */
[--C-:B------:R-:W-:Y:S01]  /*15260*/  IMAD.WIDE R28, R221, 0x4, R130.reuse ;  /* 0x00000004dd1c7825 */ /* 0x100fe200078e0282 */
[----:B------:R4:W-:Y:S04]  /*15270*/  STL.64 [R1+0xe10], R30 ;  /* 0x000e101e01007387 */ /* 0x0009e80000100a00 */
[----:B------:R4:W-:Y:S02]  /*15280*/  STL.64 [R1+0xdf8], R28 ;  /* 0x000df81c01007387 */ /* 0x0009e40000100a00 */
[----:B----4-:R-:W-:-:S04]  /*15290*/  IMAD.WIDE R34, R220, 0x4, R130 ;  /* 0x00000004dc227825 */ /* 0x010fc800078e0282 */
[--C-:B------:R-:W-:Y:S01]  /*152a0*/  IMAD.WIDE R30, R216, 0x4, R130.reuse ;  /* 0x00000004d81e7825 */ /* 0x100fe200078e0282 */
[----:B------:R4:W-:Y:S03]  /*152b0*/  STL.64 [R1+0xde0], R34 ;  /* 0x000de02201007387 */ /* 0x0009e60000100a00 */
[--C-:B------:R-:W-:Y:S01]  /*152c0*/  IMAD.WIDE R28, R0, 0x4, R130.reuse ;  /* 0x00000004001c7825 */ /* 0x100fe200078e0282 */
[----:B------:R1:W-:Y:S04]  /*152d0*/  STL.64 [R1+0xdc8], R30 ;  /* 0x000dc81e01007387 */ /* 0x0003e80000100a00 */
[----:B------:R1:W-:Y:S01]  /*152e0*/  STL.64 [R1+0xdb0], R28 ;  /* 0x000db01c01007387 */ /* 0x0003e20000100a00 */
[----:B----4-:R-:W-:-:S04]  /*152f0*/  IMAD.WIDE R34, R46, 0x4, R130 ;  /* 0x000000042e227825 */ /* 0x010fc800078e0282 */
[--C-:B-1----:R-:W-:Y:S01]  /*15300*/  IMAD.WIDE R30, R45, 0x4, R130.reuse ;  /* 0x000000042d1e7825 */ /* 0x102fe200078e0282 */
[----:B------:R-:W-:Y:S03]  /*15310*/  STL.64 [R1+0xd98], R34 ;  /* 0x000d982201007387 */ /* 0x000fe60000100a00 */
[--C-:B------:R-:W-:Y:S01]  /*15320*/  IMAD.WIDE R28, R44, 0x4, R130.reuse ;  /* 0x000000042c1c7825 */ /* 0x100fe200078e0282 */
[----:B------:R1:W-:Y:S04]  /*15330*/  STL.64 [R1+0xd80], R30 ;  /* 0x000d801e01007387 */ /* 0x0003e80000100a00 */
[----:B------:R4:W-:Y:S01]  /*15340*/  STL.64 [R1+0xd68], R28 ;  /* 0x000d681c01007387 */ /* 0x0009e20000100a00 */
[----:B-1----:R-:W-:-:S04]  /*15350*/  IMAD.WIDE R30, R33, 0x4, R130 ;  /* 0x00000004211e7825 */ /* 0x002fc800078e0282 */
[--C-:B----4-:R-:W-:Y:S01]  /*15360*/  IMAD.WIDE R28, R27, 0x4, R130.reuse ;  /* 0x000000041b1c7825 */ /* 0x110fe200078e0282 */
[----:B------:R-:W-:Y:S03]  /*15370*/  STL.64 [R1+0xd50], R30 ;  /* 0x000d501e01007387 */ /* 0x000fe60000100a00 */
[--C-:B------:R-:W-:Y:S01]  /*15380*/  IMAD.WIDE R26, R26, 0x4, R130.reuse ;  /* 0x000000041a1a7825 */ /* 0x100fe200078e0282 */
[----:B------:R1:W-:Y:S01]  /*15390*/  STL.64 [R1+0xd38], R28 ;  /* 0x000d381c01007387 */ /* 0x0003e20000100a00 */
[----:B------:R-:W-:Y:S02]  /*153a0*/  LOP3.LUT R179, R193, 0x1f, RZ, 0xc0, !PT ;  /* 0x0000001fc1b37812 */ /* 0x000fe400078ec0ff */
[----:B------:R-:W4:Y:S01]  /*153b0*/  LDC R193, c[0x0][0x3a0] ;  /* 0x0000e800ffc17b82 */ /* 0x000f220000000800 */
[----:B------:R1:W-:Y:S02]  /*153c0*/  STL.64 [R1+0xd20], R26 ;  /* 0x000d201a01007387 */ /* 0x0003e40000100a00 */
[----:B-1----:R-:W-:-:S04]  /*153d0*/  IMAD.WIDE R28, R7, 0x4, R130 ;  /* 0x00000004071c7825 */ /* 0x002fc800078e0282 */
[--C-:B------:R-:W-:Y:S01]  /*153e0*/  IMAD.WIDE R6, R6, 0x4, R130.reuse ;  /* 0x0000000406067825 */ /* 0x100fe200078e0282 */
[----:B------:R-:W-:Y:S03]  /*153f0*/  STL.64 [R1+0xd08], R28 ;  /* 0x000d081c01007387 */ /* 0x000fe60000100a00 */
[----:B------:R-:W-:Y:S01]  /*15400*/  IMAD.WIDE R26, R5, 0x4, R130 ;  /* 0x00000004051a7825 */ /* 0x000fe200078e0282 */
[----:B------:R1:W-:Y:S01]  /*15410*/  STL.64 [R1+0xcf0], R6 ;  /* 0x000cf00601007387 */ /* 0x0003e20000100a00 */
[----:B------:R-:W-:-:S03]  /*15420*/  SEL R0, RZ, 0x4, P5 ;  /* 0x00000004ff007807 */ /* 0x000fc60002800000 */
[----:B------:R-:W-:Y:S01]  /*15430*/  STL.64 [R1+0xcd8], R26 ;  /* 0x000cd81a01007387 */ /* 0x000fe20000100a00 */
[----:B-1----:R-:W-:-:S04]  /*15440*/  IMAD.WIDE R6, R4, 0x4, R130 ;  /* 0x0000000404067825 */ /* 0x002fc800078e0282 */
[----:B------:R-:W-:-:S04]  /*15450*/  IMAD.WIDE R4, R3, 0x4, R130 ;  /* 0x0000000403047825 */ /* 0x000fc800078e0282 */
[----:B------:R-:W-:Y:S01]  /*15460*/  VIADD R3, R177, 0xffffffff ;  /* 0xffffffffb1037836 */ /* 0x000fe20000000000 */
[----:B------:R1:W-:Y:S04]  /*15470*/  STL.64 [R1+0xcc8], R6 ;  /* 0x000cc80601007387 */ /* 0x0003e80000100a00 */
[----:B------:R-:W-:Y:S01]  /*15480*/  ISETP.GE.U32.AND P5, PT, R3, 0x7fffffc0, PT ;  /* 0x7fffffc00300780c */ /* 0x000fe20003fa6070 */
[----:B------:R4:W-:Y:S01]  /*15490*/  STL.64 [R1+0xcc0], R4 ;  /* 0x000cc00401007387 */ /* 0x0009e20000100a00 */
[----:B------:R-:W-:Y:S02]  /*154a0*/  SEL R0, R0, RZ, P2 ;  /* 0x000000ff00007207 */ /* 0x000fe40001000000 */
[----:B------:R-:W-:Y:S01]  /*154b0*/  ISETP.GE.U32.AND P2, PT, R2, 0x7fffffbc, PT ;  /* 0x7fffffbc0200780c */ /* 0x000fe20003f46070 */
[----:B-1----:R-:W1:Y:S01]  /*154c0*/  LDC R6, c[0x0][0x3a0] ;  /* 0x0000e800ff067b82 */ /* 0x002e620000000800 */
[----:B----4-:R-:W-:-:S07]  /*154d0*/  IMAD.SHL.U32 R5, R179, 0x4, RZ ;  /* 0x00000004b3057824 */ /* 0x010fce00078e00ff */
[----:B------:R-:W4:Y:S01]  /*154e0*/  LDC R7, c[0x0][0x3a0] ;  /* 0x0000e800ff077b82 */ /* 0x000f220000000800 */
[----:B------:R-:W-:Y:S02]  /*154f0*/  VIADD R4, R5, UR4 ;  /* 0x0000000405047c36 */ /* 0x000fe40008000000 */
[----:B------:R-:W-:Y:S02]  /*15500*/  VIADD R3, R193, 0xfffffff7 ;  /* 0xfffffff7c1037836 */ /* 0x000fe40000000000 */
[----:B-1----:R-:W-:Y:S01]  /*15510*/  VIADD R6, R6, 0xfffffff3 ;  /* 0xfffffff306067836 */ /* 0x002fe20000000000 */
[----:B------:R-:W-:Y:S01]  /*15520*/  @!PT LDS RZ, [RZ] ;  /* 0x00000000fffff984 */ /* 0x000fe20000000800 */
[----:B------:R-:W-:Y:S01]  /*15530*/  @!PT LDS RZ, [RZ] ;  /* 0x00000000fffff984 */ /* 0x000fe20000000800 */
[----:B------:R-:W-:Y:S01]  /*15540*/  @!PT LDS RZ, [RZ] ;  /* 0x00000000fffff984 */ /* 0x000fe20000000800 */
[----:B--2---:R-:W-:Y:S04]  /*15550*/  LDGSTS.E [R4], desc[UR40][R24.64], !P5 ;  /* 0x0000000018047fae */ /* 0x004fe8000e9a1028 */
[----:B------:R-:W-:Y:S04]  /*15560*/  LDGSTS.E [R4+0x80], desc[UR40][R10.64], !P5 ;  /* 0x000800000a047fae */ /* 0x000fe8000e9a1028 */
[----:B------:R-:W-:Y:S04]  /*15570*/  LDGSTS.E [R4+0x100], desc[UR40][R12.64], !P5 ;  /* 0x001000000c047fae */ /* 0x000fe8000e9a1028 */
[----:B------:R-:W-:Y:S04]  /*15580*/  LDGSTS.E [R4+0x180], desc[UR40][R14.64], !P5 ;  /* 0x001800000e047fae */ /* 0x000fe8000e9a1028 */
[----:B------:R-:W-:Y:S01]  /*15590*/  LDGSTS.E [R4+0x200], desc[UR40][R16.64], !P5 ;  /* 0x0020000010047fae */ /* 0x000fe2000e9a1028 */
[----:B---3--:R-:W-:-:S03]  /*155a0*/  IMAD.SHL.U32 R2, R8, 0x4, RZ ;  /* 0x0000000408027824 */ /* 0x008fc600078e00ff */
[----:B------:R-:W-:Y:S01]  /*155b0*/  LDGSTS.E [R4+0x280], desc[UR40][R18.64], !P5 ;  /* 0x0028000012047fae */ /* 0x000fe2000e9a1028 */
[----:B------:R-:W-:-:S03]  /*155c0*/  IMAD.WIDE R40, R2, 0x4, R24 ;  /* 0x0000000402287825 */ /* 0x000fc600078e0218 */
[----:B------:R-:W-:Y:S01]  /*155d0*/  LDGSTS.E [R4+0x300], desc[UR40][R20.64], !P5 ;  /* 0x0030000014047fae */ /* 0x000fe2000e9a1028 */
[----:B------:R-:W-:-:S03]  /*155e0*/  IMAD.WIDE R38, R2, 0x4, R10 ;  /* 0x0000000402267825 */ /* 0x000fc600078e020a */
[----:B------:R-:W-:Y:S01]  /*155f0*/  LDGSTS.E [R4+0x380], desc[UR40][R22.64], !P5 ;  /* 0x0038000016047fae */ /* 0x000fe2000e9a1028 */
[----:B------:R-:W-:Y:S01]  /*15600*/  ISETP.GE.U32.AND P5, PT, R3, 0x7fffffb8, PT ;  /* 0x7fffffb80300780c */ /* 0x000fe20003fa6070 */
[C---:B------:R-:W-:Y:S02]  /*15610*/  IMAD.WIDE R36, R2.reuse, 0x4, R12 ;  /* 0x0000000402247825 */ /* 0x040fe400078e020c */
[----:B------:R1:W-:Y:S02]  /*15620*/  LDGSTS.E [R4+0x1000], desc[UR40][R40.64], !P2 ;  /* 0x0100000028047fae */ /* 0x0003e4000d1a1028 */
[----:B------:R-:W-:Y:S02]  /*15630*/  IMAD.WIDE R34, R2, 0x4, R14 ;  /* 0x0000000402227825 */ /* 0x000fe400078e020e */
[----:B------:R2:W-:Y:S02]  /*15640*/  LDGSTS.E [R4+0x1080], desc[UR40][R38.64], !P2 ;  /* 0x0108000026047fae */ /* 0x0005e4000d1a1028 */
[----:B------:R-:W-:-:S02]  /*15650*/  IMAD.SHL.U32 R3, R8, 0x8, RZ ;  /* 0x0000000808037824 */ /* 0x000fc400078e00ff */
[C---:B------:R-:W-:Y:S01]  /*15660*/  IMAD.WIDE R32, R2.reuse, 0x4, R16 ;  /* 0x0000000402207825 */ /* 0x040fe200078e0210 */
[----:B------:R3:W-:Y:S03]  /*15670*/  LDGSTS.E [R4+0x1100], desc[UR40][R36.64], !P2 ;  /* 0x0110000024047fae */ /* 0x0007e6000d1a1028 */
[C---:B------:R-:W-:Y:S01]  /*15680*/  IMAD.WIDE R30, R2.reuse, 0x4, R18 ;  /* 0x00000004021e7825 */ /* 0x040fe200078e0212 */
[----:B------:R1:W-:Y:S03]  /*15690*/  STL.64 [R1+0xa38], R40 ;  /* 0x000a382801007387 */ /* 0x0003e60000100a00 */
[C---:B------:R-:W-:Y:S01]  /*156a0*/  IMAD.WIDE R28, R2.reuse, 0x4, R20 ;  /* 0x00000004021c7825 */ /* 0x040fe200078e0214 */
[----:B------:R2:W-:Y:S03]  /*156b0*/  LDGSTS.E [R4+0x1180], desc[UR40][R34.64], !P2 ;  /* 0x0118000022047fae */ /* 0x0005e6000d1a1028 */
[----:B------:R-:W-:Y:S01]  /*156c0*/  IMAD.WIDE R26, R2, 0x4, R22 ;  /* 0x00000004021a7825 */ /* 0x000fe200078e0216 */
[----:B------:R2:W-:Y:S03]  /*156d0*/  STL.64 [R1+0xa30], R38 ;  /* 0x000a302601007387 */ /* 0x0005e60000100a00 */
[C---:B------:R-:W-:Y:S01]  /*156e0*/  IMAD.WIDE R42, R3.reuse, 0x4, R24 ;  /* 0x00000004032a7825 */ /* 0x040fe200078e0218 */
[----:B------:R3:W-:Y:S03]  /*156f0*/  LDGSTS.E [R4+0x1200], desc[UR40][R32.64], !P2 ;  /* 0x0120000020047fae */ /* 0x0007e6000d1a1028 */
[C---:B-1----:R-:W-:Y:S01]  /*15700*/  IMAD.WIDE R40, R3.reuse, 0x4, R10 ;  /* 0x0000000403287825 */ /* 0x042fe200078e020a */
[----:B------:R3:W-:Y:S04]  /*15710*/  STL.64 [R1+0xa28], R36 ;  /* 0x000a282401007387 */ /* 0x0007e80000100a00 */
[----:B------:R1:W-:Y:S01]  /*15720*/  LDGSTS.E [R4+0x1280], desc[UR40][R30.64], !P2 ;  /* 0x012800001e047fae */ /* 0x0003e2000d1a1028 */
[----:B--2---:R-:W-:-:S03]  /*15730*/  IMAD.WIDE R38, R3, 0x4, R12 ;  /* 0x0000000403267825 */ /* 0x004fc600078e020c */
[----:B------:R2:W-:Y:S04]  /*15740*/  STL.64 [R1+0xa20], R34 ;  /* 0x000a202201007387 */ /* 0x0005e80000100a00 */
[----:B------:R1:W-:Y:S01]  /*15750*/  LDGSTS.E [R4+0x1300], desc[UR40][R28.64], !P2 ;  /* 0x013000001c047fae */ /* 0x0003e2000d1a1028 */
[----:B---3--:R-:W-:-:S03]  /*15760*/  IMAD.WIDE R36, R3, 0x4, R14 ;  /* 0x0000000403247825 */ /* 0x008fc600078e020e */
[----:B------:R3:W-:Y:S04]  /*15770*/  STL.64 [R1+0xa18], R32 ;  /* 0x000a182001007387 */ /* 0x0007e80000100a00 */
[----:B------:R1:W-:Y:S01]  /*15780*/  LDGSTS.E [R4+0x1380], desc[UR40][R26.64], !P2 ;  /* 0x013800001a047fae */ /* 0x0003e2000d1a1028 */
[----:B--2---:R-:W-:-:S03]  /*15790*/  IMAD.WIDE R34, R3, 0x4, R16 ;  /* 0x0000000403227825 */ /* 0x004fc600078e0210 */
[----:B------:R1:W-:Y:S01]  /*157a0*/  STL.64 [R1+0xa10], R30 ;  /* 0x000a101e01007387 */ /* 0x0003e20000100a00 */
[----:B----4-:R-:W-:Y:S02]  /*157b0*/  VIADD R2, R7, 0xffffffef ;  /* 0xffffffef07027836 */ /* 0x010fe40000000000 */
[C---:B---3--:R-:W-:Y:S01]  /*157c0*/  IMAD.WIDE R32, R3.reuse, 0x4, R18 ;  /* 0x0000000403207825 */ /* 0x048fe200078e0212 */
[----:B------:R2:W-:Y:S01]  /*157d0*/  LDGSTS.E [R4+0x2000], desc[UR40][R42.64], !P5 ;  /* 0x020000002a047fae */ /* 0x0005e2000e9a1028 */
[----:B------:R-:W-:Y:S01]  /*157e0*/  ISETP.GE.U32.AND P2, PT, R6, 0x7fffffb4, PT ;  /* 0x7fffffb40600780c */ /* 0x000fe20003f46070 */
[----:B------:R-:W3:Y:S02]  /*157f0*/  LDC R7, c[0x0][0x3a0] ;  /* 0x0000e800ff077b82 */ /* 0x000ee40000000800 */
[----:B------:R4:W-:Y:S01]  /*15800*/  STL.64 [R1+0xa08], R28 ;  /* 0x000a081c01007387 */ /* 0x0009e20000100a00 */
[----:B-1----:R-:W-:-:S03]  /*15810*/  IMAD.WIDE R30, R3, 0x4, R20 ;  /* 0x00000004031e7825 */ /* 0x002fc600078e0214 */
[----:B------:R1:W-:Y:S04]  /*15820*/  LDGSTS.E [R4+0x2080], desc[UR40][R40.64], !P5 ;  /* 0x0208000028047fae */ /* 0x0003e8000e9a1028 */
[----:B------:R1:W-:Y:S01]  /*15830*/  LDGSTS.E [R4+0x2100], desc[UR40][R38.64], !P5 ;  /* 0x0210000026047fae */ /* 0x0003e2000e9a1028 */
[----:B----4-:R-:W-:-:S03]  /*15840*/  IMAD.WIDE R28, R3, 0x4, R22 ;  /* 0x00000004031c7825 */ /* 0x010fc600078e0216 */
[----:B------:R4:W-:Y:S04]  /*15850*/  LDGSTS.E [R4+0x2180], desc[UR40][R36.64], !P5 ;  /* 0x0218000024047fae */ /* 0x0009e8000e9a1028 */
[----:B------:R1:W-:Y:S04]  /*15860*/  STL.64 [R1+0xa00], R26 ;  /* 0x000a001a01007387 */ /* 0x0003e80000100a00 */
[----:B------:R2:W-:Y:S04]  /*15870*/  LDGSTS.E [R4+0x2200], desc[UR40][R34.64], !P5 ;  /* 0x0220000022047fae */ /* 0x0005e8000e9a1028 */
[----:B------:R2:W-:Y:S01]  /*15880*/  LDGSTS.E [R4+0x2280], desc[UR40][R32.64], !P5 ;  /* 0x0228000020047fae */ /* 0x0005e2000e9a1028 */
[----:B-1----:R-:W1:Y:S03]  /*15890*/  LDC R26, c[0x0][0x3a0] ;  /* 0x0000e800ff1a7b82 */ /* 0x002e660000000800 */
[----:B------:R1:W-:Y:S04]  /*158a0*/  LDGSTS.E [R4+0x2300], desc[UR40][R30.64], !P5 ;  /* 0x023000001e047fae */ /* 0x0003e8000e9a1028 */
[----:B------:R1:W-:Y:S01]  /*158b0*/  LDGSTS.E [R4+0x2380], desc[UR40][R28.64], !P5 ;  /* 0x023800001c047fae */ /* 0x0003e2000e9a1028 */
[----:B------:R-:W-:Y:S01]  /*158c0*/  ISETP.GE.U32.AND P5, PT, R2, 0x7fffffb0, PT ;  /* 0x7fffffb00200780c */ /* 0x000fe20003fa6070 */
[----:B------:R-:W-:-:S02]  /*158d0*/  IMAD R2, R8, 0xc, RZ ;  /* 0x0000000c08027824 */ /* 0x000fc400078e02ff */
[----:B------:R2:W-:Y:S04]  /*158e0*/  STL.64 [R1+0x938], R42 ;  /* 0x0009382a01007387 */ /* 0x0005e80000100a00 */
[----:B------:R3:W-:Y:S01]  /*158f0*/  STL.64 [R1+0x930], R40 ;  /* 0x0009302801007387 */ /* 0x0007e20000100a00 */
[----:B------:R-:W-:-:S03]  /*15900*/  IMAD.SHL.U32 R3, R8, 0x10, RZ ;  /* 0x0000001008037824 */ /* 0x000fc600078e00ff */
[----:B------:R4:W-:Y:S01]  /*15910*/  STL.64 [R1+0x928], R38 ;  /* 0x0009282601007387 */ /* 0x0009e20000100a00 */
[----:B--2---:R-:W-:-:S03]  /*15920*/  IMAD.WIDE R42, R2, 0x4, R24 ;  /* 0x00000004022a7825 */ /* 0x004fc600078e0218 */
[----:B------:R2:W-:Y:S01]  /*15930*/  STL.64 [R1+0x920], R36 ;  /* 0x0009202401007387 */ /* 0x0005e20000100a00 */
[----:B---3--:R-:W-:-:S03]  /*15940*/  IMAD.WIDE R40, R2, 0x4, R10 ;  /* 0x0000000402287825 */ /* 0x008fc600078e020a */
[----:B------:R3:W-:Y:S01]  /*15950*/  STL.64 [R1+0x918], R34 ;  /* 0x0009182201007387 */ /* 0x0007e20000100a00 */
[----:B----4-:R-:W-:-:S03]  /*15960*/  IMAD.WIDE R38, R2, 0x4, R12 ;  /* 0x0000000402267825 */ /* 0x010fc600078e020c */
[----:B------:R4:W-:Y:S01]  /*15970*/  STL.64 [R1+0x910], R32 ;  /* 0x0009102001007387 */ /* 0x0009e20000100a00 */
[----:B--2---:R-:W-:-:S03]  /*15980*/  IMAD.WIDE R36, R2, 0x4, R14 ;  /* 0x0000000402247825 */ /* 0x004fc600078e020e */
[----:B------:R1:W-:Y:S01]  /*15990*/  STL.64 [R1+0x908], R30 ;  /* 0x0009081e01007387 */ /* 0x0003e20000100a00 */
[----:B---3--:R-:W-:-:S03]  /*159a0*/  IMAD.WIDE R34, R2, 0x4, R16 ;  /* 0x0000000402227825 */ /* 0x008fc600078e0210 */
[----:B------:R2:W-:Y:S01]  /*159b0*/  LDGSTS.E [R4+0x3000], desc[UR40][R42.64], !P2 ;  /* 0x030000002a047fae */ /* 0x0005e2000d1a1028 */
[----:B----4-:R-:W-:-:S03]  /*159c0*/  IMAD.WIDE R32, R2, 0x4, R18 ;  /* 0x0000000402207825 */ /* 0x010fc600078e0212 */
[----:B------:R3:W-:Y:S01]  /*159d0*/  STL.64 [R1+0x900], R28 ;  /* 0x0009001c01007387 */ /* 0x0007e20000100a00 */
[----:B-1----:R-:W-:-:S03]  /*159e0*/  IMAD.WIDE R30, R2, 0x4, R20 ;  /* 0x00000004021e7825 */ /* 0x002fc600078e0214 */
[----:B------:R1:W-:Y:S04]  /*159f0*/  LDGSTS.E [R4+0x3080], desc[UR40][R40.64], !P2 ;  /* 0x0308000028047fae */ /* 0x0003e8000d1a1028 */
[----:B------:R2:W-:Y:S01]  /*15a00*/  STL.64 [R1+0x838], R42 ;  /* 0x0008382a01007387 */ /* 0x0005e20000100a00 */
[----:B---3--:R-:W-:-:S03]  /*15a10*/  IMAD.WIDE R28, R2, 0x4, R22 ;  /* 0x00000004021c7825 */ /* 0x008fc600078e0216 */
[----:B------:R3:W-:Y:S04]  /*15a20*/  LDGSTS.E [R4+0x3100], desc[UR40][R38.64], !P2 ;  /* 0x0310000026047fae */ /* 0x0007e8000d1a1028 */
[----:B------:R1:W-:Y:S04]  /*15a30*/  STL.64 [R1+0x830], R40 ;  /* 0x0008302801007387 */ /* 0x0003e80000100a00 */
[----:B------:R4:W-:Y:S01]  /*15a40*/  LDGSTS.E [R4+0x3180], desc[UR40][R36.64], !P2 ;  /* 0x0318000024047fae */ /* 0x0009e2000d1a1028 */
[----:B--2---:R-:W-:-:S03]  /*15a50*/  IMAD.WIDE R42, R3, 0x4, R24 ;  /* 0x00000004032a7825 */ /* 0x004fc600078e0218 */
[----:B------:R3:W-:Y:S04]  /*15a60*/  STL.64 [R1+0x828], R38 ;  /* 0x0008282601007387 */ /* 0x0007e80000100a00 */
[----:B------:R2:W-:Y:S01]  /*15a70*/  LDGSTS.E [R4+0x3200], desc[UR40][R34.64], !P2 ;  /* 0x0320000022047fae */ /* 0x0005e2000d1a1028 */
[----:B-1----:R-:W-:-:S03]  /*15a80*/  IMAD.WIDE R40, R3, 0x4, R10 ;  /* 0x0000000403287825 */ /* 0x002fc600078e020a */
[----:B------:R4:W-:Y:S01]  /*15a90*/  STL.64 [R1+0x820], R36 ;  /* 0x0008202401007387 */ /* 0x0009e20000100a00 */
[----:B------:R-:W-:Y:S02]  /*15aa0*/  VIADD R6, R9, 0xffffffeb ;  /* 0xffffffeb09067836 */ /* 0x000fe40000000000 */
[----:B------:R-:W-:Y:S01]  /*15ab0*/  VIADD R2, R26, 0xffffffe7 ;  /* 0xffffffe71a027836 */ /* 0x000fe20000000000 */
[----:B------:R1:W-:Y:S01]  /*15ac0*/  LDGSTS.E [R4+0x3280], desc[UR40][R32.64], !P2 ;  /* 0x0328000020047fae */ /* 0x0003e2000d1a1028 */
[C---:B---3--:R-:W-:Y:S01]  /*15ad0*/  IMAD.WIDE R38, R3.reuse, 0x4, R12 ;  /* 0x0000000403267825 */ /* 0x048fe200078e020c */
[----:B------:R-:W3:Y:S02]  /*15ae0*/  LDC R9, c[0x0][0x3a0] ;  /* 0x0000e800ff097b82 */ /* 0x000ee40000000800 */
[----:B------:R2:W-:Y:S04]  /*15af0*/  STL.64 [R1+0x818], R34 ;  /* 0x0008182201007387 */ /* 0x0005e80000100a00 */
[----:B------:R1:W-:Y:S01]  /*15b00*/  LDGSTS.E [R4+0x3300], desc[UR40][R30.64], !P2 ;  /* 0x033000001e047fae */ /* 0x0003e2000d1a1028 */
[C---:B----4-:R-:W-:Y:S01]  /*15b10*/  IMAD.WIDE R36, R3.reuse, 0x4, R14 ;  /* 0x0000000403247825 */ /* 0x050fe200078e020e */
[----:B------:R-:W4:Y:S02]  /*15b20*/  LDC R26, c[0x0][0x3a0] ;  /* 0x0000e800ff1a7b82 */ /* 0x000f240000000800 */
[----:B------:R1:W-:Y:S04]  /*15b30*/  STL.64 [R1+0x810], R32 ;  /* 0x0008102001007387 */ /* 0x0003e80000100a00 */
[----:B------:R1:W-:Y:S01]  /*15b40*/  LDGSTS.E [R4+0x3380], desc[UR40][R28.64], !P2 ;  /* 0x033800001c047fae */ /* 0x0003e2000d1a1028 */
[----:B--2---:R-:W-:-:S03]  /*15b50*/  IMAD.WIDE R34, R3, 0x4, R16 ;  /* 0x0000000403227825 */ /* 0x004fc600078e0210 */
[----:B------:R2:W-:Y:S01]  /*15b60*/  STL.64 [R1+0x808], R30 ;  /* 0x0008081e01007387 */ /* 0x0005e20000100a00 */
[----:B-1----:R-:W-:-:S03]  /*15b70*/  IMAD.WIDE R32, R3, 0x4, R18 ;  /* 0x0000000403207825 */ /* 0x002fc600078e0212 */
[----:B------:R1:W-:Y:S04]  /*15b80*/  LDGSTS.E [R4+0x4000], desc[UR40][R42.64], !P5 ;  /* 0x040000002a047fae */ /* 0x0003e8000e9a1028 */
[----:B------:R1:W-:Y:S01]  /*15b90*/  STL.64 [R1+0x800], R28 ;  /* 0x0008001c01007387 */ /* 0x0003e20000100a00 */
[----:B--2---:R-:W-:-:S03]  /*15ba0*/  IMAD.WIDE R30, R3, 0x4, R20 ;  /* 0x00000004031e7825 */ /* 0x004fc600078e0214 */
[----:B------:R2:W-:Y:S01]  /*15bb0*/  LDGSTS.E [R4+0x4080], desc[UR40][R40.64], !P5 ;  /* 0x0408000028047fae */ /* 0x0005e2000e9a1028 */
[----:B------:R-:W-:-:S03]  /*15bc0*/  ISETP.GE.U32.AND P2, PT, R6, 0x7fffffac, PT ;  /* 0x7fffffac0600780c */ /* 0x000fc60003f46070 */
[----:B------:R2:W-:Y:S01]  /*15bd0*/  LDGSTS.E [R4+0x4100], desc[UR40][R38.64], !P5 ;  /* 0x0410000026047fae */ /* 0x0005e2000e9a1028 */
[----:B-1----:R-:W-:-:S03]  /*15be0*/  IMAD.WIDE R28, R3, 0x4, R22 ;  /* 0x00000004031c7825 */ /* 0x002fc600078e0216 */
[----:B------:R1:W-:Y:S04]  /*15bf0*/  LDGSTS.E [R4+0x4180], desc[UR40][R36.64], !P5 ;  /* 0x0418000024047fae */ /* 0x0003e8000e9a1028 */
[----:B------:R1:W-:Y:S04]  /*15c00*/  LDGSTS.E [R4+0x4200], desc[UR40][R34.64], !P5 ;  /* 0x0420000022047fae */ /* 0x0003e8000e9a1028 */
[----:B------:R1:W-:Y:S04]  /*15c10*/  LDGSTS.E [R4+0x4280], desc[UR40][R32.64], !P5 ;  /* 0x0428000020047fae */ /* 0x0003e8000e9a1028 */
[----:B------:R1:W-:Y:S04]  /*15c20*/  LDGSTS.E [R4+0x4300], desc[UR40][R30.64], !P5 ;  /* 0x043000001e047fae */ /* 0x0003e8000e9a1028 */
[----:B------:R1:W-:Y:S01]  /*15c30*/  LDGSTS.E [R4+0x4380], desc[UR40][R28.64], !P5 ;  /* 0x043800001c047fae */ /* 0x0003e2000e9a1028 */
[----:B------:R-:W-:Y:S01]  /*15c40*/  ISETP.GE.U32.AND P5, PT, R2, 0x7fffffa8, PT ;  /* 0x7fffffa80200780c */ /* 0x000fe20003fa6070 */
[----:B------:R-:W-:-:S02]  /*15c50*/  IMAD R2, R8, 0x14, RZ ;  /* 0x0000001408027824 */ /* 0x000fc400078e02ff */
[----:B------:R1:W-:Y:S04]  /*15c60*/  STL.64 [R1+0x738], R42 ;  /* 0x0007382a01007387 */ /* 0x0003e80000100a00 */
[----:B------:R2:W-:Y:S01]  /*15c70*/  STL.64 [R1+0x730], R40 ;  /* 0x0007302801007387 */ /* 0x0005e20000100a00 */
[----:B------:R-:W-:-:S03]  /*15c80*/  IMAD R3, R8, 0x18, RZ ;  /* 0x0000001808037824 */ /* 0x000fc600078e02ff */
[----:B------:R3:W-:Y:S01]  /*15c90*/  STL.64 [R1+0x728], R38 ;  /* 0x0007282601007387 */ /* 0x0007e20000100a00 */
[----:B-1----:R-:W-:-:S03]  /*15ca0*/  IMAD.WIDE R42, R2, 0x4, R24 ;  /* 0x00000004022a7825 */ /* 0x002fc600078e0218 */
[----:B------:R1:W-:Y:S01]  /*15cb0*/  STL.64 [R1+0x720], R36 ;  /* 0x0007202401007387 */ /* 0x0003e20000100a00 */
[----:B--2---:R-:W-:-:S03]  /*15cc0*/  IMAD.WIDE R40, R2, 0x4, R10 ;  /* 0x0000000402287825 */ /* 0x004fc600078e020a */
[----:B------:R2:W-:Y:S01]  /*15cd0*/  STL.64 [R1+0x718], R34 ;  /* 0x0007182201007387 */ /* 0x0005e20000100a00 */
[----:B---3--:R-:W-:-:S03]  /*15ce0*/  IMAD.WIDE R38, R2, 0x4, R12 ;  /* 0x0000000402267825 */ /* 0x008fc600078e020c */
[----:B------:R3:W-:Y:S01]  /*15cf0*/  STL.64 [R1+0x710], R32 ;  /* 0x0007102001007387 */ /* 0x0007e20000100a00 */
[----:B-1----:R-:W-:-:S03]  /*15d00*/  IMAD.WIDE R36, R2, 0x4, R14 ;  /* 0x0000000402247825 */ /* 0x002fc600078e020e */
[----:B------:R1:W-:Y:S01]  /*15d10*/  STL.64 [R1+0x708], R30 ;  /* 0x0007081e01007387 */ /* 0x0003e20000100a00 */
[----:B--2---:R-:W-:-:S03]  /*15d20*/  IMAD.WIDE R34, R2, 0x4, R16 ;  /* 0x0000000402227825 */ /* 0x004fc600078e0210 */
[----:B------:R2:W-:Y:S01]  /*15d30*/  LDGSTS.E [R4+0x5000], desc[UR40][R42.64], !P2 ;  /* 0x050000002a047fae */ /* 0x0005e2000d1a1028 */
[----:B---3--:R-:W-:-:S03]  /*15d40*/  IMAD.WIDE R32, R2, 0x4, R18 ;  /* 0x0000000402207825 */ /* 0x008fc600078e0212 */
        /* <DEDUP_REMOVED lines=20> */
[C---:B-1----:R-:W-:Y:S01]  /*15e90*/  IMAD.WIDE R36, R3.reuse, 0x4, R14 ;  /* 0x0000000403247825 */ /* 0x042fe200078e020e */
[----:B------:R-:W1:Y:S02]  /*15ea0*/  LDC R9, c[0x0][0x3a0] ;  /* 0x0000e800ff097b82 */ /* 0x000e640000000800 */
[----:B------:R4:W-:Y:S04]  /*15eb0*/  STL.64 [R1+0x610], R32 ;  /* 0x0006102001007387 */ /* 0x0009e80000100a00 */
[----:B------:R4:W-:Y:S01]  /*15ec0*/  LDGSTS.E [R4+0x5380], desc[UR40][R28.64], !P2 ;  /* 0x053800001c047fae */ /* 0x0009e2000d1a1028 */
[----:B--2---:R-:W-:-:S03]  /*15ed0*/  IMAD.WIDE R34, R3, 0x4, R16 ;  /* 0x0000000403227825 */ /* 0x004fc600078e0210 */
[----:B------:R2:W-:Y:S01]  /*15ee0*/  STL.64 [R1+0x608], R30 ;  /* 0x0006081e01007387 */ /* 0x0005e20000100a00 */
[----:B----4-:R-:W-:-:S03]  /*15ef0*/  IMAD.WIDE R32, R3, 0x4, R18 ;  /* 0x0000000403207825 */ /* 0x010fc600078e0212 */
[----:B------:R4:W-:Y:S04]  /*15f00*/  LDGSTS.E [R4+0x6000], desc[UR40][R42.64], !P5 ;  /* 0x060000002a047fae */ /* 0x0009e8000e9a1028 */
[----:B------:R4:W-:Y:S01]  /*15f10*/  STL.64 [R1+0x600], R28 ;  /* 0x0006001c01007387 */ /* 0x0009e20000100a00 */
[----:B--2---:R-:W-:-:S03]  /*15f20*/  IMAD.WIDE R30, R3, 0x4, R20 ;  /* 0x00000004031e7825 */ /* 0x004fc600078e0214 */
[----:B------:R2:W-:Y:S01]  /*15f30*/  LDGSTS.E [R4+0x6080], desc[UR40][R40.64], !P5 ;  /* 0x0608000028047fae */ /* 0x0005e2000e9a1028 */
[----:B------:R-:W-:-:S03]  /*15f40*/  ISETP.GE.U32.AND P2, PT, R6, 0x7fffffa4, PT ;  /* 0x7fffffa40600780c */ /* 0x000fc60003f46070 */
[----:B------:R1:W-:Y:S01]  /*15f50*/  LDGSTS.E [R4+0x6100], desc[UR40][R38.64], !P5 ;  /* 0x0610000026047fae */ /* 0x0003e2000e9a1028 */
[----:B----4-:R-:W-:-:S03]  /*15f60*/  IMAD.WIDE R28, R3, 0x4, R22 ;  /* 0x00000004031c7825 */ /* 0x010fc600078e0216 */
        /* <DEDUP_REMOVED lines=8> */
[----:B------:R2:W-:Y:S04]  /*15ff0*/  STL.64 [R1+0x530], R40 ;  /* 0x0005302801007387 */ /* 0x0005e80000100a00 */
[----:B------:R3:W-:Y:S01]  /*16000*/  STL.64 [R1+0x528], R38 ;  /* 0x0005282601007387 */ /* 0x0007e20000100a00 */
[----:B-1----:R-:W-:-:S03]  /*16010*/  IMAD.WIDE R42, R2, 0x4, R24 ;  /* 0x00000004022a7825 */ /* 0x002fc600078e0218 */
[----:B------:R4:W-:Y:S01]  /*16020*/  STL.64 [R1+0x520], R36 ;  /* 0x0005202401007387 */ /* 0x0009e20000100a00 */
[----:B--2---:R-:W-:-:S03]  /*16030*/  IMAD.WIDE R40, R2, 0x4, R10 ;  /* 0x0000000402287825 */ /* 0x004fc600078e020a */
[----:B------:R1:W-:Y:S01]  /*16040*/  STL.64 [R1+0x518], R34 ;  /* 0x0005182201007387 */ /* 0x0003e20000100a00 */
[----:B---3--:R-:W-:-:S03]  /*16050*/  IMAD.WIDE R38, R2, 0x4, R12 ;  /* 0x0000000402267825 */ /* 0x008fc600078e020c */
[----:B------:R2:W-:Y:S01]  /*16060*/  STL.64 [R1+0x510], R32 ;  /* 0x0005102001007387 */ /* 0x0005e20000100a00 */
[----:B----4-:R-:W-:-:S03]  /*16070*/  IMAD.WIDE R36, R2, 0x4, R14 ;  /* 0x0000000402247825 */ /* 0x010fc600078e020e */
[----:B------:R3:W-:Y:S01]  /*16080*/  STL.64 [R1+0x508], R30 ;  /* 0x0005081e01007387 */ /* 0x0007e20000100a00 */
[----:B-1----:R-:W-:-:S03]  /*16090*/  IMAD.WIDE R34, R2, 0x4, R16 ;  /* 0x0000000402227825 */ /* 0x002fc600078e0210 */
[----:B------:R1:W-:Y:S01]  /*160a0*/  LDGSTS.E [R4+0x7000], desc[UR40][R42.64], !P2 ;  /* 0x070000002a047fae */ /* 0x0003e2000d1a1028 */
[----:B--2---:R-:W-:-:S03]  /*160b0*/  IMAD.WIDE R32, R2, 0x4, R18 ;  /* 0x0000000402207825 */ /* 0x004fc600078e0212 */
[----:B------:R2:W-:Y:S01]  /*160c0*/  STL.64 [R1+0x500], R28 ;  /* 0x0005001c01007387 */ /* 0x0005e20000100a00 */
[----:B---3--:R-:W-:-:S03]  /*160d0*/  IMAD.WIDE R30, R2, 0x4, R20 ;  /* 0x00000004021e7825 */ /* 0x008fc600078e0214 */
[----:B------:R3:W-:Y:S01]  /*160e0*/  LDGSTS.E [R4+0x7080], desc[UR40][R40.64], !P2 ;  /* 0x0708000028047fae */ /* 0x0007e2000d1a1028 */
[----:B------:R-:W-:-:S03]  /*160f0*/  IMAD.SHL.U32 R3, R8, 0x20, RZ ;  /* 0x0000002008037824 */ /* 0x000fc600078e00ff */
[----:B------:R4:W-:Y:S01]  /*16100*/  LDGSTS.E [R4+0x7100], desc[UR40][R38.64], !P2 ;  /* 0x0710000026047fae */ /* 0x0009e2000d1a1028 */
[----:B------:R-:W-:Y:S02]  /*16110*/  VIADD R6, R26, 0xffffffdb ;  /* 0xffffffdb1a067836 */ /* 0x000fe40000000000 */
[----:B--2---:R-:W-:Y:S01]  /*16120*/  IMAD.WIDE R28, R2, 0x4, R22 ;  /* 0x00000004021c7825 */ /* 0x004fe200078e0216 */
[----:B------:R2:W-:Y:S01]  /*16130*/  LDGSTS.E [R4+0x7180], desc[UR40][R36.64], !P2 ;  /* 0x0718000024047fae */ /* 0x0005e2000d1a1028 */
[----:B------:R-:W2:Y:S03]  /*16140*/  LDC R26, c[0x0][0x3a0] ;  /* 0x0000e800ff1a7b82 */ /* 0x000ea60000000800 */
[----:B------:R1:W-:Y:S04]  /*16150*/  LDGSTS.E [R4+0x7200], desc[UR40][R34.64], !P2 ;  /* 0x0720000022047fae */ /* 0x0003e8000d1a1028 */
[----:B------:R1:W-:Y:S04]  /*16160*/  LDGSTS.E [R4+0x7280], desc[UR40][R32.64], !P2 ;  /* 0x0728000020047fae */ /* 0x0003e8000d1a1028 */
[----:B------:R1:W-:Y:S04]  /*16170*/  STL.64 [R1+0x438], R42 ;  /* 0x0004382a01007387 */ /* 0x0003e80000100a00 */
[----:B------:R2:W-:Y:S04]  /*16180*/  LDGSTS.E [R4+0x7300], desc[UR40][R30.64], !P2 ;  /* 0x073000001e047fae */ /* 0x0005e8000d1a1028 */
[----:B------:R3:W-:Y:S04]  /*16190*/  STL.64 [R1+0x430], R40 ;  /* 0x0004302801007387 */ /* 0x0007e80000100a00 */
[----:B------:R2:W-:Y:S01]  /*161a0*/  LDGSTS.E [R4+0x7380], desc[UR40][R28.64], !P2 ;  /* 0x073800001c047fae */ /* 0x0005e2000d1a1028 */
[----:B-1----:R-:W-:Y:S01]  /*161b0*/  IMAD.WIDE R42, R3, 0x4, R24 ;  /* 0x00000004032a7825 */ /* 0x002fe200078e0218 */
[----:B------:R-:W-:-:S02]  /*161c0*/  ISETP.GE.U32.AND P2, PT, R6, 0x7fffff9c, PT ;  /* 0x7fffff9c0600780c */ /* 0x000fc40003f46070 */
[----:B------:R4:W-:Y:S01]  /*161d0*/  STL.64 [R1+0x428], R38 ;  /* 0x0004282601007387 */ /* 0x0009e20000100a00 */
[----:B---3--:R-:W-:-:S03]  /*161e0*/  IMAD.WIDE R40, R3, 0x4, R10 ;  /* 0x0000000403287825 */ /* 0x008fc600078e020a */
[----:B------:R2:W-:Y:S04]  /*161f0*/  STL.64 [R1+0x420], R36 ;  /* 0x0004202401007387 */ /* 0x0005e80000100a00 */
[----:B------:R1:W-:Y:S01]  /*16200*/  STL.64 [R1+0x418], R34 ;  /* 0x0004182201007387 */ /* 0x0003e20000100a00 */
[----:B----4-:R-:W-:-:S03]  /*16210*/  IMAD.WIDE R38, R3, 0x4, R12 ;  /* 0x0000000403267825 */ /* 0x010fc600078e020c */
[----:B------:R3:W-:Y:S01]  /*16220*/  STL.64 [R1+0x410], R32 ;  /* 0x0004102001007387 */ /* 0x0007e20000100a00 */
[----:B--2---:R-:W-:-:S03]  /*16230*/  IMAD.WIDE R36, R3, 0x4, R14 ;  /* 0x0000000403247825 */ /* 0x004fc600078e020e */
[----:B------:R2:W-:Y:S01]  /*16240*/  STL.64 [R1+0x408], R30 ;  /* 0x0004081e01007387 */ /* 0x0005e20000100a00 */
[----:B-1----:R-:W-:-:S03]  /*16250*/  IMAD.WIDE R34, R3, 0x4, R16 ;  /* 0x0000000403227825 */ /* 0x002fc600078e0210 */
[----:B------:R1:W-:Y:S01]  /*16260*/  LDGSTS.E [R4+0x8000], desc[UR40][R42.64], !P5 ;  /* 0x080000002a047fae */ /* 0x0003e2000e9a1028 */
[----:B------:R-:W-:-:S03]  /*16270*/  IMAD R2, R8, 0x24, RZ ;  /* 0x0000002408027824 */ /* 0x000fc600078e02ff */
[----:B------:R4:W-:Y:S01]  /*16280*/  STL.64 [R1+0x400], R28 ;  /* 0x0004001c01007387 */ /* 0x0009e20000100a00 */
[----:B---3--:R-:W-:-:S03]  /*16290*/  IMAD.WIDE R32, R3, 0x4, R18 ;  /* 0x0000000403207825 */ /* 0x008fc600078e0212 */
[----:B------:R3:W-:Y:S01]  /*162a0*/  LDGSTS.E [R4+0x8080], desc[UR40][R40.64], !P5 ;  /* 0x0808000028047fae */ /* 0x0007e2000e9a1028 */
[----:B--2---:R-:W-:-:S03]  /*162b0*/  IMAD.WIDE R30, R3, 0x4, R20 ;  /* 0x00000004031e7825 */ /* 0x004fc600078e0214 */
[----:B------:R2:W-:Y:S01]  /*162c0*/  LDGSTS.E [R4+0x8100], desc[UR40][R38.64], !P5 ;  /* 0x0810000026047fae */ /* 0x0005e2000e9a1028 */
[----:B------:R-:W-:Y:S02]  /*162d0*/  VIADD R6, R7, 0xffffffd7 ;  /* 0xffffffd707067836 */ /* 0x000fe40000000000 */
[----:B------:R-:W2:Y:S01]  /*162e0*/  LDC R7, c[0x0][0x3a0] ;  /* 0x0000e800ff077b82 */ /* 0x000ea20000000800 */
[----:B----4-:R-:W-:Y:S01]  /*162f0*/  IMAD.WIDE R28, R3, 0x4, R22 ;  /* 0x00000004031c7825 */ /* 0x010fe200078e0216 */
[----:B------:R1:W-:Y:S04]  /*16300*/  STL.64 [R1+0x338], R42 ;  /* 0x0003382a01007387 */ /* 0x0003e80000100a00 */
[----:B------:R4:W-:Y:S04]  /*16310*/  LDGSTS.E [R4+0x8180], desc[UR40][R36.64], !P5 ;  /* 0x0818000024047fae */ /* 0x0009e8000e9a1028 */
[----:B------:R3:W-:Y:S04]  /*16320*/  STL.64 [R1+0x330], R40 ;  /* 0x0003302801007387 */ /* 0x0007e80000100a00 */
[----:B------:R2:W-:Y:S01]  /*16330*/  LDGSTS.E [R4+0x8200], desc[UR40][R34.64], !P5 ;  /* 0x0820000022047fae */ /* 0x0005e2000e9a1028 */
[----:B-1----:R-:W-:-:S03]  /*16340*/  IMAD.WIDE R42, R2, 0x4, R24 ;  /* 0x00000004022a7825 */ /* 0x002fc600078e0218 */
[----:B------:R2:W-:Y:S04]  /*16350*/  STL.64 [R1+0x328], R38 ;  /* 0x0003282601007387 */ /* 0x0005e80000100a00 */
[----:B------:R1:W-:Y:S01]  /*16360*/  LDGSTS.E [R4+0x8280], desc[UR40][R32.64], !P5 ;  /* 0x0828000020047fae */ /* 0x0003e2000e9a1028 */
[----:B---3--:R-:W-:-:S03]  /*16370*/  IMAD.WIDE R40, R2, 0x4, R10 ;  /* 0x0000000402287825 */ /* 0x008fc600078e020a */
[----:B------:R4:W-:Y:S04]  /*16380*/  STL.64 [R1+0x320], R36 ;  /* 0x0003202401007387 */ /* 0x0009e80000100a00 */
[----:B------:R3:W-:Y:S01]  /*16390*/  LDGSTS.E [R4+0x8300], desc[UR40][R30.64], !P5 ;  /* 0x083000001e047fae */ /* 0x0007e2000e9a1028 */
[----:B--2---:R-:W-:-:S03]  /*163a0*/  IMAD.WIDE R38, R2, 0x4, R12 ;  /* 0x0000000402267825 */ /* 0x004fc600078e020c */
[----:B------:R2:W-:Y:S04]  /*163b0*/  STL.64 [R1+0x318], R34 ;  /* 0x0003182201007387 */ /* 0x0005e80000100a00 */
[----:B------:R1:W-:Y:S01]  /*163c0*/  LDGSTS.E [R4+0x8380], desc[UR40][R28.64], !P5 ;  /* 0x083800001c047fae */ /* 0x0003e2000e9a1028 */
[----:B----4-:R-:W-:Y:S01]  /*163d0*/  IMAD.WIDE R36, R2, 0x4, R14 ;  /* 0x0000000402247825 */ /* 0x010fe200078e020e */
[----:B------:R-:W-:Y:S02]  /*163e0*/  ISETP.GE.U32.AND P5, PT, R6, 0x7fffff98, PT ;  /* 0x7fffff980600780c */ /* 0x000fe40003fa6070 */
[----:B------:R1:W-:Y:S01]  /*163f0*/  STL.64 [R1+0x310], R32 ;  /* 0x0003102001007387 */ /* 0x0003e20000100a00 */
[----:B--2---:R-:W-:-:S03]  /*16400*/  IMAD.WIDE R34, R2, 0x4, R16 ;  /* 0x0000000402227825 */ /* 0x004fc600078e0210 */
[----:B------:R3:W-:Y:S04]  /*16410*/  STL.64 [R1+0x308], R30 ;  /* 0x0003081e01007387 */ /* 0x0007e80000100a00 */
[----:B------:R2:W-:Y:S01]  /*16420*/  LDGSTS.E [R4+0x9000], desc[UR40][R42.64], !P2 ;  /* 0x090000002a047fae */ /* 0x0005e2000d1a1028 */
[----:B-1----:R-:W-:-:S03]  /*16430*/  IMAD.WIDE R32, R2, 0x4, R18 ;  /* 0x0000000402207825 */ /* 0x002fc600078e0212 */
[----:B------:R1:W-:Y:S01]  /*16440*/  STL.64 [R1+0x300], R28 ;  /* 0x0003001c01007387 */ /* 0x0003e20000100a00 */
[----:B---3--:R-:W-:-:S03]  /*16450*/  IMAD.WIDE R30, R2, 0x4, R20 ;  /* 0x00000004021e7825 */ /* 0x008fc600078e0214 */
[----:B------:R3:W-:Y:S01]  /*16460*/  LDGSTS.E [R4+0x9080], desc[UR40][R40.64], !P2 ;  /* 0x0908000028047fae */ /* 0x0007e2000d1a1028 */
[----:B------:R-:W-:-:S03]  /*16470*/  VIADD R3, R9, 0xffffffd3 ;  /* 0xffffffd309037836 */ /* 0x000fc60000000000 */
[----:B------:R4:W-:Y:S01]  /*16480*/  LDGSTS.E [R4+0x9100], desc[UR40][R38.64], !P2 ;  /* 0x0910000026047fae */ /* 0x0009e2000d1a1028 */
[----:B------:R-:W4:Y:S01]  /*16490*/  LDC R9, c[0x0][0x3a0] ;  /* 0x0000e800ff097b82 */ /* 0x000f220000000800 */
[----:B-1----:R-:W-:Y:S02]  /*164a0*/  IMAD.WIDE R28, R2, 0x4, R22 ;  /* 0x00000004021c7825 */ /* 0x002fe400078e0216 */
[----:B------:R1:W-:Y:S02]  /*164b0*/  LDGSTS.E [R4+0x9180], desc[UR40][R36.64], !P2 ;  /* 0x0918000024047fae */ /* 0x0003e4000d1a1028 */
[----:B------:R-:W-:Y:S02]  /*164c0*/  IMAD R2, R8, 0x28, RZ ;  /* 0x0000002808027824 */ /* 0x000fe400078e02ff */
[----:B------:R1:W-:Y:S04]  /*164d0*/  LDGSTS.E [R4+0x9200], desc[UR40][R34.64], !P2 ;  /* 0x0920000022047fae */ /* 0x0003e8000d1a1028 */
[----:B------:R2:W-:Y:S04]  /*164e0*/  STL.64 [R1+0x238], R42 ;  /* 0x0002382a01007387 */ /* 0x0005e80000100a00 */
[----:B------:R1:W-:Y:S04]  /*164f0*/  LDGSTS.E [R4+0x9280], desc[UR40][R32.64], !P2 ;  /* 0x0928000020047fae */ /* 0x0003e8000d1a1028 */
[----:B------:R3:W-:Y:S04]  /*16500*/  STL.64 [R1+0x230], R40 ;  /* 0x0002302801007387 */ /* 0x0007e80000100a00 */
[----:B------:R1:W-:Y:S01]  /*16510*/  LDGSTS.E [R4+0x9300], desc[UR40][R30.64], !P2 ;  /* 0x093000001e047fae */ /* 0x0003e2000d1a1028 */
[----:B--2---:R-:W-:-:S03]  /*16520*/  IMAD.WIDE R42, R2, 0x4, R24 ;  /* 0x00000004022a7825 */ /* 0x004fc600078e0218 */
[----:B------:R4:W-:Y:S04]  /*16530*/  STL.64 [R1+0x228], R38 ;  /* 0x0002282601007387 */ /* 0x0009e80000100a00 */
[----:B------:R2:W-:Y:S01]  /*16540*/  LDGSTS.E [R4+0x9380], desc[UR40][R28.64], !P2 ;  /* 0x093800001c047fae */ /* 0x0005e2000d1a1028 */
[----:B------:R-:W-:Y:S01]  /*16550*/  ISETP.GE.U32.AND P2, PT, R3, 0x7fffff94, PT ;  /* 0x7fffff940300780c */ /* 0x000fe20003f46070 */
[C---:B---3--:R-:W-:Y:S02]  /*16560*/  IMAD.WIDE R40, R2.reuse, 0x4, R10 ;  /* 0x0000000402287825 */ /* 0x048fe400078e020a */
[----:B------:R1:W-:Y:S04]  /*16570*/  STL.64 [R1+0x220], R36 ;  /* 0x0002202401007387 */ /* 0x0003e80000100a00 */
[----:B------:R3:W-:Y:S01]  /*16580*/  STL.64 [R1+0x218], R34 ;  /* 0x0002182201007387 */ /* 0x0007e20000100a00 */
[----:B----4-:R-:W-:-:S03]  /*16590*/  IMAD.WIDE R38, R2, 0x4, R12 ;  /* 0x0000000402267825 */ /* 0x010fc600078e020c */
[----:B------:R4:W-:Y:S01]  /*165a0*/  STL.64 [R1+0x210], R32 ;  /* 0x0002102001007387 */ /* 0x0009e20000100a00 */
[----:B------:R-:W-:Y:S02]  /*165b0*/  IMAD R3, R8, 0x2c, RZ ;  /* 0x0000002c08037824 */ /* 0x000fe400078e02ff */
[C---:B-1----:R-:W-:Y:S01]  /*165c0*/  IMAD.WIDE R36, R2.reuse, 0x4, R14 ;  /* 0x0000000402247825 */ /* 0x042fe200078e020e */
[----:B------:R1:W-:Y:S03]  /*165d0*/  STL.64 [R1+0x208], R30 ;  /* 0x0002081e01007387 */ /* 0x0003e60000100a00 */
[C---:B---3--:R-:W-:Y:S01]  /*165e0*/  IMAD.WIDE R34, R2.reuse, 0x4, R16 ;  /* 0x0000000402227825 */ /* 0x048fe200078e0210 */
[----:B------:R2:W-:Y:S03]  /*165f0*/  STL.64 [R1+0x200], R28 ;  /* 0x0002001c01007387 */ /* 0x0005e60000100a00 */
[C---:B----4-:R-:W-:Y:S01]  /*16600*/  IMAD.WIDE R32, R2.reuse, 0x4, R18 ;  /* 0x0000000402207825 */ /* 0x050fe200078e0212 */
[----:B------:R-:W-:Y:S04]  /*16610*/  LDGSTS.E [R4+0xa000], desc[UR40][R42.64], !P5 ;  /* 0x0a0000002a047fae */ /* 0x000fe8000e9a1028 */
[----:B------:R-:W-:Y:S01]  /*16620*/  STL.64 [R1+0x138], R42 ;  /* 0x0001382a01007387 */ /* 0x000fe20000100a00 */
[----:B-1----:R-:W-:-:S03]  /*16630*/  IMAD.WIDE R30, R2, 0x4, R20 ;  /* 0x00000004021e7825 */ /* 0x002fc600078e0214 */
[----:B------:R1:W-:Y:S01]  /*16640*/  LDGSTS.E [R4+0xa080], desc[UR40][R40.64], !P5 ;  /* 0x0a08000028047fae */ /* 0x0003e2000e9a1028 */
[----:B--2---:R-:W-:-:S03]  /*16650*/  IMAD.WIDE R28, R2, 0x4, R22 ;  /* 0x00000004021c7825 */ /* 0x004fc600078e0216 */
[----:B------:R1:W-:Y:S01]  /*16660*/  STL.64 [R1+0x130], R40 ;  /* 0x0001302801007387 */ /* 0x0003e20000100a00 */
[----:B------:R-:W-:-:S03]  /*16670*/  VIADD R6, R26, 0xffffffcf ;  /* 0xffffffcf1a067836 */ /* 0x000fc60000000000 */
[----:B------:R2:W-:Y:S04]  /*16680*/  LDGSTS.E [R4+0xa100], desc[UR40][R38.64], !P5 ;  /* 0x0a10000026047fae */ /* 0x0005e8000e9a1028 */
[----:B------:R2:W-:Y:S04]  /*16690*/  STL.64 [R1+0x128], R38 ;  /* 0x0001282601007387 */ /* 0x0005e80000100a00 */
[----:B------:R3:W-:Y:S01]  /*166a0*/  LDGSTS.E [R4+0xa180], desc[UR40][R36.64], !P5 ;  /* 0x0a18000024047fae */ /* 0x0007e2000e9a1028 */
[----:B-1----:R-:W-:-:S03]  /*166b0*/  IMAD.WIDE R40, R3, 0x4, R24 ;  /* 0x0000000403287825 */ /* 0x002fc600078e0218 */
        /* <DEDUP_REMOVED lines=8> */
[----:B-1----:R-:W-:-:S03]  /*16740*/  IMAD.WIDE R34, R3, 0x4, R14 ;  /* 0x0000000403227825 */ /* 0x002fc600078e020e */
[----:B------:R3:W-:Y:S04]  /*16750*/  STL.64 [R1+0x108], R30 ;  /* 0x0001081e01007387 */ /* 0x0007e80000100a00 */
[----:B------:R1:W-:Y:S01]  /*16760*/  LDGSTS.E [R4+0xa380], desc[UR40][R28.64], !P5 ;  /* 0x0a3800001c047fae */ /* 0x0003e2000e9a1028 */
[----:B------:R-:W-:Y:S01]  /*16770*/  ISETP.GE.U32.AND P5, PT, R6, 0x7fffff90, PT ;  /* 0x7fffff900600780c */ /* 0x000fe20003fa6070 */
[C---:B--2---:R-:W-:Y:S01]  /*16780*/  IMAD.WIDE R32, R3.reuse, 0x4, R16 ;  /* 0x0000000403207825 */ /* 0x044fe200078e0210 */
[----:B------:R-:W2:Y:S01]  /*16790*/  LDC R6, c[0x0][0x3a0] ;  /* 0x0000e800ff067b82 */ /* 0x000ea20000000800 */
[----:B------:R1:W-:Y:S02]  /*167a0*/  STL.64 [R1+0x100], R28 ;  /* 0x0001001c01007387 */ /* 0x0003e40000100a00 */
[----:B------:R-:W-:-:S02]  /*167b0*/  IMAD.WIDE R26, R3, 0x4, R22 ;  /* 0x00000004031a7825 */ /* 0x000fc400078e0216 */
[----:B------:R-:W-:Y:S02]  /*167c0*/  STL.64 [R1+0x78], R40 ;  /* 0x0000782801007387 */ /* 0x000fe40000100a00 */
[C---:B---3--:R-:W-:Y:S02]  /*167d0*/  IMAD.WIDE R30, R3.reuse, 0x4, R18 ;  /* 0x00000004031e7825 */ /* 0x048fe400078e0212 */
[----:B------:R-:W-:Y:S04]  /*167e0*/  LDGSTS.E [R4+0xb000], desc[UR40][R40.64], !P2 ;  /* 0x0b00000028047fae */ /* 0x000fe8000d1a1028 */
[----:B------:R3:W-:Y:S01]  /*167f0*/  STL.64 [R1+0x70], R38 ;  /* 0x0000702601007387 */ /* 0x0007e20000100a00 */
[----:B-1----:R-:W-:Y:S02]  /*16800*/  IMAD.WIDE R28, R3, 0x4, R20 ;  /* 0x00000004031c7825 */ /* 0x002fe400078e0214 */
[----:B------:R-:W1:Y:S01]  /*16810*/  LDC R3, c[0x0][0x3a0] ;  /* 0x0000e800ff037b82 */ /* 0x000e620000000800 */
[----:B------:R3:W-:Y:S04]  /*16820*/  LDGSTS.E [R4+0xb080], desc[UR40][R38.64], !P2 ;  /* 0x0b08000026047fae */ /* 0x0007e8000d1a1028 */
[----:B------:R-:W-:Y:S04]  /*16830*/  STL.64 [R1+0x68], R36 ;  /* 0x0000682401007387 */ /* 0x000fe80000100a00 */
[----:B------:R-:W-:Y:S04]  /*16840*/  LDGSTS.E [R4+0xb100], desc[UR40][R36.64], !P2 ;  /* 0x0b10000024047fae */ /* 0x000fe8000d1a1028 */
[----:B------:R-:W-:Y:S01]  /*16850*/  STL.64 [R1+0x60], R34 ;  /* 0x0000602201007387 */ /* 0x000fe20000100a00 */
[----:B---3--:R-:W-:-:S03]  /*16860*/  IMAD R38, R8, 0x30, RZ ;  /* 0x0000003008267824 */ /* 0x008fc600078e02ff */
[----:B------:R-:W-:Y:S01]  /*16870*/  LDGSTS.E [R4+0xb180], desc[UR40][R34.64], !P2 ;  /* 0x0b18000022047fae */ /* 0x000fe2000d1a1028 */
[----:B------:R-:W-:-:S03]  /*16880*/  VIADD R2, R7, 0xffffffcb ;  /* 0xffffffcb07027836 */ /* 0x000fc60000000000 */
[----:B------:R-:W-:Y:S01]  /*16890*/  STL.64 [R1+0x58], R32 ;  /* 0x0000582001007387 */ /* 0x000fe20000100a00 */
[C---:B------:R-:W-:Y:S01]  /*168a0*/  IMAD.WIDE R40, R38.reuse, 0x4, R24 ;  /* 0x0000000426287825 */ /* 0x040fe200078e0218 */
[----:B------:R-:W3:Y:S02]  /*168b0*/  LDC R7, c[0x0][0x3a0] ;  /* 0x0000e800ff077b82 */ /* 0x000ee40000000800 */
[----:B------:R-:W-:Y:S04]  /*168c0*/  LDGSTS.E [R4+0xb200], desc[UR40][R32.64], !P2 ;  /* 0x0b20000020047fae */ /* 0x000fe8000d1a1028 */
[----:B------:R4:W-:Y:S04]  /*168d0*/  STL.64 [R1+0x50], R30 ;  /* 0x0000501e01007387 */ /* 0x0009e80000100a00 */
[----:B------:R4:W-:Y:S04]  /*168e0*/  LDGSTS.E [R4+0xb280], desc[UR40][R30.64], !P2 ;  /* 0x0b2800001e047fae */ /* 0x0009e8000d1a1028 */
[----:B------:R1:W-:Y:S04]  /*168f0*/  STL.64 [R1+0x48], R28 ;  /* 0x0000481c01007387 */ /* 0x0003e80000100a00 */
[----:B------:R1:W-:Y:S04]  /*16900*/  LDGSTS.E [R4+0xb300], desc[UR40][R28.64], !P2 ;  /* 0x0b3000001c047fae */ /* 0x0003e8000d1a1028 */
[----:B------:R2:W-:Y:S01]  /*16910*/  STL.64 [R1+0x40], R26 ;  /* 0x0000401a01007387 */ /* 0x0005e20000100a00 */
[----:B----4-:R-:W-:-:S03]  /*16920*/  IMAD.WIDE R30, R38, 0x4, R14 ;  /* 0x00000004261e7825 */ /* 0x010fc600078e020e */
[----:B------:R2:W-:Y:S01]  /*16930*/  LDGSTS.E [R4+0xb380], desc[UR40][R26.64], !P2 ;  /* 0x0b3800001a047fae */ /* 0x0005e2000d1a1028 */
[----:B------:R-:W-:Y:S01]  /*16940*/  IMAD.WIDE R32, R38, 0x4, R16 ;  /* 0x0000000426207825 */ /* 0x000fe200078e0210 */
[----:B------:R-:W-:Y:S02]  /*16950*/  ISETP.GE.U32.AND P2, PT, R2, 0x7fffff8c, PT ;  /* 0x7fffff8c0200780c */ /* 0x000fe40003f46070 */
[----:B------:R4:W-:Y:S01]  /*16960*/  LDGSTS.E [R4+0xc000], desc[UR40][R40.64], !P5 ;  /* 0x0c00000028047fae */ /* 0x0009e2000e9a1028 */
[----:B-1----:R-:W-:-:S04]  /*16970*/  IMAD.WIDE R28, R38, 0x4, R12 ;  /* 0x00000004261c7825 */ /* 0x002fc800078e020c */
[----:B--2---:R-:W-:-:S04]  /*16980*/  IMAD.WIDE R26, R38, 0x4, R10 ;  /* 0x00000004261a7825 */ /* 0x004fc800078e020a */
[C---:B------:R-:W-:Y:S01]  /*16990*/  IMAD.WIDE R34, R38.reuse, 0x4, R18 ;  /* 0x0000000426227825 */ /* 0x040fe200078e0212 */
[----:B------:R-:W-:Y:S03]  /*169a0*/  LDGSTS.E [R4+0xc080], desc[UR40][R26.64], !P5 ;  /* 0x0c0800001a047fae */ /* 0x000fe6000e9a1028 */
[C---:B------:R-:W-:Y:S01]  /*169b0*/  IMAD.WIDE R36, R38.reuse, 0x4, R20 ;  /* 0x0000000426247825 */ /* 0x040fe200078e0214 */
[----:B------:R-:W-:Y:S01]  /*169c0*/  LDGSTS.E [R4+0xc100], desc[UR40][R28.64], !P5 ;  /* 0x0c1000001c047fae */ /* 0x000fe2000e9a1028 */
[----:B------:R-:W-:Y:S02]  /*169d0*/  IADD3 R2, PT, PT, R9, -0x39, RZ ;  /* 0xffffffc709027810 */ /* 0x000fe40007ffe0ff */
[----:B------:R-:W-:Y:S01]  /*169e0*/  IMAD.WIDE R38, R38, 0x4, R22 ;  /* 0x0000000426267825 */ /* 0x000fe200078e0216 */
[----:B------:R-:W-:Y:S01]  /*169f0*/  LDGSTS.E [R4+0xc180], desc[UR40][R30.64], !P5 ;  /* 0x0c1800001e047fae */ /* 0x000fe2000e9a1028 */
[----:B------:R-:W1:Y:S02]  /*16a00*/  LDC R9, c[0x0][0x3a0] ;  /* 0x0000e800ff097b82 */ /* 0x000e640000000800 */
[----:B------:R-:W-:Y:S01]  /*16a10*/  IMAD R54, R8, 0x34, RZ ;  /* 0x0000003408367824 */ /* 0x000fe200078e02ff */
[----:B------:R-:W-:Y:S04]  /*16a20*/  LDGSTS.E [R4+0xc200], desc[UR40][R32.64], !P5 ;  /* 0x0c20000020047fae */ /* 0x000fe8000e9a1028 */
[----:B------:R-:W-:Y:S01]  /*16a30*/  LDGSTS.E [R4+0xc280], desc[UR40][R34.64], !P5 ;  /* 0x0c28000022047fae */ /* 0x000fe2000e9a1028 */
[----:B------:R-:W-:-:S03]  /*16a40*/  IMAD.WIDE R56, R54, 0x4, R24 ;  /* 0x0000000436387825 */ /* 0x000fc600078e0218 */
[----:B------:R2:W-:Y:S01]  /*16a50*/  LDGSTS.E [R4+0xc300], desc[UR40][R36.64], !P5 ;  /* 0x0c30000024047fae */ /* 0x0005e2000e9a1028 */
[----:B------:R-:W-:-:S03]  /*16a60*/  IMAD.WIDE R42, R54, 0x4, R10 ;  /* 0x00000004362a7825 */ /* 0x000fc600078e020a */
[----:B------:R-:W-:Y:S01]  /*16a70*/  LDGSTS.E [R4+0xc380], desc[UR40][R38.64], !P5 ;  /* 0x0c38000026047fae */ /* 0x000fe2000e9a1028 */
[----:B------:R-:W-:Y:S01]  /*16a80*/  ISETP.GE.U32.AND P5, PT, R2, 0x7fffff88, PT ;  /* 0x7fffff880200780c */ /* 0x000fe20003fa6070 */
[C---:B------:R-:W-:Y:S02]  /*16a90*/  IMAD.WIDE R44, R54.reuse, 0x4, R12 ;  /* 0x00000004362c7825 */ /* 0x040fe400078e020c */
[----:B------:R-:W-:Y:S02]  /*16aa0*/  LDGSTS.E [R4+0xd000], desc[UR40][R56.64], !P2 ;  /* 0x0d00000038047fae */ /* 0x000fe4000d1a1028 */
[C---:B------:R-:W-:Y:S02]  /*16ab0*/  IMAD.WIDE R46, R54.reuse, 0x4, R14 ;  /* 0x00000004362e7825 */ /* 0x040fe400078e020e */
[----:B------:R-:W-:Y:S02]  /*16ac0*/  LDGSTS.E [R4+0xd080], desc[UR40][R42.64], !P2 ;  /* 0x0d0800002a047fae */ /* 0x000fe4000d1a1028 */
[----:B------:R-:W-:-:S02]  /*16ad0*/  IMAD.WIDE R48, R54, 0x4, R16 ;  /* 0x0000000436307825 */ /* 0x000fc400078e0210 */
[----:B------:R-:W-:Y:S02]  /*16ae0*/  LDGSTS.E [R4+0xd100], desc[UR40][R44.64], !P2 ;  /* 0x0d1000002c047fae */ /* 0x000fe4000d1a1028 */
[----:B------:R-:W-:Y:S02]  /*16af0*/  IMAD R70, R8, 0x38, RZ ;  /* 0x0000003808467824 */ /* 0x000fe400078e02ff */
[C---:B------:R-:W-:Y:S01]  /*16b00*/  IMAD.WIDE R50, R54.reuse, 0x4, R18 ;  /* 0x0000000436327825 */ /* 0x040fe200078e0212 */
[----:B------:R-:W-:Y:S03]  /*16b10*/  LDGSTS.E [R4+0xd180], desc[UR40][R46.64], !P2 ;  /* 0x0d1800002e047fae */ /* 0x000fe6000d1a1028 */
[C---:B------:R-:W-:Y:S01]  /*16b20*/  IMAD.WIDE R52, R54.reuse, 0x4, R20 ;  /* 0x0000000436347825 */ /* 0x040fe200078e0214 */
[----:B------:R-:W-:Y:S03]  /*16b30*/  LDGSTS.E [R4+0xd200], desc[UR40][R48.64], !P2 ;  /* 0x0d20000030047fae */ /* 0x000fe6000d1a1028 */
[----:B------:R-:W-:Y:S01]  /*16b40*/  IMAD.WIDE R54, R54, 0x4, R22 ;  /* 0x0000000436367825 */ /* 0x000fe200078e0216 */
[----:B------:R-:W-:Y:S03]  /*16b50*/  LDGSTS.E [R4+0xd280], desc[UR40][R50.64], !P2 ;  /* 0x0d28000032047fae */ /* 0x000fe6000d1a1028 */
[----:B------:R-:W-:Y:S01]  /*16b60*/  VIADD R2, R6, 0xffffffc3 ;  /* 0xffffffc306027836 */ /* 0x000fe20000000000 */
[----:B------:R-:W-:Y:S01]  /*16b70*/  LDGSTS.E [R4+0xd300], desc[UR40][R52.64], !P2 ;  /* 0x0d30000034047fae */ /* 0x000fe2000d1a1028 */
[C---:B------:R-:W-:Y:S01]  /*16b80*/  IMAD.WIDE R72, R70.reuse, 0x4, R24 ;  /* 0x0000000446487825 */ /* 0x040fe200078e0218 */
[----:B------:R-:W1:Y:S02]  /*16b90*/  LDC R6, c[0x0][0x3a0] ;  /* 0x0000e800ff067b82 */ /* 0x000e640000000800 */
[----:B------:R-:W-:Y:S01]  /*16ba0*/  LDGSTS.E [R4+0xd380], desc[UR40][R54.64], !P2 ;  /* 0x0d38000036047fae */ /* 0x000fe2000d1a1028 */
[----:B------:R-:W-:Y:S01]  /*16bb0*/  IMAD.WIDE R58, R70, 0x4, R10 ;  /* 0x00000004463a7825 */ /* 0x000fe200078e020a */
[----:B------:R-:W-:-:S02]  /*16bc0*/  ISETP.GE.U32.AND P2, PT, R2, 0x7fffff84, PT ;  /* 0x7fffff840200780c */ /* 0x000fc40003f46070 */
[----:B------:R-:W-:Y:S01]  /*16bd0*/  LDGSTS.E [R4+0xe000], desc[UR40][R72.64], !P5 ;  /* 0x0e00000048047fae */ /* 0x000fe2000e9a1028 */
[----:B------:R-:W-:-:S03]  /*16be0*/  IMAD.WIDE R60, R70, 0x4, R12 ;  /* 0x00000004463c7825 */ /* 0x000fc600078e020c */
        /* <DEDUP_REMOVED lines=11> */
[----:B------:R-:W-:Y:S02]  /*16ca0*/  VIADD R2, R3, 0xfffffffe ;  /* 0xfffffffe03027836 */ /* 0x000fe40000000000 */
[----:B------:R-:W-:Y:S01]  /*16cb0*/  IMAD R86, R8, 0x3c, RZ ;  /* 0x0000003c08567824 */ /* 0x000fe200078e02ff */
[----:B------:R-:W-:Y:S02]  /*16cc0*/  LDGSTS.E [R4+0xe380], desc[UR40][R70.64], !P5 ;  /* 0x0e38000046047fae */ /* 0x000fe4000e9a1028 */
[----:B------:R-:W-:Y:S01]  /*16cd0*/  ISETP.GE.U32.AND P5, PT, R2, 0x7fffffbf, PT ;  /* 0x7fffffbf0200780c */ /* 0x000fe20003fa6070 */
[----:B------:R-:W-:Y:S01]  /*16ce0*/  IMAD.WIDE R88, R86, 0x4, R24 ;  /* 0x0000000456587825 */ /* 0x000fe200078e0218 */
[----:B------:R-:W-:-:S03]  /*16cf0*/  LOP3.LUT R3, R5, 0x20, RZ, 0x3c, !PT ;  /* 0x0000002005037812 */ /* 0x000fc600078e3cff */
[C---:B------:R-:W-:Y:S01]  /*16d00*/  IMAD.WIDE R74, R86.reuse, 0x4, R10 ;  /* 0x00000004564a7825 */ /* 0x040fe200078e020a */
[----:B------:R-:W-:Y:S03]  /*16d10*/  LDGSTS.E [R4+0xf000], desc[UR40][R88.64], !P2 ;  /* 0x0f00000058047fae */ /* 0x000fe6000d1a1028 */
        /* <DEDUP_REMOVED lines=10> */
[----:B------:R-:W-:Y:S01]  /*16dc0*/  IMAD.WIDE R86, R86, 0x4, R22 ;  /* 0x0000000456567825 */ /* 0x000fe200078e0216 */
[----:B------:R-:W-:Y:S03]  /*16dd0*/  LDGSTS.E [R4+0xf300], desc[UR40][R84.64], !P2 ;  /* 0x0f30000054047fae */ /* 0x000fe6000d1a1028 */
[----:B------:R-:W-:-:S02]  /*16de0*/  VIADD R3, R3, UR4 ;  /* 0x0000000403037c36 */ /* 0x000fc40008000000 */
[C---:B------:R-:W-:Y:S01]  /*16df0*/  IMAD.WIDE R104, R8.reuse, 0x4, R24 ;  /* 0x0000000408687825 */ /* 0x040fe200078e0218 */
[----:B------:R4:W-:Y:S03]  /*16e00*/  STL.64 [R1+0x5440], R40 ;  /* 0x0054402801007387 */ /* 0x0009e60000100a00 */
[C---:B------:R-:W-:Y:S01]  /*16e10*/  IMAD.WIDE R102, R8.reuse, 0x4, R10 ;  /* 0x0000000408667825 */ /* 0x040fe200078e020a */
[----:B------:R-:W-:Y:S03]  /*16e20*/  LDGSTS.E [R4+0xf380], desc[UR40][R86.64], !P2 ;  /* 0x0f38000056047fae */ /* 0x000fe6000d1a1028 */
[----:B---3--:R-:W-:Y:S02]  /*16e30*/  VIADD R2, R7, 0xfffffffa ;  /* 0xfffffffa07027836 */ /* 0x008fe40000000000 */
[C---:B------:R-:W-:Y:S01]  /*16e40*/  IMAD.WIDE R100, R8.reuse, 0x4, R12 ;  /* 0x0000000408647825 */ /* 0x040fe200078e020c */
[----:B------:R-:W-:Y:S01]  /*16e50*/  STL.64 [R1+0x5448], R26 ;  /* 0x0054481a01007387 */ /* 0x000fe20000100a00 */
[----:B------:R-:W3:Y:S02]  /*16e60*/  LDC R7, c[0x0][0x3a0] ;  /* 0x0000e800ff077b82 */ /* 0x000ee40000000800 */
[C---:B------:R-:W-:Y:S01]  /*16e70*/  IMAD.WIDE R98, R8.reuse, 0x4, R14 ;  /* 0x0000000408627825 */ /* 0x040fe200078e020e */
[----:B------:R-:W-:Y:S03]  /*16e80*/  LDGSTS.E [R3+0x400], desc[UR40][R104.64], !P5 ;  /* 0x0040000068037fae */ /* 0x000fe6000e9a1028 */
[----:B------:R-:W-:Y:S01]  /*16e90*/  IMAD.WIDE R96, R8, 0x4, R16 ;  /* 0x0000000408607825 */ /* 0x000fe200078e0210 */
[----:B------:R-:W-:Y:S01]  /*16ea0*/  STL.64 [R1+0x5450], R28 ;  /* 0x0054501c01007387 */ /* 0x000fe20000100a00 */
[----:B------:R-:W-:-:S02]  /*16eb0*/  ISETP.GE.U32.AND P2, PT, R2, 0x7fffffbb, PT ;  /* 0x7fffffbb0200780c */ /* 0x000fc40003f46070 */
[C---:B------:R-:W-:Y:S01]  /*16ec0*/  IMAD.WIDE R94, R8.reuse, 0x4, R18 ;  /* 0x00000004085e7825 */ /* 0x040fe200078e0212 */
[----:B------:R-:W-:Y:S03]  /*16ed0*/  LDGSTS.E [R3+0x480], desc[UR40][R102.64], !P5 ;  /* 0x0048000066037fae */ /* 0x000fe6000e9a1028 */
[C---:B------:R-:W-:Y:S01]  /*16ee0*/  IMAD.WIDE R92, R8.reuse, 0x4, R20 ;  /* 0x00000004085c7825 */ /* 0x040fe200078e0214 */
[----:B------:R-:W-:Y:S03]  /*16ef0*/  STL.64 [R1+0x5458], R30 ;  /* 0x0054581e01007387 */ /* 0x000fe60000100a00 */
[----:B------:R-:W-:Y:S01]  /*16f00*/  IMAD.WIDE R90, R8, 0x4, R22 ;  /* 0x00000004085a7825 */ /* 0x000fe200078e0216 */
[----:B------:R-:W-:Y:S03]  /*16f10*/  LDGSTS.E [R3+0x500], desc[UR40][R100.64], !P5 ;  /* 0x0050000064037fae */ /* 0x000fe6000e9a1028 */
[----:B-1----:R-:W-:Y:S01]  /*16f20*/  VIADD R2, R6, 0xfffffff6 ;  /* 0xfffffff606027836 */ /* 0x002fe20000000000 */
[----:B------:R-:W-:Y:S04]  /*16f30*/  STL.64 [R1+0x5460], R32 ;  /* 0x0054602001007387 */ /* 0x000fe80000100a00 */
[----:B------:R-:W-:Y:S04]  /*16f40*/  LDGSTS.E [R3+0x580], desc[UR40][R98.64], !P5 ;  /* 0x0058000062037fae */ /* 0x000fe8000e9a1028 */
[----:B------:R-:W-:Y:S04]  /*16f50*/  STL.64 [R1+0x5468], R34 ;  /* 0x0054682201007387 */ /* 0x000fe80000100a00 */
[----:B------:R-:W-:Y:S04]  /*16f60*/  LDGSTS.E [R3+0x600], desc[UR40][R96.64], !P5 ;  /* 0x0060000060037fae */ /* 0x000fe8000e9a1028 */
[----:B------:R2:W-:Y:S04]  /*16f70*/  STL.64 [R1+0x5470], R36 ;  /* 0x0054702401007387 */ /* 0x0005e80000100a00 */
[----:B------:R-:W-:Y:S04]  /*16f80*/  LDGSTS.E [R3+0x680], desc[UR40][R94.64], !P5 ;  /* 0x006800005e037fae */ /* 0x000fe8000e9a1028 */
[----:B------:R-:W-:Y:S04]  /*16f90*/  STL.64 [R1+0xaf8], R104 ;  /* 0x000af86801007387 */ /* 0x000fe80000100a00 */
[----:B------:R1:W-:Y:S04]  /*16fa0*/  LDGSTS.E [R3+0x700], desc[UR40][R92.64], !P5 ;  /* 0x007000005c037fae */ /* 0x0003e8000e9a1028 */
[----:B------:R-:W-:Y:S04]  /*16fb0*/  STL.64 [R1+0xaf0], R102 ;  /* 0x000af06601007387 */ /* 0x000fe80000100a00 */
[----:B------:R1:W-:Y:S01]  /*16fc0*/  LDGSTS.E [R3+0x780], desc[UR40][R90.64], !P5 ;  /* 0x007800005a037fae */ /* 0x0003e2000e9a1028 */
[----:B------:R-:W-:Y:S01]  /*16fd0*/  ISETP.GE.U32.AND P5, PT, R2, 0x7fffffb7, PT ;  /* 0x7fffffb70200780c */ /* 0x000fe20003fa6070 */
[----:B------:R-:W-:-:S02]  /*16fe0*/  IMAD R2, R8, 0x5, RZ ;  /* 0x0000000508027824 */ /* 0x000fc400078e02ff */
[----:B------:R-:W-:Y:S04]  /*16ff0*/  STL.64 [R1+0xae8], R100 ;  /* 0x000ae86401007387 */ /* 0x000fe80000100a00 */
[----:B------:R-:W-:Y:S04]  /*17000*/  STL.64 [R1+0xae0], R98 ;  /* 0x000ae06201007387 */ /* 0x000fe80000100a00 */
[----:B------:R-:W-:Y:S01]  /*17010*/  STL.64 [R1+0xad8], R96 ;  /* 0x000ad86001007387 */ /* 0x000fe20000100a00 */
[----:B----4-:R-:W-:-:S03]  /*17020*/  IMAD.WIDE R40, R2, 0x4, R10 ;  /* 0x0000000402287825 */ /* 0x010fc600078e020a */
[----:B------:R-:W-:Y:S01]  /*17030*/  STL.64 [R1+0xad0], R94 ;  /* 0x000ad05e01007387 */ /* 0x000fe20000100a00 */
[----:B--2---:R-:W-:-:S03]  /*17040*/  IMAD.WIDE R36, R2, 0x4, R12 ;  /* 0x0000000402247825 */ /* 0x004fc600078e020c */
[----:B------:R1:W-:Y:S01]  /*17050*/  STL.64 [R1+0xac8], R92 ;  /* 0x000ac85c01007387 */ /* 0x0003e20000100a00 */
[----:B------:R-:W-:-:S04]  /*17060*/  IMAD.WIDE R34, R2, 0x4, R14 ;  /* 0x0000000402227825 */ /* 0x000fc800078e020e */
[----:B------:R-:W-:Y:S02]  /*17070*/  IMAD R6, R8, 0x9, RZ ;  /* 0x0000000908067824 */ /* 0x000fe400078e02ff */
[----:B------:R-:W-:-:S04]  /*17080*/  IMAD.WIDE R32, R2, 0x4, R16 ;  /* 0x0000000402207825 */ /* 0x000fc800078e0210 */
[C---:B-1----:R-:W-:Y:S01]  /*17090*/  IMAD.WIDE R92, R2.reuse, 0x4, R24 ;  /* 0x00000004025c7825 */ /* 0x042fe200078e0218 */
[----:B------:R1:W-:Y:S03]  /*170a0*/  STL.64 [R1+0xac0], R90 ;  /* 0x000ac05a01007387 */ /* 0x0003e60000100a00 */
[C---:B------:R-:W-:Y:S01]  /*170b0*/  IMAD.WIDE R30, R2.reuse, 0x4, R18 ;  /* 0x00000004021e7825 */ /* 0x040fe200078e0212 */
[----:B------:R2:W-:Y:S03]  /*170c0*/  LDGSTS.E [R3+0x1400], desc[UR40][R92.64], !P2 ;  /* 0x014000005c037fae */ /* 0x0005e6000d1a1028 */
[C---:B------:R-:W-:Y:S01]  /*170d0*/  IMAD.WIDE R28, R2.reuse, 0x4, R20 ;  /* 0x00000004021c7825 */ /* 0x040fe200078e0214 */
[----:B------:R4:W-:Y:S03]  /*170e0*/  LDGSTS.E [R3+0x1480], desc[UR40][R40.64], !P2 ;  /* 0x0148000028037fae */ /* 0x0009e6000d1a1028 */
[----:B------:R-:W-:Y:S01]  /*170f0*/  IMAD.WIDE R26, R2, 0x4, R22 ;  /* 0x00000004021a7825 */ /* 0x000fe200078e0216 */
[----:B------:R2:W-:Y:S01]  /*17100*/  STL.64 [R1+0x9f8], R92 ;  /* 0x0009f85c01007387 */ /* 0x0005e20000100a00 */
[----:B-1----:R-:W1:Y:S03]  /*17110*/  LDC R90, c[0x0][0x3a0] ;  /* 0x0000e800ff5a7b82 */ /* 0x002e660000000800 */
[----:B------:R4:W-:Y:S04]  /*17120*/  LDGSTS.E [R3+0x1500], desc[UR40][R36.64], !P2 ;  /* 0x0150000024037fae */ /* 0x0009e8000d1a1028 */
[----:B------:R4:W-:Y:S01]  /*17130*/  STL.64 [R1+0x9f0], R40 ;  /* 0x0009f02801007387 */ /* 0x0009e20000100a00 */
[----:B---3--:R-:W-:Y:S01]  /*17140*/  VIADD R7, R7, 0xfffffff2 ;  /* 0xfffffff207077836 */ /* 0x008fe20000000000 */
[----:B------:R-:W3:Y:S02]  /*17150*/  LDC R91, c[0x0][0x3a0] ;  /* 0x0000e800ff5b7b82 */ /* 0x000ee40000000800 */
[----:B------:R4:W-:Y:S01]  /*17160*/  LDGSTS.E [R3+0x1580], desc[UR40][R34.64], !P2 ;  /* 0x0158000022037fae */ /* 0x0009e2000d1a1028 */
[----:B--2---:R-:W-:-:S03]  /*17170*/  IMAD.WIDE R92, R6, 0x4, R24 ;  /* 0x00000004065c7825 */ /* 0x004fc600078e0218 */
[----:B------:R2:W-:Y:S04]  /*17180*/  STL.64 [R1+0x9e8], R36 ;  /* 0x0009e82401007387 */ /* 0x0005e80000100a00 */
[----:B------:R2:W-:Y:S01]  /*17190*/  LDGSTS.E [R3+0x1600], desc[UR40][R32.64], !P2 ;  /* 0x0160000020037fae */ /* 0x0005e2000d1a1028 */
[----:B----4-:R-:W-:-:S03]  /*171a0*/  IMAD.WIDE R40, R6, 0x4, R10 ;  /* 0x0000000406287825 */ /* 0x010fc600078e020a */
[----:B------:R4:W-:Y:S04]  /*171b0*/  STL.64 [R1+0x9e0], R34 ;  /* 0x0009e02201007387 */ /* 0x0009e80000100a00 */
        /* <DEDUP_REMOVED lines=8> */
[----:B------:R2:W-:Y:S01]  /*17240*/  STL.64 [R1+0x9c8], R28 ;  /* 0x0009c81c01007387 */ /* 0x0005e20000100a00 */
[----:B------:R-:W-:Y:S02]  /*17250*/  VIADD R2, R9, 0xffffffee ;  /* 0xffffffee09027836 */ /* 0x000fe40000000000 */
[C---:B-1----:R-:W-:Y:S01]  /*17260*/  IMAD.WIDE R30, R6.reuse, 0x4, R18 ;  /* 0x00000004061e7825 */ /* 0x042fe200078e0212 */
[----:B------:R1:W-:Y:S01]  /*17270*/  LDGSTS.E [R3+0x2400], desc[UR40][R92.64], !P5 ;  /* 0x024000005c037fae */ /* 0x0003e2000e9a1028 */
[----:B------:R-:W-:Y:S01]  /*17280*/  ISETP.GE.U32.AND P2, PT, R7, 0x7fffffb3, PT ;  /* 0x7fffffb30700780c */ /* 0x000fe20003f46070 */
[----:B------:R-:W1:Y:S02]  /*17290*/  LDC R9, c[0x0][0x3a0] ;  /* 0x0000e800ff097b82 */ /* 0x000e640000000800 */
[----:B------:R4:W-:Y:S01]  /*172a0*/  STL.64 [R1+0x9c0], R26 ;  /* 0x0009c01a01007387 */ /* 0x0009e20000100a00 */
[----:B--2---:R-:W-:-:S03]  /*172b0*/  IMAD.WIDE R28, R6, 0x4, R20 ;  /* 0x00000004061c7825 */ /* 0x004fc600078e0214 */
[----:B------:R2:W-:Y:S04]  /*172c0*/  LDGSTS.E [R3+0x2480], desc[UR40][R40.64], !P5 ;  /* 0x0248000028037fae */ /* 0x0005e8000e9a1028 */
        /* <DEDUP_REMOVED lines=26> */
[----:B------:R3:W-:Y:S04]  /*17470*/  LDGSTS.E [R3+0x3480], desc[UR40][R40.64], !P2 ;  /* 0x0348000028037fae */ /* 0x0007e8000d1a1028 */
[----:B------:R1:W-:Y:S01]  /*17480*/  STL.64 [R1+0x7f8], R92 ;  /* 0x0007f85c01007387 */ /* 0x0003e20000100a00 */
[----:B--2---:R-:W-:-:S03]  /*17490*/  IMAD.WIDE R26, R2, 0x4, R22 ;  /* 0x00000004021a7825 */ /* 0x004fc600078e0216 */
[----:B------:R2:W-:Y:S04]  /*174a0*/  LDGSTS.E [R3+0x3500], desc[UR40][R36.64], !P2 ;  /* 0x0350000024037fae */ /* 0x0005e8000d1a1028 */
[----:B------:R3:W-:Y:S04]  /*174b0*/  STL.64 [R1+0x7f0], R40 ;  /* 0x0007f02801007387 */ /* 0x0007e80000100a00 */
[----:B------:R4:W-:Y:S01]  /*174c0*/  LDGSTS.E [R3+0x3580], desc[UR40][R34.64], !P2 ;  /* 0x0358000022037fae */ /* 0x0009e2000d1a1028 */
[----:B-1----:R-:W-:-:S03]  /*174d0*/  IMAD.WIDE R92, R6, 0x4, R24 ;  /* 0x00000004065c7825 */ /* 0x002fc600078e0218 */
[----:B------:R2:W-:Y:S04]  /*174e0*/  STL.64 [R1+0x7e8], R36 ;  /* 0x0007e82401007387 */ /* 0x0005e80000100a00 */
[----:B------:R1:W-:Y:S01]  /*174f0*/  LDGSTS.E [R3+0x3600], desc[UR40][R32.64], !P2 ;  /* 0x0360000020037fae */ /* 0x0003e2000d1a1028 */
[----:B---3--:R-:W-:-:S03]  /*17500*/  IMAD.WIDE R40, R6, 0x4, R10 ;  /* 0x0000000406287825 */ /* 0x008fc600078e020a */
[----:B------:R4:W-:Y:S01]  /*17510*/  STL.64 [R1+0x7e0], R34 ;  /* 0x0007e02201007387 */ /* 0x0009e20000100a00 */
[----:B------:R-:W-:Y:S02]  /*17520*/  VIADD R7, R90, 0xffffffea ;  /* 0xffffffea5a077836 */ /* 0x000fe40000000000 */
[----:B------:R-:W-:Y:S01]  /*17530*/  VIADD R2, R91, 0xffffffe6 ;  /* 0xffffffe65b027836 */ /* 0x000fe20000000000 */
[----:B------:R3:W-:Y:S01]  /*17540*/  LDGSTS.E [R3+0x3680], desc[UR40][R30.64], !P2 ;  /* 0x036800001e037fae */ /* 0x0007e2000d1a1028 */
[C---:B--2---:R-:W-:Y:S01]  /*17550*/  IMAD.WIDE R36, R6.reuse, 0x4, R12 ;  /* 0x0000000406247825 */ /* 0x044fe200078e020c */
[----:B------:R-:W2:Y:S02]  /*17560*/  LDC R90, c[0x0][0x3a0] ;  /* 0x0000e800ff5a7b82 */ /* 0x000ea40000000800 */
[----:B------:R1:W-:Y:S04]  /*17570*/  STL.64 [R1+0x7d8], R32 ;  /* 0x0007d82001007387 */ /* 0x0003e80000100a00 */
[----:B------:R3:W-:Y:S01]  /*17580*/  LDGSTS.E [R3+0x3700], desc[UR40][R28.64], !P2 ;  /* 0x037000001c037fae */ /* 0x0007e2000d1a1028 */
[C---:B----4-:R-:W-:Y:S01]  /*17590*/  IMAD.WIDE R34, R6.reuse, 0x4, R14 ;  /* 0x0000000406227825 */ /* 0x050fe200078e020e */
[----:B------:R-:W4:Y:S02]  /*175a0*/  LDC R91, c[0x0][0x3a0] ;  /* 0x0000e800ff5b7b82 */ /* 0x000f240000000800 */
[----:B------:R3:W-:Y:S04]  /*175b0*/  STL.64 [R1+0x7d0], R30 ;  /* 0x0007d01e01007387 */ /* 0x0007e80000100a00 */
[----:B------:R3:W-:Y:S01]  /*175c0*/  LDGSTS.E [R3+0x3780], desc[UR40][R26.64], !P2 ;  /* 0x037800001a037fae */ /* 0x0007e2000d1a1028 */
[----:B-1----:R-:W-:-:S03]  /*175d0*/  IMAD.WIDE R32, R6, 0x4, R16 ;  /* 0x0000000406207825 */ /* 0x002fc600078e0210 */
[----:B------:R1:W-:Y:S01]  /*175e0*/  STL.64 [R1+0x7c8], R28 ;  /* 0x0007c81c01007387 */ /* 0x0003e20000100a00 */
[----:B---3--:R-:W-:-:S03]  /*175f0*/  IMAD.WIDE R30, R6, 0x4, R18 ;  /* 0x00000004061e7825 */ /* 0x008fc600078e0212 */
[----:B------:R3:W-:Y:S04]  /*17600*/  LDGSTS.E [R3+0x4400], desc[UR40][R92.64], !P5 ;  /* 0x044000005c037fae */ /* 0x0007e8000e9a1028 */
[----:B------:R3:W-:Y:S01]  /*17610*/  STL.64 [R1+0x7c0], R26 ;  /* 0x0007c01a01007387 */ /* 0x0007e20000100a00 */
[----:B-1----:R-:W-:-:S03]  /*17620*/  IMAD.WIDE R28, R6, 0x4, R20 ;  /* 0x00000004061c7825 */ /* 0x002fc600078e0214 */
[----:B------:R1:W-:Y:S01]  /*17630*/  LDGSTS.E [R3+0x4480], desc[UR40][R40.64], !P5 ;  /* 0x0448000028037fae */ /* 0x0003e2000e9a1028 */
[----:B------:R-:W-:-:S03]  /*17640*/  ISETP.GE.U32.AND P2, PT, R7, 0x7fffffab, PT ;  /* 0x7fffffab0700780c */ /* 0x000fc60003f46070 */
[----:B------:R1:W-:Y:S01]  /*17650*/  LDGSTS.E [R3+0x4500], desc[UR40][R36.64], !P5 ;  /* 0x0450000024037fae */ /* 0x0003e2000e9a1028 */
[----:B---3--:R-:W-:-:S03]  /*17660*/  IMAD.WIDE R26, R6, 0x4, R22 ;  /* 0x00000004061a7825 */ /* 0x008fc600078e0216 */
        /* <DEDUP_REMOVED lines=131> */
[----:B------:R2:W-:Y:S01]  /*17ea0*/  STL.64 [R1+0x2c0], R26 ;  /* 0x0002c01a01007387 */ /* 0x0005e20000100a00 */
[----:B------:R-:W-:-:S03]  /*17eb0*/  IMAD R6, R8, 0x29, RZ ;  /* 0x0000002908067824 */ /* 0x000fc600078e02ff */
[----:B------:R4:W-:Y:S01]  /*17ec0*/  LDGSTS.E [R3+0x9400], desc[UR40][R92.64], !P2 ;  /* 0x094000005c037fae */ /* 0x0009e2000d1a1028 */
[----:B---3--:R-:W-:-:S03]  /*17ed0*/  IMAD.WIDE R30, R2, 0x4, R18 ;  /* 0x00000004021e7825 */ /* 0x008fc600078e0212 */
[----:B------:R4:W-:Y:S01]  /*17ee0*/  STL.64 [R1+0x1f8], R92 ;  /* 0x0001f85c01007387 */ /* 0x0009e20000100a00 */
[----:B-1----:R-:W-:-:S03]  /*17ef0*/  IMAD.WIDE R28, R2, 0x4, R20 ;  /* 0x00000004021c7825 */ /* 0x002fc600078e0214 */
[----:B------:R1:W-:Y:S01]  /*17f00*/  LDGSTS.E [R3+0x9480], desc[UR40][R40.64], !P2 ;  /* 0x0948000028037fae */ /* 0x0003e2000d1a1028 */
[----:B--2---:R-:W-:-:S03]  /*17f10*/  IMAD.WIDE R26, R2, 0x4, R22 ;  /* 0x00000004021a7825 */ /* 0x004fc600078e0216 */
[----:B------:R1:W-:Y:S01]  /*17f20*/  STL.64 [R1+0x1f0], R40 ;  /* 0x0001f02801007387 */ /* 0x0003e20000100a00 */
[----:B------:R-:W-:-:S03]  /*17f30*/  VIADD R7, R90, 0xffffffd2 ;  /* 0xffffffd25a077836 */ /* 0x000fc60000000000 */
[----:B------:R2:W-:Y:S01]  /*17f40*/  LDGSTS.E [R3+0x9500], desc[UR40][R36.64], !P2 ;  /* 0x0950000024037fae */ /* 0x0005e2000d1a1028 */
[----:B----4-:R-:W-:-:S03]  /*17f50*/  IMAD.WIDE R92, R6, 0x4, R24 ;  /* 0x00000004065c7825 */ /* 0x010fc600078e0218 */
        /* <DEDUP_REMOVED lines=17> */
[----:B------:R1:W-:Y:S04]  /*18070*/  STL.64 [R1+0x1c0], R26 ;  /* 0x0001c01a01007387 */ /* 0x0003e80000100a00 */
[----:B------:R4:W-:Y:S01]  /*18080*/  STL.64 [R1+0xf8], R92 ;  /* 0x0000f85c01007387 */ /* 0x0009e20000100a00 */
[----:B---3--:R-:W-:-:S03]  /*18090*/  IMAD.WIDE R28, R6, 0x4, R20 ;  /* 0x00000004061c7825 */ /* 0x008fc600078e0214 */
[----:B------:R4:W-:Y:S01]  /*180a0*/  LDGSTS.E [R3+0xa400], desc[UR40][R92.64], !P5 ;  /* 0x0a4000005c037fae */ /* 0x0009e2000e9a1028 */
[----:B------:R-:W-:-:S03]  /*180b0*/  IMAD R100, R8, 0x2d, RZ ;  /* 0x0000002d08647824 */ /* 0x000fc600078e02ff */
[----:B------:R-:W-:Y:S01]  /*180c0*/  STL.64 [R1+0xf0], R40 ;  /* 0x0000f02801007387 */ /* 0x000fe20000100a00 */
[----:B-1----:R-:W-:Y:S02]  /*180d0*/  IMAD.WIDE R26, R6, 0x4, R22 ;  /* 0x00000004061a7825 */ /* 0x002fe400078e0216 */
[----:B------:R-:W1:Y:S01]  /*180e0*/  LDC R6, c[0x0][0x3a0] ;  /* 0x0000e800ff067b82 */ /* 0x000e620000000800 */
[----:B------:R-:W-:Y:S04]  /*180f0*/  LDGSTS.E [R3+0xa480], desc[UR40][R40.64], !P5 ;  /* 0x0a48000028037fae */ /* 0x000fe8000e9a1028 */
[----:B------:R-:W-:Y:S04]  /*18100*/  STL.64 [R1+0xe8], R36 ;  /* 0x0000e82401007387 */ /* 0x000fe80000100a00 */
[----:B------:R-:W-:Y:S04]  /*18110*/  LDGSTS.E [R3+0xa500], desc[UR40][R36.64], !P5 ;  /* 0x0a50000024037fae */ /* 0x000fe8000e9a1028 */
[----:B------:R-:W-:Y:S04]  /*18120*/  STL.64 [R1+0xe0], R34 ;  /* 0x0000e02201007387 */ /* 0x000fe80000100a00 */
[----:B------:R-:W-:Y:S01]  /*18130*/  LDGSTS.E [R3+0xa580], desc[UR40][R34.64], !P5 ;  /* 0x0a58000022037fae */ /* 0x000fe2000e9a1028 */
[----:B------:R-:W-:-:S03]  /*18140*/  VIADD R2, R91, 0xffffffce ;  /* 0xffffffce5b027836 */ /* 0x000fc60000000000 */
[----:B------:R-:W-:Y:S04]  /*18150*/  STL.64 [R1+0xd8], R32 ;  /* 0x0000d82001007387 */ /* 0x000fe80000100a00 */
[----:B------:R-:W-:Y:S04]  /*18160*/  LDGSTS.E [R3+0xa600], desc[UR40][R32.64], !P5 ;  /* 0x0a60000020037fae */ /* 0x000fe8000e9a1028 */
[----:B------:R-:W-:Y:S04]  /*18170*/  STL.64 [R1+0xd0], R30 ;  /* 0x0000d01e01007387 */ /* 0x000fe80000100a00 */
[----:B------:R-:W-:Y:S01]  /*18180*/  LDGSTS.E [R3+0xa680], desc[UR40][R30.64], !P5 ;  /* 0x0a6800001e037fae */ /* 0x000fe2000e9a1028 */
[----:B------:R-:W-:-:S03]  /*18190*/  IMAD.WIDE R90, R100, 0x4, R12 ;  /* 0x00000004645a7825 */ /* 0x000fc600078e020c */
[----:B------:R3:W-:Y:S04]  /*181a0*/  STL.64 [R1+0xc8], R28 ;  /* 0x0000c81c01007387 */ /* 0x0007e80000100a00 */
[----:B------:R3:W-:Y:S01]  /*181b0*/  LDGSTS.E [R3+0xa700], desc[UR40][R28.64], !P5 ;  /* 0x0a7000001c037fae */ /* 0x0007e2000e9a1028 */
[----:B----4-:R-:W-:-:S03]  /*181c0*/  IMAD.WIDE R92, R100, 0x4, R14 ;  /* 0x00000004645c7825 */ /* 0x010fc600078e020e */
[----:B------:R4:W-:Y:S04]  /*181d0*/  STL.64 [R1+0xc0], R26 ;  /* 0x0000c01a01007387 */ /* 0x0009e80000100a00 */
[----:B------:R4:W-:Y:S01]  /*181e0*/  LDGSTS.E [R3+0xa780], desc[UR40][R26.64], !P5 ;  /* 0x0a7800001a037fae */ /* 0x0009e2000e9a1028 */
[----:B---3--:R-:W-:Y:S01]  /*181f0*/  IMAD.WIDE R28, R100, 0x4, R24 ;  /* 0x00000004641c7825 */ /* 0x008fe200078e0218 */
[----:B------:R-:W-:-:S03]  /*18200*/  ISETP.GE.U32.AND P5, PT, R2, 0x7fffff8f, PT ;  /* 0x7fffff8f0200780c */ /* 0x000fc60003fa6070 */
[C---:B------:R-:W-:Y:S01]  /*18210*/  IMAD.WIDE R94, R100.reuse, 0x4, R16 ;  /* 0x00000004645e7825 */ /* 0x040fe200078e0210 */
[----:B------:R3:W-:Y:S03]  /*18220*/  LDGSTS.E [R3+0xb400], desc[UR40][R28.64], !P2 ;  /* 0x0b4000001c037fae */ /* 0x0007e6000d1a1028 */
[----:B----4-:R-:W-:-:S04]  /*18230*/  IMAD.WIDE R26, R100, 0x4, R10 ;  /* 0x00000004641a7825 */ /* 0x010fc800078e020a */
[C---:B------:R-:W-:Y:S01]  /*18240*/  IMAD.WIDE R96, R100.reuse, 0x4, R18 ;  /* 0x0000000464607825 */ /* 0x040fe200078e0212 */
[----:B------:R4:W-:Y:S03]  /*18250*/  LDGSTS.E [R3+0xb480], desc[UR40][R26.64], !P2 ;  /* 0x0b4800001a037fae */ /* 0x0009e6000d1a1028 */
[C---:B------:R-:W-:Y:S01]  /*18260*/  IMAD.WIDE R98, R100.reuse, 0x4, R20 ;  /* 0x0000000464627825 */ /* 0x040fe200078e0214 */
[----:B------:R-:W-:Y:S03]  /*18270*/  LDGSTS.E [R3+0xb500], desc[UR40][R90.64], !P2 ;  /* 0x0b5000005a037fae */ /* 0x000fe6000d1a1028 */
[----:B------:R-:W-:Y:S01]  /*18280*/  IMAD.WIDE R100, R100, 0x4, R22 ;  /* 0x0000000464647825 */ /* 0x000fe200078e0216 */
[----:B------:R-:W-:Y:S03]  /*18290*/  LDGSTS.E [R3+0xb580], desc[UR40][R92.64], !P2 ;  /* 0x0b5800005c037fae */ /* 0x000fe6000d1a1028 */
[----:B------:R-:W-:Y:S01]  /*182a0*/  VIADD R2, R9, 0xffffffca ;  /* 0xffffffca09027836 */ /* 0x000fe20000000000 */
[----:B------:R-:W-:Y:S01]  /*182b0*/  LDGSTS.E [R3+0xb600], desc[UR40][R94.64], !P2 ;  /* 0x0b6000005e037fae */ /* 0x000fe2000d1a1028 */
[----:B------:R-:W-:Y:S01]  /*182c0*/  IMAD R114, R8, 0x31, RZ ;  /* 0x0000003108727824 */ /* 0x000fe200078e02ff */
[----:B------:R-:W1:Y:S02]  /*182d0*/  LDC R9, c[0x0][0x3a0] ;  /* 0x0000e800ff097b82 */ /* 0x000e640000000800 */
[----:B------:R-:W-:Y:S01]  /*182e0*/  LDGSTS.E [R3+0xb680], desc[UR40][R96.64], !P2 ;  /* 0x0b68000060037fae */ /* 0x000fe2000d1a1028 */
[----:B------:R-:W-:-:S03]  /*182f0*/  IMAD.WIDE R116, R114, 0x4, R24 ;  /* 0x0000000472747825 */ /* 0x000fc600078e0218 */
[----:B------:R-:W-:Y:S01]  /*18300*/  LDGSTS.E [R3+0xb700], desc[UR40][R98.64], !P2 ;  /* 0x0b70000062037fae */ /* 0x000fe2000d1a1028 */
        /* <DEDUP_REMOVED lines=16> */
[----:B--2---:R-:W-:Y:S01]  /*18410*/  VIADD R2, R7, 0xffffffc6 ;  /* 0xffffffc607027836 */ /* 0x004fe20000000000 */
[----:B------:R-:W-:Y:S01]  /*18420*/  LDGSTS.E [R3+0xc700], desc[UR40][R112.64], !P5 ;  /* 0x0c70000070037fae */ /* 0x000fe2000e9a1028 */
[C---:B------:R-:W-:Y:S01]  /*18430*/  IMAD.WIDE R132, R130.reuse, 0x4, R24 ;  /* 0x0000000482847825 */ /* 0x040fe200078e0218 */
[----:B------:R-:W2:Y:S02]  /*18440*/  LDC R7, c[0x0][0x3a0] ;  /* 0x0000e800ff077b82 */ /* 0x000ea40000000800 */
        /* <DEDUP_REMOVED lines=16> */
[----:B-1----:R-:W-:Y:S02]  /*18550*/  VIADD R2, R6, 0xffffffc2 ;  /* 0xffffffc206027836 */ /* 0x002fe40000000000 */
[----:B------:R-:W-:Y:S01]  /*18560*/  IMAD R146, R8, 0x39, RZ ;  /* 0x0000003908927824 */ /* 0x000fe200078e02ff */
[----:B------:R-:W-:Y:S02]  /*18570*/  LDGSTS.E [R3+0xd780], desc[UR40][R130.64], !P2 ;  /* 0x0d78000082037fae */ /* 0x000fe4000d1a1028 */
[----:B------:R-:W-:Y:S01]  /*18580*/  ISETP.GE.U32.AND P2, PT, R2, 0x7fffff83, PT ;  /* 0x7fffff830200780c */ /* 0x000fe20003f46070 */
[----:B------:R-:W-:-:S04]  /*18590*/  IMAD.WIDE R148, R146, 0x4, R24 ;  /* 0x0000000492947825 */ /* 0x000fc800078e0218 */
[C---:B------:R-:W-:Y:S01]  /*185a0*/  IMAD.WIDE R134, R146.reuse, 0x4, R10 ;  /* 0x0000000492867825 */ /* 0x040fe200078e020a */
[----:B------:R-:W-:Y:S03]  /*185b0*/  LDGSTS.E [R3+0xe400], desc[UR40][R148.64], !P5 ;  /* 0x0e40000094037fae */ /* 0x000fe6000e9a1028 */
[C---:B------:R-:W-:Y:S01]  /*185c0*/  IMAD.WIDE R136, R146.reuse, 0x4, R12 ;  /* 0x0000000492887825 */ /* 0x040fe200078e020c */
[----:B------:R-:W-:Y:S03]  /*185d0*/  LDGSTS.E [R3+0xe480], desc[UR40][R134.64], !P5 ;  /* 0x0e48000086037fae */ /* 0x000fe6000e9a1028 */
[----:B------:R-:W-:Y:S01]  /*185e0*/  IMAD.WIDE R138, R146, 0x4, R14 ;  /* 0x00000004928a7825 */ /* 0x000fe200078e020e */
[----:B------:R-:W-:Y:S03]  /*185f0*/  LDGSTS.E [R3+0xe500], desc[UR40][R136.64], !P5 ;  /* 0x0e50000088037fae */ /* 0x000fe6000e9a1028 */
[----:B------:R-:W-:Y:S01]  /*18600*/  IMAD R162, R8, 0x3d, RZ ;  /* 0x0000003d08a27824 */ /* 0x000fe200078e02ff */
[----:B------:R-:W-:Y:S01]  /*18610*/  LDGSTS.E [R3+0xe580], desc[UR40][R138.64], !P5 ;  /* 0x0e5800008a037fae */ /* 0x000fe2000e9a1028 */
[----:B------:R-:W-:-:S04]  /*18620*/  IMAD.WIDE R140, R146, 0x4, R16 ;  /* 0x00000004928c7825 */ /* 0x000fc800078e0210 */
[C---:B------:R-:W-:Y:S01]  /*18630*/  IMAD.WIDE R142, R146.reuse, 0x4, R18 ;  /* 0x00000004928e7825 */ /* 0x040fe200078e0212 */
[----:B------:R-:W-:Y:S03]  /*18640*/  LDGSTS.E [R3+0xe600], desc[UR40][R140.64], !P5 ;  /* 0x0e6000008c037fae */ /* 0x000fe6000e9a1028 */
[C---:B------:R-:W-:Y:S01]  /*18650*/  IMAD.WIDE R144, R146.reuse, 0x4, R20 ;  /* 0x0000000492907825 */ /* 0x040fe200078e0214 */
[----:B------:R-:W-:Y:S03]  /*18660*/  LDGSTS.E [R3+0xe680], desc[UR40][R142.64], !P5 ;  /* 0x0e6800008e037fae */ /* 0x000fe6000e9a1028 */
[----:B------:R-:W-:Y:S01]  /*18670*/  IMAD.WIDE R146, R146, 0x4, R22 ;  /* 0x0000000492927825 */ /* 0x000fe200078e0216 */
[----:B------:R-:W-:Y:S03]  /*18680*/  LDGSTS.E [R3+0xe700], desc[UR40][R144.64], !P5 ;  /* 0x0e70000090037fae */ /* 0x000fe6000e9a1028 */
[C---:B------:R-:W-:Y:S01]  /*18690*/  IMAD.WIDE R164, R162.reuse, 0x4, R24 ;  /* 0x00000004a2a47825 */ /* 0x040fe200078e0218 */
[----:B------:R-:W-:Y:S03]  /*186a0*/  LDGSTS.E [R3+0xe780], desc[UR40][R146.64], !P5 ;  /* 0x0e78000092037fae */ /* 0x000fe6000e9a1028 */
[C---:B------:R-:W-:Y:S01]  /*186b0*/  IMAD.WIDE R150, R162.reuse, 0x4, R10 ;  /* 0x00000004a2967825 */ /* 0x040fe200078e020a */
[----:B------:R-:W-:Y:S03]  /*186c0*/  LDGSTS.E [R3+0xf400], desc[UR40][R164.64], !P2 ;  /* 0x0f400000a4037fae */ /* 0x000fe6000d1a1028 */
[----:B------:R-:W-:Y:S01]  /*186d0*/  VIADD R2, R9, 0xfffffffd ;  /* 0xfffffffd09027836 */ /* 0x000fe20000000000 */
[----:B------:R-:W-:Y:S01]  /*186e0*/  LDGSTS.E [R3+0xf480], desc[UR40][R150.64], !P2 ;  /* 0x0f48000096037fae */ /* 0x000fe2000d1a1028 */
[C---:B------:R-:W-:Y:S01]  /*186f0*/  IMAD.WIDE R152, R162.reuse, 0x4, R12 ;  /* 0x00000004a2987825 */ /* 0x040fe200078e020c */
[----:B------:R-:W1:Y:S03]  /*18700*/  LDC R9, c[0x0][0x3a0] ;  /* 0x0000e800ff097b82 */ /* 0x000e660000000800 */
[----:B------:R-:W-:Y:S01]  /*18710*/  IMAD.WIDE R154, R162, 0x4, R14 ;  /* 0x00000004a29a7825 */ /* 0x000fe200078e020e */
[----:B------:R-:W-:Y:S01]  /*18720*/  ISETP.GE.U32.AND P5, PT, R2, 0x7fffffbe, PT ;  /* 0x7fffffbe0200780c */ /* 0x000fe20003fa6070 */
[----:B------:R-:W-:Y:S02]  /*18730*/  LDGSTS.E [R3+0xf500], desc[UR40][R152.64], !P2 ;  /* 0x0f50000098037fae */ /* 0x000fe4000d1a1028 */
[----:B------:R-:W-:-:S02]  /*18740*/  IMAD.WIDE R156, R162, 0x4, R16 ;  /* 0x00000004a29c7825 */ /* 0x000fc400078e0210 */
[----:B------:R-:W-:Y:S02]  /*18750*/  LDGSTS.E [R3+0xf580], desc[UR40][R154.64], !P2 ;  /* 0x0f5800009a037fae */ /* 0x000fe4000d1a1028 */
[C---:B------:R-:W-:Y:S02]  /*18760*/  IMAD.WIDE R158, R162.reuse, 0x4, R18 ;  /* 0x00000004a29e7825 */ /* 0x040fe400078e0212 */
[----:B------:R-:W-:Y:S02]  /*18770*/  LDGSTS.E [R3+0xf600], desc[UR40][R156.64], !P2 ;  /* 0x0f6000009c037fae */ /* 0x000fe4000d1a1028 */
[C---:B------:R-:W-:Y:S02]  /*18780*/  IMAD.WIDE R160, R162.reuse, 0x4, R20 ;  /* 0x00000004a2a07825 */ /* 0x040fe400078e0214 */
[----:B------:R-:W-:Y:S02]  /*18790*/  LDGSTS.E [R3+0xf680], desc[UR40][R158.64], !P2 ;  /* 0x0f6800009e037fae */ /* 0x000fe4000d1a1028 */
[----:B------:R-:W-:-:S02]  /*187a0*/  IMAD.WIDE R162, R162, 0x4, R22 ;  /* 0x00000004a2a27825 */ /* 0x000fc400078e0216 */
[----:B------:R-:W-:Y:S02]  /*187b0*/  LDGSTS.E [R3+0xf700], desc[UR40][R160.64], !P2 ;  /* 0x0f700000a0037fae */ /* 0x000fe4000d1a1028 */
[----:B--2---:R-:W-:Y:S02]  /*187c0*/  VIADD R2, R7, 0xfffffff9 ;  /* 0xfffffff907027836 */ /* 0x004fe40000000000 */
[----:B------:R-:W-:Y:S01]  /*187d0*/  LDGSTS.E [R3+0xf780], desc[UR40][R162.64], !P2 ;  /* 0x0f780000a2037fae */ /* 0x000fe2000d1a1028 */
[----:B------:R-:W-:Y:S02]  /*187e0*/  IMAD.SHL.U32 R6, R8, 0x2, RZ ;  /* 0x0000000208067824 */ /* 0x000fe400078e00ff */
[----:B------:R-:W-:Y:S02]  /*187f0*/  ISETP.GE.U32.AND P2, PT, R2, 0x7fffffba, PT ;  /* 0x7fffffba0200780c */ /* 0x000fe40003f46070 */
[----:B------:R-:W-:Y:S01]  /*18800*/  LOP3.LUT R2, R5, 0x40, RZ, 0x3c, !PT ;  /* 0x0000004005027812 */ /* 0x000fe200078e3cff */
[----:B------:R-:W-:-:S04]  /*18810*/  IMAD.WIDE R168, R6, 0x4, R24 ;  /* 0x0000000406a87825 */ /* 0x000fc800078e0218 */
[----:B------:R-:W-:Y:S02]  /*18820*/  VIADD R2, R2, UR4 ;  /* 0x0000000402027c36 */ /* 0x000fe40008000000 */
[C---:B------:R-:W-:Y:S01]  /*18830*/  IMAD.WIDE R40, R6.reuse, 0x4, R10 ;  /* 0x0000000406287825 */ /* 0x040fe200078e020a */
[----:B------:R3:W-:Y:S03]  /*18840*/  STL.64 [R1+0x38], R28 ;  /* 0x0000381c01007387 */ /* 0x0007e60000100a00 */
[C---:B------:R-:W-:Y:S01]  /*18850*/  IMAD.WIDE R36, R6.reuse, 0x4, R12 ;  /* 0x0000000406247825 */ /* 0x040fe200078e020c */
[----:B------:R2:W-:Y:S03]  /*18860*/  LDGSTS.E [R2+0x800], desc[UR40][R168.64], !P5 ;  /* 0x00800000a8027fae */ /* 0x0005e6000e9a1028 */
[----:B------:R-:W-:Y:S01]  /*18870*/  IMAD.WIDE R34, R6, 0x4, R14 ;  /* 0x0000000406227825 */ /* 0x000fe200078e020e */
[----:B------:R4:W-:Y:S03]  /*18880*/  STL.64 [R1+0x30], R26 ;  /* 0x0000301a01007387 */ /* 0x0009e60000100a00 */
[----:B------:R-:W-:Y:S01]  /*18890*/  IMAD R7, R8, 0x6, RZ ;  /* 0x0000000608077824 */ /* 0x000fe200078e02ff */
[----:B------:R1:W-:Y:S01]  /*188a0*/  LDGSTS.E [R2+0x880], desc[UR40][R40.64], !P5 ;  /* 0x0088000028027fae */ /* 0x0003e2000e9a1028 */
[----:B------:R-:W-:-:S04]  /*188b0*/  IMAD.WIDE R32, R6, 0x4, R16 ;  /* 0x0000000406207825 */ /* 0x000fc800078e0210 */
[C---:B------:R-:W-:Y:S01]  /*188c0*/  IMAD.WIDE R30, R6.reuse, 0x4, R18 ;  /* 0x00000004061e7825 */ /* 0x040fe200078e0212 */
[----:B------:R2:W-:Y:S03]  /*188d0*/  STL.64 [R1+0xab8], R168 ;  /* 0x000ab8a801007387 */ /* 0x0005e60000100a00 */
[C---:B---3--:R-:W-:Y:S01]  /*188e0*/  IMAD.WIDE R28, R6.reuse, 0x4, R20 ;  /* 0x00000004061c7825 */ /* 0x048fe200078e0214 */
[----:B------:R3:W-:Y:S03]  /*188f0*/  LDGSTS.E [R2+0x900], desc[UR40][R36.64], !P5 ;  /* 0x0090000024027fae */ /* 0x0007e6000e9a1028 */
[----:B----4-:R-:W-:Y:S01]  /*18900*/  IMAD.WIDE R26, R6, 0x4, R22 ;  /* 0x00000004061a7825 */ /* 0x010fe200078e0216 */
[----:B------:R1:W-:Y:S03]  /*18910*/  STL.64 [R1+0xab0], R40 ;  /* 0x000ab02801007387 */ /* 0x0003e60000100a00 */
[C---:B------:R-:W-:Y:S01]  /*18920*/  IMAD.WIDE R170, R7.reuse, 0x4, R24 ;  /* 0x0000000407aa7825 */ /* 0x040fe200078e0218 */
[----:B------:R4:W-:Y:S01]  /*18930*/  LDGSTS.E [R2+0x980], desc[UR40][R34.64], !P5 ;  /* 0x0098000022027fae */ /* 0x0009e2000e9a1028 */
[----:B--2---:R-:W2:Y:S03]  /*18940*/  LDC R168, c[0x0][0x3a0] ;  /* 0x0000e800ffa87b82 */ /* 0x004ea60000000800 */
[----:B------:R3:W-:Y:S04]  /*18950*/  STL.64 [R1+0xaa8], R36 ;  /* 0x000aa82401007387 */ /* 0x0007e80000100a00 */
[----:B------:R4:W-:Y:S01]  /*18960*/  LDGSTS.E [R2+0xa00], desc[UR40][R32.64], !P5 ;  /* 0x00a0000020027fae */ /* 0x0009e2000e9a1028 */
[----:B-1----:R-:W-:-:S03]  /*18970*/  IMAD.WIDE R40, R7, 0x4, R10 ;  /* 0x0000000407287825 */ /* 0x002fc600078e020a */
[----:B------:R4:W-:Y:S01]  /*18980*/  STL.64 [R1+0xaa0], R34 ;  /* 0x000aa02201007387 */ /* 0x0009e20000100a00 */
[----:B------:R-:W-:-:S03]  /*18990*/  VIADD R9, R9, 0xfffffff5 ;  /* 0xfffffff509097836 */ /* 0x000fc60000000000 */
[----:B------:R1:W-:Y:S01]  /*189a0*/  LDGSTS.E [R2+0xa80], desc[UR40][R30.64], !P5 ;  /* 0x00a800001e027fae */ /* 0x0003e2000e9a1028 */
[----:B---3--:R-:W-:-:S03]  /*189b0*/  IMAD.WIDE R36, R7, 0x4, R12 ;  /* 0x0000000407247825 */ /* 0x008fc600078e020c */
[----:B------:R3:W-:Y:S04]  /*189c0*/  STL.64 [R1+0xa98], R32 ;  /* 0x000a982001007387 */ /* 0x0007e80000100a00 */
[----:B------:R1:W-:Y:S01]  /*189d0*/  LDGSTS.E [R2+0xb00], desc[UR40][R28.64], !P5 ;  /* 0x00b000001c027fae */ /* 0x0003e2000e9a1028 */
[----:B----4-:R-:W-:-:S03]  /*189e0*/  IMAD.WIDE R34, R7, 0x4, R14 ;  /* 0x0000000407227825 */ /* 0x010fc600078e020e */
[----:B------:R1:W-:Y:S04]  /*189f0*/  STL.64 [R1+0xa90], R30 ;  /* 0x000a901e01007387 */ /* 0x0003e80000100a00 */
[----:B------:R4:W-:Y:S01]  /*18a00*/  LDGSTS.E [R2+0xb80], desc[UR40][R26.64], !P5 ;  /* 0x00b800001a027fae */ /* 0x0009e2000e9a1028 */
[----:B---3--:R-:W-:-:S03]  /*18a10*/  IMAD.WIDE R32, R7, 0x4, R16 ;  /* 0x0000000407207825 */ /* 0x008fc600078e0210 */
[----:B------:R3:W-:Y:S01]  /*18a20*/  STL.64 [R1+0xa88], R28 ;  /* 0x000a881c01007387 */ /* 0x0007e20000100a00 */
[----:B------:R-:W-:Y:S02]  /*18a30*/  VIADD R6, R166, 0xfffffff1 ;  /* 0xfffffff1a6067836 */ /* 0x000fe40000000000 */
[----:B-1----:R-:W-:Y:S01]  /*18a40*/  IMAD.WIDE R30, R7, 0x4, R18 ;  /* 0x00000004071e7825 */ /* 0x002fe200078e0212 */
[----:B------:R1:W-:Y:S01]  /*18a50*/  LDGSTS.E [R2+0x1800], desc[UR40][R170.64], !P2 ;  /* 0x01800000aa027fae */ /* 0x0003e2000d1a1028 */
[----:B------:R-:W-:Y:S01]  /*18a60*/  ISETP.GE.U32.AND P5, PT, R9, 0x7fffffb6, PT ;  /* 0x7fffffb60900780c */ /* 0x000fe20003fa6070 */
[----:B------:R-:W1:Y:S02]  /*18a70*/  LDC R166, c[0x0][0x3a0] ;  /* 0x0000e800ffa67b82 */ /* 0x000e640000000800 */
[----:B------:R4:W-:Y:S01]  /*18a80*/  STL.64 [R1+0xa80], R26 ;  /* 0x000a801a01007387 */ /* 0x0009e20000100a00 */
[----:B---3--:R-:W-:-:S03]  /*18a90*/  IMAD.WIDE R28, R7, 0x4, R20 ;  /* 0x00000004071c7825 */ /* 0x008fc600078e0214 */
        /* <DEDUP_REMOVED lines=16> */
[----:B---3--:R-:W-:-:S03]  /*18ba0*/  IMAD.WIDE R40, R6, 0x4, R10 ;  /* 0x0000000406287825 */ /* 0x008fc600078e020a */
[----:B------:R1:W-:Y:S01]  /*18bb0*/  STL.64 [R1+0x998], R32 ;  /* 0x0009982001007387 */ /* 0x0003e20000100a00 */
[----:B--2---:R-:W-:-:S03]  /*18bc0*/  IMAD.WIDE R36, R6, 0x4, R12 ;  /* 0x0000000406247825 */ /* 0x004fc600078e020c */
        /* <DEDUP_REMOVED lines=26> */
[----:B----4-:R-:W-:-:S03]  /*18d70*/  IMAD.WIDE R34, R7, 0x4, R14 ;  /* 0x0000000407227825 */ /* 0x010fc600078e020e */
[----:B------:R3:W-:Y:S04]  /*18d80*/  STL.64 [R1+0x890], R30 ;  /* 0x0008901e01007387 */ /* 0x0007e80000100a00 */
[----:B------:R4:W-:Y:S01]  /*18d90*/  LDGSTS.E [R2+0x2b80], desc[UR40][R26.64], !P5 ;  /* 0x02b800001a027fae */ /* 0x0009e2000e9a1028 */
[----:B-1----:R-:W-:-:S03]  /*18da0*/  IMAD.WIDE R32, R7, 0x4, R16 ;  /* 0x0000000407207825 */ /* 0x002fc600078e0210 */
[----:B------:R1:W-:Y:S01]  /*18db0*/  STL.64 [R1+0x888], R28 ;  /* 0x0008881c01007387 */ /* 0x0003e20000100a00 */
[----:B---3--:R-:W-:-:S03]  /*18dc0*/  IMAD.WIDE R30, R7, 0x4, R18 ;  /* 0x00000004071e7825 */ /* 0x008fc600078e0212 */
[----:B------:R-:W-:Y:S04]  /*18dd0*/  LDGSTS.E [R2+0x3800], desc[UR40][R170.64], !P2 ;  /* 0x03800000aa027fae */ /* 0x000fe8000d1a1028 */
[----:B------:R4:W-:Y:S01]  /*18de0*/  STL.64 [R1+0x880], R26 ;  /* 0x0008801a01007387 */ /* 0x0009e20000100a00 */
[----:B-1----:R-:W-:-:S03]  /*18df0*/  IMAD.WIDE R28, R7, 0x4, R20 ;  /* 0x00000004071c7825 */ /* 0x002fc600078e0214 */
        /* <DEDUP_REMOVED lines=11> */
[----:B------:R-:W-:Y:S02]  /*18eb0*/  STL.64 [R1+0x7b8], R170 ;  /* 0x0007b8aa01007387 */ /* 0x000fe40000100a00 */
[C---:B------:R-:W-:Y:S02]  /*18ec0*/  IMAD.WIDE R168, R6.reuse, 0x4, R24 ;  /* 0x0000000406a87825 */ /* 0x040fe400078e0218 */
[----:B------:R1:W-:Y:S04]  /*18ed0*/  STL.64 [R1+0x7b0], R40 ;  /* 0x0007b02801007387 */ /* 0x0003e80000100a00 */
[----:B------:R3:W-:Y:S04]  /*18ee0*/  STL.64 [R1+0x7a8], R36 ;  /* 0x0007a82401007387 */ /* 0x0007e80000100a00 */
[----:B------:R4:W-:Y:S01]  /*18ef0*/  STL.64 [R1+0x7a0], R34 ;  /* 0x0007a02201007387 */ /* 0x0009e20000100a00 */
[----:B-1----:R-:W-:-:S03]  /*18f00*/  IMAD.WIDE R40, R6, 0x4, R10 ;  /* 0x0000000406287825 */ /* 0x002fc600078e020a */
[----:B------:R1:W-:Y:S01]  /*18f10*/  STL.64 [R1+0x798], R32 ;  /* 0x0007982001007387 */ /* 0x0003e20000100a00 */
[----:B---3--:R-:W-:-:S03]  /*18f20*/  IMAD.WIDE R36, R6, 0x4, R12 ;  /* 0x0000000406247825 */ /* 0x008fc600078e020c */
[----:B------:R3:W-:Y:S01]  /*18f30*/  STL.64 [R1+0x790], R30 ;  /* 0x0007901e01007387 */ /* 0x0007e20000100a00 */
[----:B----4-:R-:W-:-:S03]  /*18f40*/  IMAD.WIDE R34, R6, 0x4, R14 ;  /* 0x0000000406227825 */ /* 0x010fc600078e020e */
[----:B------:R4:W-:Y:S01]  /*18f50*/  STL.64 [R1+0x788], R28 ;  /* 0x0007881c01007387 */ /* 0x0009e20000100a00 */
[----:B-1----:R-:W-:-:S03]  /*18f60*/  IMAD.WIDE R32, R6, 0x4, R16 ;  /* 0x0000000406207825 */ /* 0x002fc600078e0210 */
[----:B------:R1:W-:Y:S01]  /*18f70*/  LDGSTS.E [R2+0x4800], desc[UR40][R168.64], !P5 ;  /* 0x04800000a8027fae */ /* 0x0003e2000e9a1028 */
[----:B---3--:R-:W-:-:S03]  /*18f80*/  IMAD.WIDE R30, R6, 0x4, R18 ;  /* 0x00000004061e7825 */ /* 0x008fc600078e0212 */
[----:B------:R3:W-:Y:S01]  /*18f90*/  STL.64 [R1+0x780], R26 ;  /* 0x0007801a01007387 */ /* 0x0007e20000100a00 */
[----:B----4-:R-:W-:-:S03]  /*18fa0*/  IMAD.WIDE R28, R6, 0x4, R20 ;  /* 0x00000004061c7825 */ /* 0x010fc600078e0214 */
[----:B------:R4:W-:Y:S01]  /*18fb0*/  LDGSTS.E [R2+0x4880], desc[UR40][R40.64], !P5 ;  /* 0x0488000028027fae */ /* 0x0009e2000e9a1028 */
[----:B------:R-:W-:-:S03]  /*18fc0*/  VIADD R9, R166, 0xffffffe5 ;  /* 0xffffffe5a6097836 */ /* 0x000fc60000000000 */
[----:B------:R1:W-:Y:S01]  /*18fd0*/  LDGSTS.E [R2+0x4900], desc[UR40][R36.64], !P5 ;  /* 0x0490000024027fae */ /* 0x0003e2000e9a1028 */
[----:B------:R-:W-:Y:S01]  /*18fe0*/  IMAD R7, R8, 0x16, RZ ;  /* 0x0000001608077824 */ /* 0x000fe200078e02ff */
[----:B------:R-:W2:Y:S01]  /*18ff0*/  LDC R166, c[0x0][0x3a0] ;  /* 0x0000e800ffa67b82 */ /* 0x000ea20000000800 */
[----:B---3--:R-:W-:Y:S01]  /*19000*/  IMAD.WIDE R26, R6, 0x4, R22 ;  /* 0x00000004061a7825 */ /* 0x008fe200078e0216 */
[----:B------:R3:W-:Y:S04]  /*19010*/  LDGSTS.E [R2+0x4980], desc[UR40][R34.64], !P5 ;  /* 0x0498000022027fae */ /* 0x0007e8000e9a1028 */
[----:B------:R1:W-:Y:S04]  /*19020*/  LDGSTS.E [R2+0x4a00], desc[UR40][R32.64], !P5 ;  /* 0x04a0000020027fae */ /* 0x0003e8000e9a1028 */
[----:B------:R1:W-:Y:S04]  /*19030*/  LDGSTS.E [R2+0x4a80], desc[UR40][R30.64], !P5 ;  /* 0x04a800001e027fae */ /* 0x0003e8000e9a1028 */
[----:B------:R1:W-:Y:S04]  /*19040*/  LDGSTS.E [R2+0x4b00], desc[UR40][R28.64], !P5 ;  /* 0x04b000001c027fae */ /* 0x0003e8000e9a1028 */
[----:B------:R1:W-:Y:S04]  /*19050*/  STL.64 [R1+0x6b8], R168 ;  /* 0x0006b8a801007387 */ /* 0x0003e80000100a00 */
[----:B------:R2:W-:Y:S01]  /*19060*/  LDGSTS.E [R2+0x4b80], desc[UR40][R26.64], !P5 ;  /* 0x04b800001a027fae */ /* 0x0005e2000e9a1028 */
[----:B------:R-:W-:Y:S01]  /*19070*/  ISETP.GE.U32.AND P5, PT, R9, 0x7fffffa6, PT ;  /* 0x7fffffa60900780c */ /* 0x000fe20003fa6070 */
[----:B------:R-:W-:Y:S01]  /*19080*/  IMAD R6, R8, 0x1a, RZ ;  /* 0x0000001a08067824 */ /* 0x000fe200078e02ff */
[----:B------:R-:W2:Y:S01]  /*19090*/  LDC R9, c[0x0][0x3a0] ;  /* 0x0000e800ff097b82 */ /* 0x000ea20000000800 */
[----:B------:R4:W-:Y:S01]  /*190a0*/  STL.64 [R1+0x6b0], R40 ;  /* 0x0006b02801007387 */ /* 0x0009e20000100a00 */
[----:B-1----:R-:W-:-:S03]  /*190b0*/  IMAD.WIDE R168, R7, 0x4, R24 ;  /* 0x0000000407a87825 */ /* 0x002fc600078e0218 */
[----:B------:R1:W-:Y:S04]  /*190c0*/  STL.64 [R1+0x6a8], R36 ;  /* 0x0006a82401007387 */ /* 0x0003e80000100a00 */
[----:B------:R3:W-:Y:S01]  /*190d0*/  STL.64 [R1+0x6a0], R34 ;  /* 0x0006a02201007387 */ /* 0x0007e20000100a00 */
[----:B----4-:R-:W-:-:S03]  /*190e0*/  IMAD.WIDE R40, R7, 0x4, R10 ;  /* 0x0000000407287825 */ /* 0x010fc600078e020a */
[----:B------:R4:W-:Y:S01]  /*190f0*/  STL.64 [R1+0x698], R32 ;  /* 0x0006982001007387 */ /* 0x0009e20000100a00 */
[----:B-1----:R-:W-:-:S03]  /*19100*/  IMAD.WIDE R36, R7, 0x4, R12 ;  /* 0x0000000407247825 */ /* 0x002fc600078e020c */
[----:B------:R1:W-:Y:S01]  /*19110*/  STL.64 [R1+0x690], R30 ;  /* 0x0006901e01007387 */ /* 0x0003e20000100a00 */
[----:B---3--:R-:W-:-:S03]  /*19120*/  IMAD.WIDE R34, R7, 0x4, R14 ;  /* 0x0000000407227825 */ /* 0x008fc600078e020e */
[----:B------:R3:W-:Y:S01]  /*19130*/  STL.64 [R1+0x688], R28 ;  /* 0x0006881c01007387 */ /* 0x0007e20000100a00 */
[----:B----4-:R-:W-:-:S03]  /*19140*/  IMAD.WIDE R32, R7, 0x4, R16 ;  /* 0x0000000407207825 */ /* 0x010fc600078e0210 */
[----:B------:R4:W-:Y:S01]  /*19150*/  LDGSTS.E [R2+0x5800], desc[UR40][R168.64], !P2 ;  /* 0x05800000a8027fae */ /* 0x0009e2000d1a1028 */
[----:B-1----:R-:W-:-:S03]  /*19160*/  IMAD.WIDE R30, R7, 0x4, R18 ;  /* 0x00000004071e7825 */ /* 0x002fc600078e0212 */
[----:B------:R2:W-:Y:S01]  /*19170*/  STL.64 [R1+0x680], R26 ;  /* 0x0006801a01007387 */ /* 0x0005e20000100a00 */
[----:B---3--:R-:W-:-:S03]  /*19180*/  IMAD.WIDE R28, R7, 0x4, R20 ;  /* 0x00000004071c7825 */ /* 0x008fc600078e0214 */
[----:B------:R1:W-:Y:S04]  /*19190*/  LDGSTS.E [R2+0x5880], desc[UR40][R40.64], !P2 ;  /* 0x0588000028027fae */ /* 0x0003e8000d1a1028 */
[----:B------:R4:W-:Y:S01]  /*191a0*/  STL.64 [R1+0x5b8], R168 ;  /* 0x0005b8a801007387 */ /* 0x0009e20000100a00 */
[----:B--2---:R-:W-:-:S03]  /*191b0*/  IMAD.WIDE R26, R7, 0x4, R22 ;  /* 0x00000004071a7825 */ /* 0x004fc600078e0216 */
[----:B------:R2:W-:Y:S04]  /*191c0*/  LDGSTS.E [R2+0x5900], desc[UR40][R36.64], !P2 ;  /* 0x0590000024027fae */ /* 0x0005e8000d1a1028 */
[----:B------:R1:W-:Y:S01]  /*191d0*/  STL.64 [R1+0x5b0], R40 ;  /* 0x0005b02801007387 */ /* 0x0003e20000100a00 */
[----:B----4-:R-:W-:-:S03]  /*191e0*/  IMAD.WIDE R168, R6, 0x4, R24 ;  /* 0x0000000406a87825 */ /* 0x010fc600078e0218 */
        /* <DEDUP_REMOVED lines=12> */
[----:B----4-:R-:W-:Y:S01]  /*192b0*/  IMAD.WIDE R32, R6, 0x4, R16 ;  /* 0x0000000406207825 */ /* 0x010fe200078e0210 */
[----:B------:R-:W-:Y:S02]  /*192c0*/  ISETP.NE.U32.AND P2, PT, R0, RZ, PT ;  /* 0x000000ff0000720c */ /* 0x000fe40003f45070 */
[----:B------:R2:W-:Y:S01]  /*192d0*/  STL.64 [R1+0x588], R28 ;  /* 0x0005881c01007387 */ /* 0x0005e20000100a00 */
[----:B------:R-:W-:Y:S02]  /*192e0*/  VIADD R0, R167, 0xffffffdd ;  /* 0xffffffdda7007836 */ /* 0x000fe40000000000 */
[----:B------:R-:W4:Y:S01]  /*192f0*/  LDC R167, c[0x0][0x3a0] ;  /* 0x0000e800ffa77b82 */ /* 0x000f220000000800 */
[C---:B-1----:R-:W-:Y:S01]  /*19300*/  IMAD.WIDE R30, R6.reuse, 0x4, R18 ;  /* 0x00000004061e7825 */ /* 0x042fe200078e0212 */
[----:B------:R1:W-:Y:S04]  /*19310*/  LDGSTS.E [R2+0x6800], desc[UR40][R168.64], !P5 ;  /* 0x06800000a8027fae */ /* 0x0003e8000e9a1028 */
[----:B------:R3:W-:Y:S01]  /*19320*/  STL.64 [R1+0x580], R26 ;  /* 0x0005801a01007387 */ /* 0x0007e20000100a00 */
[----:B--2---:R-:W-:-:S03]  /*19330*/  IMAD.WIDE R28, R6, 0x4, R20 ;  /* 0x00000004061c7825 */ /* 0x004fc600078e0214 */
[----:B------:R2:W-:Y:S04]  /*19340*/  LDGSTS.E [R2+0x6880], desc[UR40][R40.64], !P5 ;  /* 0x0688000028027fae */ /* 0x0005e8000e9a1028 */
        /* <DEDUP_REMOVED lines=83> */
[----:B------:R-:W-:-:S03]  /*19880*/  IADD3 R7, PT, PT, R167, -0x2f, RZ ;  /* 0xffffffd1a7077810 */ /* 0x000fc60007ffe0ff */
        /* <DEDUP_REMOVED lines=17> */
[C---:B-1----:R-:W-:Y:S01]  /*199a0*/  IMAD.WIDE R32, R6.reuse, 0x4, R16 ;  /* 0x0000000406207825 */ /* 0x042fe200078e0210 */
[----:B------:R-:W-:Y:S02]  /*199b0*/  ISETP.GE.U32.AND P6, PT, R7, 0x7fffff92, PT ;  /* 0x7fffff920700780c */ /* 0x000fe40003fc6070 */
[----:B------:R2:W-:Y:S01]  /*199c0*/  STL.64 [R1+0x188], R28 ;  /* 0x0001881c01007387 */ /* 0x0005e20000100a00 */
[----:B------:R-:W-:Y:S01]  /*199d0*/  VIADD R0, R9, 0xffffffcd ;  /* 0xffffffcd09007836 */ /* 0x000fe20000000000 */
[----:B------:R-:W1:Y:S01]  /*199e0*/  LDC R7, c[0x0][0x3a0] ;  /* 0x0000e800ff077b82 */ /* 0x000e620000000800 */
[----:B---3--:R-:W-:Y:S01]  /*199f0*/  IMAD.WIDE R30, R6, 0x4, R18 ;  /* 0x00000004061e7825 */ /* 0x008fe200078e0212 */
[----:B------:R3:W-:Y:S04]  /*19a00*/  LDGSTS.E [R2+0xa800], desc[UR40][R168.64], !P5 ;  /* 0x0a800000a8027fae */ /* 0x0007e8000e9a1028 */
[----:B------:R4:W-:Y:S01]  /*19a10*/  STL.64 [R1+0x180], R26 ;  /* 0x0001801a01007387 */ /* 0x0009e20000100a00 */
[----:B------:R-:W-:-:S02]  /*19a20*/  IMAD R178, R8, 0x2e, RZ ;  /* 0x0000002e08b27824 */ /* 0x000fc400078e02ff */
[----:B------:R-:W-:Y:S01]  /*19a30*/  IMAD R194, R8, 0x32, RZ ;  /* 0x0000003208c27824 */ /* 0x000fe200078e02ff */
[----:B------:R1:W-:Y:S01]  /*19a40*/  LDGSTS.E [R2+0xa880], desc[UR40][R40.64], !P5 ;  /* 0x0a88000028027fae */ /* 0x0003e2000e9a1028 */
[C---:B--2---:R-:W-:Y:S01]  /*19a50*/  IMAD.WIDE R28, R6.reuse, 0x4, R20 ;  /* 0x00000004061c7825 */ /* 0x044fe200078e0214 */
[----:B------:R-:W-:Y:S01]  /*19a60*/  ISETP.GE.U32.AND P4, PT, R191, 0x7fffff81, PT ;  /* 0x7fffff81bf00780c */ /* 0x000fe20003f86070 */
[----:B------:R-:W2:Y:S01]  /*19a70*/  LDC R9, c[0x0][0x3a0] ;  /* 0x0000e800ff097b82 */ /* 0x000ea20000000800 */
[----:B------:R1:W-:Y:S01]  /*19a80*/  LDGSTS.E [R2+0xa900], desc[UR40][R36.64], !P5 ;  /* 0x0a90000024027fae */ /* 0x0003e2000e9a1028 */
[----:B----4-:R-:W-:-:S03]  /*19a90*/  IMAD.WIDE R26, R6, 0x4, R22 ;  /* 0x00000004061a7825 */ /* 0x010fc600078e0216 */
[----:B------:R4:W-:Y:S03]  /*19aa0*/  LDGSTS.E [R2+0xa980], desc[UR40][R34.64], !P5 ;  /* 0x0a98000022027fae */ /* 0x0009e6000e9a1028 */
[----:B------:R-:W1:Y:S01]  /*19ab0*/  LDC R6, c[0x0][0x3a0] ;  /* 0x0000e800ff067b82 */ /* 0x000e620000000800 */
[----:B------:R1:W-:Y:S04]  /*19ac0*/  LDGSTS.E [R2+0xaa00], desc[UR40][R32.64], !P5 ;  /* 0x0aa0000020027fae */ /* 0x0003e8000e9a1028 */
[----:B------:R1:W-:Y:S01]  /*19ad0*/  LDGSTS.E [R2+0xaa80], desc[UR40][R30.64], !P5 ;  /* 0x0aa800001e027fae */ /* 0x0003e2000e9a1028 */
[----:B------:R-:W-:-:S03]  /*19ae0*/  IMAD.WIDE R180, R178, 0x4, R24 ;  /* 0x00000004b2b47825 */ /* 0x000fc600078e0218 */
[----:B------:R1:W-:Y:S04]  /*19af0*/  LDGSTS.E [R2+0xab00], desc[UR40][R28.64], !P5 ;  /* 0x0ab000001c027fae */ /* 0x0003e8000e9a1028 */
[----:B------:R1:W-:Y:S01]  /*19b00*/  LDGSTS.E [R2+0xab80], desc[UR40][R26.64], !P5 ;  /* 0x0ab800001a027fae */ /* 0x0003e2000e9a1028 */
[----:B------:R-:W-:Y:S01]  /*19b10*/  ISETP.GE.U32.AND P5, PT, R0, 0x7fffff8e, PT ;  /* 0x7fffff8e0000780c */ /* 0x000fe20003fa6070 */
[----:B------:R-:W-:Y:S02]  /*19b20*/  VIADD R0, R166, 0xffffffc9 ;  /* 0xffffffc9a6007836 */ /* 0x000fe40000000000 */
[----:B------:R3:W-:Y:S01]  /*19b30*/  STL.64 [R1+0xb8], R168 ;  /* 0x0000b8a801007387 */ /* 0x0007e20000100a00 */
[----:B------:R-:W-:-:S03]  /*19b40*/  IMAD.WIDE R166, R178, 0x4, R10 ;  /* 0x00000004b2a67825 */ /* 0x000fc600078e020a */
[----:B------:R-:W-:Y:S01]  /*19b50*/  LDGSTS.E [R2+0xb800], desc[UR40][R180.64], !P6 ;  /* 0x0b800000b4027fae */ /* 0x000fe2000f1a1028 */
[----:B------:R-:W-:-:S03]  /*19b60*/  IMAD.WIDE R170, R178, 0x4, R14 ;  /* 0x00000004b2aa7825 */ /* 0x000fc600078e020e */
[----:B------:R-:W-:Y:S01]  /*19b70*/  LDGSTS.E [R2+0xb880], desc[UR40][R166.64], !P6 ;  /* 0x0b880000a6027fae */ /* 0x000fe2000f1a1028 */
[----:B------:R-:W-:-:S04]  /*19b80*/  IMAD.WIDE R172, R178, 0x4, R16 ;  /* 0x00000004b2ac7825 */ /* 0x000fc800078e0210 */
[----:B---3--:R-:W-:-:S04]  /*19b90*/  IMAD.WIDE R168, R178, 0x4, R12 ;  /* 0x00000004b2a87825 */ /* 0x008fc800078e020c */
[C---:B------:R-:W-:Y:S01]  /*19ba0*/  IMAD.WIDE R174, R178.reuse, 0x4, R18 ;  /* 0x00000004b2ae7825 */ /* 0x040fe200078e0212 */
[----:B------:R-:W-:Y:S03]  /*19bb0*/  LDGSTS.E [R2+0xb900], desc[UR40][R168.64], !P6 ;  /* 0x0b900000a8027fae */ /* 0x000fe6000f1a1028 */
[C---:B------:R-:W-:Y:S01]  /*19bc0*/  IMAD.WIDE R176, R178.reuse, 0x4, R20 ;  /* 0x00000004b2b07825 */ /* 0x040fe200078e0214 */
[----:B------:R-:W-:Y:S03]  /*19bd0*/  LDGSTS.E [R2+0xb980], desc[UR40][R170.64], !P6 ;  /* 0x0b980000aa027fae */ /* 0x000fe6000f1a1028 */
[----:B------:R-:W-:Y:S01]  /*19be0*/  IMAD.WIDE R178, R178, 0x4, R22 ;  /* 0x00000004b2b27825 */ /* 0x000fe200078e0216 */
[----:B------:R-:W-:Y:S04]  /*19bf0*/  LDGSTS.E [R2+0xba00], desc[UR40][R172.64], !P6 ;  /* 0x0ba00000ac027fae */ /* 0x000fe8000f1a1028 */
        /* <DEDUP_REMOVED lines=19> */
[----:B-1----:R-:W-:Y:S01]  /*19d30*/  VIADD R0, R7, 0xffffffc5 ;  /* 0xffffffc507007836 */ /* 0x002fe20000000000 */
        /* <DEDUP_REMOVED lines=43> */
[----:B--2---:R-:W-:Y:S01]  /*19ff0*/  VIADD R0, R9, 0xfffffffc ;  /* 0xfffffffc09007836 */ /* 0x004fe20000000000 */
[----:B------:R-:W-:Y:S01]  /*1a000*/  LDGSTS.E [R2+0xf880], desc[UR40][R230.64], !P6 ;  /* 0x0f880000e6027fae */ /* 0x000fe2000f1a1028 */
[C---:B------:R-:W-:Y:S01]  /*1a010*/  IMAD.WIDE R232, R242.reuse, 0x4, R12 ;  /* 0x00000004f2e87825 */ /* 0x040fe200078e020c */
[----:B------:R-:W2:Y:S03]  /*1a020*/  LDC R9, c[0x0][0x3a0] ;  /* 0x0000e800ff097b82 */ /* 0x000ea60000000800 */
        /* <DEDUP_REMOVED lines=11> */
[----:B-1----:R-:W-:Y:S02]  /*1a0e0*/  VIADD R0, R7, 0xfffffff8 ;  /* 0xfffffff807007836 */ /* 0x002fe40000000000 */
[----:B------:R-:W-:Y:S01]  /*1a0f0*/  LDGSTS.E [R2+0xfb80], desc[UR40][R242.64], !P6 ;  /* 0x0fb80000f2027fae */ /* 0x000fe2000f1a1028 */
[----:B------:R-:W-:Y:S02]  /*1a100*/  IMAD R6, R8, 0x3, RZ ;  /* 0x0000000308067824 */ /* 0x000fe400078e02ff */
[----:B------:R-:W-:Y:S02]  /*1a110*/  ISETP.GE.U32.AND P6, PT, R0, 0x7fffffb9, PT ;  /* 0x7fffffb90000780c */ /* 0x000fe40003fc6070 */
[----:B------:R-:W-:Y:S01]  /*1a120*/  LOP3.LUT R0, R5, 0x60, RZ, 0x3c, !PT ;  /* 0x0000006005007812 */ /* 0x000fe200078e3cff */
[----:B------:R1:W-:Y:S01]  /*1a130*/  STL.64 [R1+0xb0], R40 ;  /* 0x0000b02801007387 */ /* 0x0003e20000100a00 */
[----:B------:R-:W-:-:S03]  /*1a140*/  IMAD.WIDE R248, R6, 0x4, R24 ;  /* 0x0000000406f87825 */ /* 0x000fc600078e0218 */
[----:B------:R3:W-:Y:S01]  /*1a150*/  STL.64 [R1+0xa8], R36 ;  /* 0x0000a82401007387 */ /* 0x0007e20000100a00 */
[----:B------:R-:W-:-:S03]  /*1a160*/  VIADD R0, R0, UR4 ;  /* 0x0000000400007c36 */ /* 0x000fc60008000000 */
[----:B------:R4:W-:Y:S01]  /*1a170*/  STL.64 [R1+0xa0], R34 ;  /* 0x0000a02201007387 */ /* 0x0009e20000100a00 */
[----:B------:R-:W-:Y:S02]  /*1a180*/  IMAD R7, R8, 0x7, RZ ;  /* 0x0000000708077824 */ /* 0x000fe400078e02ff */
[C---:B-1----:R-:W-:Y:S01]  /*1a190*/  IMAD.WIDE R40, R6.reuse, 0x4, R10 ;  /* 0x0000000406287825 */ /* 0x042fe200078e020a */
[----:B------:R1:W-:Y:S03]  /*1a1a0*/  STL.64 [R1+0x98], R32 ;  /* 0x0000982001007387 */ /* 0x0003e60000100a00 */
[C---:B---3--:R-:W-:Y:S01]  /*1a1b0*/  IMAD.WIDE R36, R6.reuse, 0x4, R12 ;  /* 0x0000000406247825 */ /* 0x048fe200078e020c */
[----:B------:R3:W-:Y:S03]  /*1a1c0*/  STL.64 [R1+0x90], R30 ;  /* 0x0000901e01007387 */ /* 0x0007e60000100a00 */
[C---:B----4-:R-:W-:Y:S01]  /*1a1d0*/  IMAD.WIDE R34, R6.reuse, 0x4, R14 ;  /* 0x0000000406227825 */ /* 0x050fe200078e020e */
[----:B------:R4:W-:Y:S03]  /*1a1e0*/  STL.64 [R1+0x88], R28 ;  /* 0x0000881c01007387 */ /* 0x0009e60000100a00 */
[C---:B-1----:R-:W-:Y:S01]  /*1a1f0*/  IMAD.WIDE R32, R6.reuse, 0x4, R16 ;  /* 0x0000000406207825 */ /* 0x042fe200078e0210 */
[----:B------:R1:W-:Y:S03]  /*1a200*/  LDGSTS.E [R0+0xc00], desc[UR40][R248.64], !P5 ;  /* 0x00c00000f8007fae */ /* 0x0003e6000e9a1028 */
[C---:B---3--:R-:W-:Y:S01]  /*1a210*/  IMAD.WIDE R30, R6.reuse, 0x4, R18 ;  /* 0x00000004061e7825 */ /* 0x048fe200078e0212 */
[----:B------:R3:W-:Y:S03]  /*1a220*/  STL.64 [R1+0x80], R26 ;  /* 0x0000801a01007387 */ /* 0x0007e60000100a00 */
[C---:B----4-:R-:W-:Y:S01]  /*1a230*/  IMAD.WIDE R28, R6.reuse, 0x4, R20 ;  /* 0x00000004061c7825 */ /* 0x050fe200078e0214 */
[----:B------:R4:W-:Y:S03]  /*1a240*/  LDGSTS.E [R0+0xc80], desc[UR40][R40.64], !P5 ;  /* 0x00c8000028007fae */ /* 0x0009e6000e9a1028 */
[----:B------:R-:W-:Y:S01]  /*1a250*/  IMAD.WIDE R250, R7, 0x4, R24 ;  /* 0x0000000407fa7825 */ /* 0x000fe200078e0218 */
[----:B------:R1:W-:Y:S03]  /*1a260*/  STL.64 [R1+0xa78], R248 ;  /* 0x000a78f801007387 */ /* 0x0003e60000100a00 */
[----:B---3--:R-:W-:Y:S01]  /*1a270*/  IMAD.WIDE R26, R6, 0x4, R22 ;  /* 0x00000004061a7825 */ /* 0x008fe200078e0216 */
[----:B------:R3:W-:Y:S04]  /*1a280*/  LDGSTS.E [R0+0xd00], desc[UR40][R36.64], !P5 ;  /* 0x00d0000024007fae */ /* 0x0007e8000e9a1028 */
[----:B------:R4:W-:Y:S01]  /*1a290*/  STL.64 [R1+0xa70], R40 ;  /* 0x000a702801007387 */ /* 0x0009e20000100a00 */
[----:B--2---:R-:W-:Y:S01]  /*1a2a0*/  VIADD R9, R9, 0xfffffff4 ;  /* 0xfffffff409097836 */ /* 0x004fe20000000000 */
[----:B-1----:R-:W1:Y:S02]  /*1a2b0*/  LDC R248, c[0x0][0x3a0] ;  /* 0x0000e800fff87b82 */ /* 0x002e640000000800 */
[----:B------:R2:W-:Y:S04]  /*1a2c0*/  LDGSTS.E [R0+0xd80], desc[UR40][R34.64], !P5 ;  /* 0x00d8000022007fae */ /* 0x0005e8000e9a1028 */
[----:B------:R3:W-:Y:S04]  /*1a2d0*/  STL.64 [R1+0xa68], R36 ;  /* 0x000a682401007387 */ /* 0x0007e80000100a00 */
[----:B------:R2:W-:Y:S01]  /*1a2e0*/  LDGSTS.E [R0+0xe00], desc[UR40][R32.64], !P5 ;  /* 0x00e0000020007fae */ /* 0x0005e2000e9a1028 */
[----:B----4-:R-:W-:-:S03]  /*1a2f0*/  IMAD.WIDE R40, R7, 0x4, R10 ;  /* 0x0000000407287825 */ /* 0x010fc600078e020a */
        /* <DEDUP_REMOVED lines=8> */
[----:B---3--:R-:W-:-:S03]  /*1a380*/  IMAD.WIDE R32, R7, 0x4, R16 ;  /* 0x0000000407207825 */ /* 0x008fc600078e0210 */
[----:B------:R1:W-:Y:S01]  /*1a390*/  STL.64 [R1+0xa48], R28 ;  /* 0x000a481c01007387 */ /* 0x0003e20000100a00 */
[----:B------:R-:W-:Y:S02]  /*1a3a0*/  VIADD R6, R246, 0xfffffff0 ;  /* 0xfffffff0f6067836 */ /* 0x000fe40000000000 */
[----:B----4-:R-:W-:Y:S01]  /*1a3b0*/  IMAD.WIDE R30, R7, 0x4, R18 ;  /* 0x00000004071e7825 */ /* 0x010fe200078e0212 */
[----:B------:R3:W-:Y:S01]  /*1a3c0*/  LDGSTS.E [R0+0x1c00], desc[UR40][R250.64], !P6 ;  /* 0x01c00000fa007fae */ /* 0x0007e2000f1a1028 */
[----:B------:R-:W-:Y:S01]  /*1a3d0*/  ISETP.GE.U32.AND P5, PT, R9, 0x7fffffb5, PT ;  /* 0x7fffffb50900780c */ /* 0x000fe20003fa6070 */
[----:B------:R-:W4:Y:S02]  /*1a3e0*/  LDC R246, c[0x0][0x3a0] ;  /* 0x0000e800fff67b82 */ /* 0x000f240000000800 */
[----:B------:R2:W-:Y:S01]  /*1a3f0*/  STL.64 [R1+0xa40], R26 ;  /* 0x000a401a01007387 */ /* 0x0005e20000100a00 */
[----:B-1----:R-:W-:-:S03]  /*1a400*/  IMAD.WIDE R28, R7, 0x4, R20 ;  /* 0x00000004071c7825 */ /* 0x002fc600078e0214 */
[----:B------:R1:W-:Y:S04]  /*1a410*/  LDGSTS.E [R0+0x1c80], desc[UR40][R40.64], !P6 ;  /* 0x01c8000028007fae */ /* 0x0003e8000f1a1028 */
[----:B------:R1:W-:Y:S01]  /*1a420*/  LDGSTS.E [R0+0x1d00], desc[UR40][R36.64], !P6 ;  /* 0x01d0000024007fae */ /* 0x0003e2000f1a1028 */
[----:B--2---:R-:W-:-:S03]  /*1a430*/  IMAD.WIDE R26, R7, 0x4, R22 ;  /* 0x00000004071a7825 */ /* 0x004fc600078e0216 */
        /* <DEDUP_REMOVED lines=11> */
[----:B---3--:R-:W-:-:S03]  /*1a4f0*/  IMAD.WIDE R250, R6, 0x4, R24 ;  /* 0x0000000406fa7825 */ /* 0x008fc600078e0218 */
        /* <DEDUP_REMOVED lines=30> */
[C---:B---3--:R-:W-:Y:S01]  /*1a6e0*/  IMAD.WIDE R34, R7.reuse, 0x4, R14 ;  /* 0x0000000407227825 */ /* 0x048fe200078e020e */
[----:B------:R-:W3:Y:S02]  /*1a6f0*/  LDC R248, c[0x0][0x3a0] ;  /* 0x0000e800fff87b82 */ /* 0x000ee40000000800 */
[----:B------:R4:W-:Y:S04]  /*1a700*/  STL.64 [R1+0x850], R30 ;  /* 0x0008501e01007387 */ /* 0x0009e80000100a00 */
[----:B------:R4:W-:Y:S01]  /*1a710*/  LDGSTS.E [R0+0x2f80], desc[UR40][R26.64], !P5 ;  /* 0x02f800001a007fae */ /* 0x0009e2000e9a1028 */
[----:B-1----:R-:W-:-:S03]  /*1a720*/  IMAD.WIDE R32, R7, 0x4, R16 ;  /* 0x0000000407207825 */ /* 0x002fc600078e0210 */
[----:B------:R1:W-:Y:S01]  /*1a730*/  STL.64 [R1+0x848], R28 ;  /* 0x0008481c01007387 */ /* 0x0003e20000100a00 */
[----:B----4-:R-:W-:-:S03]  /*1a740*/  IMAD.WIDE R30, R7, 0x4, R18 ;  /* 0x00000004071e7825 */ /* 0x010fc600078e0212 */
[----:B------:R4:W-:Y:S04]  /*1a750*/  LDGSTS.E [R0+0x3c00], desc[UR40][R250.64], !P6 ;  /* 0x03c00000fa007fae */ /* 0x0009e8000f1a1028 */
        /* <DEDUP_REMOVED lines=193> */
[----:B------:R-:W-:Y:S02]  /*1b370*/  IMAD R7, R8, 0x2f, RZ ;  /* 0x0000002f08077824 */ /* 0x000fe400078e02ff */
[C---:B-1----:R-:W-:Y:S01]  /*1b380*/  IMAD.WIDE R32, R6.reuse, 0x4, R16 ;  /* 0x0000000406207825 */ /* 0x042fe200078e0210 */
[----:B------:R1:W-:Y:S03]  /*1b390*/  STL.64 [R1+0xc30], R250 ;  /* 0x000c30fa01007387 */ /* 0x0003e60000100a00 */
[C---:B--2---:R-:W-:Y:S01]  /*1b3a0*/  IMAD.WIDE R30, R6.reuse, 0x4, R18 ;  /* 0x00000004061e7825 */ /* 0x044fe200078e0212 */
[----:B------:R1:W-:Y:S03]  /*1b3b0*/  LDGSTS.E [R0+0xac00], desc[UR40][R250.64], !P5 ;  /* 0x0ac00000fa007fae */ /* 0x0003e6000e9a1028 */
[C---:B---3--:R-:W-:Y:S01]  /*1b3c0*/  IMAD.WIDE R28, R6.reuse, 0x4, R20 ;  /* 0x00000004061c7825 */ /* 0x048fe200078e0214 */
[----:B------:R2:W-:Y:S03]  /*1b3d0*/  STL.64 [R1+0xc28], R40 ;  /* 0x000c282801007387 */ /* 0x0005e60000100a00 */
[----:B----4-:R-:W-:Y:S01]  /*1b3e0*/  IMAD.WIDE R26, R6, 0x4, R22 ;  /* 0x00000004061a7825 */ /* 0x010fe200078e0216 */
[----:B------:R2:W-:Y:S04]  /*1b3f0*/  LDGSTS.E [R0+0xac80], desc[UR40][R40.64], !P5 ;  /* 0x0ac8000028007fae */ /* 0x0005e8000e9a1028 */
[----:B------:R3:W-:Y:S01]  /*1b400*/  STL.64 [R1+0xc20], R36 ;  /* 0x000c202401007387 */ /* 0x0007e20000100a00 */
[----:B-1----:R-:W-:-:S03]  /*1b410*/  IMAD.WIDE R250, R7, 0x4, R10 ;  /* 0x0000000407fa7825 */ /* 0x002fc600078e020a */
[----:B------:R3:W-:Y:S04]  /*1b420*/  LDGSTS.E [R0+0xad00], desc[UR40][R36.64], !P5 ;  /* 0x0ad0000024007fae */ /* 0x0007e8000e9a1028 */
[----:B------:R1:W-:Y:S01]  /*1b430*/  LDGSTS.E [R0+0xad80], desc[UR40][R34.64], !P5 ;  /* 0x0ad8000022007fae */ /* 0x0003e2000e9a1028 */
[----:B--2---:R-:W-:-:S03]  /*1b440*/  IMAD.WIDE R40, R7, 0x4, R12 ;  /* 0x0000000407287825 */ /* 0x004fc600078e020c */
[----:B------:R2:W-:Y:S01]  /*1b450*/  LDGSTS.E [R0+0xae00], desc[UR40][R32.64], !P5 ;  /* 0x0ae0000020007fae */ /* 0x0005e2000e9a1028 */
[----:B---3--:R-:W-:-:S03]  /*1b460*/  IMAD.WIDE R36, R7, 0x4, R24 ;  /* 0x0000000407247825 */ /* 0x008fc600078e0218 */
[----:B------:R1:W-:Y:S04]  /*1b470*/  STL.64 [R1+0xc18], R34 ;  /* 0x000c182201007387 */ /* 0x0003e80000100a00 */
[----:B------:R3:W-:Y:S01]  /*1b480*/  LDGSTS.E [R0+0xae80], desc[UR40][R30.64], !P5 ;  /* 0x0ae800001e007fae */ /* 0x0007e2000e9a1028 */
[----:B------:R-:W-:Y:S02]  /*1b490*/  VIADD R9, R246, 0xffffffcc ;  /* 0xffffffccf6097836 */ /* 0x000fe40000000000 */
[----:B------:R-:W-:Y:S01]  /*1b4a0*/  VIADD R6, R247, 0xffffffc8 ;  /* 0xffffffc8f7067836 */ /* 0x000fe20000000000 */
[----:B------:R2:W-:Y:S01]  /*1b4b0*/  STL.64 [R1+0xc10], R32 ;  /* 0x000c102001007387 */ /* 0x0005e20000100a00 */
[----:B------:R-:W4:Y:S03]  /*1b4c0*/  LDC R246, c[0x0][0x3a0] ;  /* 0x0000e800fff67b82 */ /* 0x000f260000000800 */
[----:B------:R3:W-:Y:S01]  /*1b4d0*/  LDGSTS.E [R0+0xaf00], desc[UR40][R28.64], !P5 ;  /* 0x0af000001c007fae */ /* 0x0007e2000e9a1028 */
[----:B-1----:R-:W-:-:S03]  /*1b4e0*/  IMAD.WIDE R34, R7, 0x4, R14 ;  /* 0x0000000407227825 */ /* 0x002fc600078e020e */
[----:B------:R3:W-:Y:S01]  /*1b4f0*/  STL.64 [R1+0xc08], R30 ;  /* 0x000c081e01007387 */ /* 0x0007e20000100a00 */
[----:B------:R-:W1:Y:S03]  /*1b500*/  LDC R247, c[0x0][0x3a0] ;  /* 0x0000e800fff77b82 */ /* 0x000e660000000800 */
[----:B------:R3:W-:Y:S01]  /*1b510*/  LDGSTS.E [R0+0xaf80], desc[UR40][R26.64], !P5 ;  /* 0x0af800001a007fae */ /* 0x0007e2000e9a1028 */
[----:B--2---:R-:W-:-:S03]  /*1b520*/  IMAD.WIDE R32, R7, 0x4, R16 ;  /* 0x0000000407207825 */ /* 0x004fc600078e0210 */
[----:B------:R2:W-:Y:S01]  /*1b530*/  STL.64 [R1+0xc00], R28 ;  /* 0x000c001c01007387 */ /* 0x0005e20000100a00 */
[----:B---3--:R-:W-:-:S03]  /*1b540*/  IMAD.WIDE R30, R7, 0x4, R18 ;  /* 0x00000004071e7825 */ /* 0x008fc600078e0212 */
[----:B------:R-:W-:Y:S04]  /*1b550*/  LDGSTS.E [R0+0xbc00], desc[UR40][R36.64], !P6 ;  /* 0x0bc0000024007fae */ /* 0x000fe8000f1a1028 */
[----:B------:R3:W-:Y:S01]  /*1b560*/  STL.64 [R1+0xbf8], R26 ;  /* 0x000bf81a01007387 */ /* 0x0007e20000100a00 */
[----:B--2---:R-:W-:-:S03]  /*1b570*/  IMAD.WIDE R28, R7, 0x4, R20 ;  /* 0x00000004071c7825 */ /* 0x004fc600078e0214 */
        /* <DEDUP_REMOVED lines=11> */
[----:B------:R-:W-:Y:S01]  /*1b630*/  STL.64 [R1+0xbf0], R36 ;  /* 0x000bf02401007387 */ /* 0x000fe20000100a00 */
[----:B------:R-:W-:-:S03]  /*1b640*/  VIADD R9, R248, 0xffffffc4 ;  /* 0xffffffc4f8097836 */ /* 0x000fc60000000000 */
[----:B------:R2:W-:Y:S01]  /*1b650*/  STL.64 [R1+0xbe8], R250 ;  /* 0x000be8fa01007387 */ /* 0x0005e20000100a00 */
[----:B------:R-:W-:-:S03]  /*1b660*/  IMAD.WIDE R248, R6, 0x4, R24 ;  /* 0x0000000406f87825 */ /* 0x000fc600078e0218 */
[----:B------:R1:W-:Y:S04]  /*1b670*/  STL.64 [R1+0xbe0], R40 ;  /* 0x000be02801007387 */ /* 0x0003e80000100a00 */
[----:B------:R3:W-:Y:S04]  /*1b680*/  STL.64 [R1+0xbd8], R34 ;  /* 0x000bd82201007387 */ /* 0x0007e80000100a00 */
[----:B------:R4:W-:Y:S01]  /*1b690*/  STL.64 [R1+0xbd0], R32 ;  /* 0x000bd02001007387 */ /* 0x0009e20000100a00 */
[----:B--2---:R-:W-:-:S03]  /*1b6a0*/  IMAD.WIDE R250, R6, 0x4, R10 ;  /* 0x0000000406fa7825 */ /* 0x004fc600078e020a */
[----:B------:R-:W2:Y:S01]  /*1b6b0*/  LDL.LU.64 R36, [R1+0x5470] ;  /* 0x0054700001247983 */ /* 0x000ea20000300a00 */
[----:B-1----:R-:W-:-:S03]  /*1b6c0*/  IMAD.WIDE R40, R6, 0x4, R12 ;  /* 0x0000000406287825 */ /* 0x002fc600078e020c */
[----:B------:R1:W-:Y:S01]  /*1b6d0*/  STL.64 [R1+0xbc8], R30 ;  /* 0x000bc81e01007387 */ /* 0x0003e20000100a00 */
[----:B---3--:R-:W-:-:S03]  /*1b6e0*/  IMAD.WIDE R34, R6, 0x4, R14 ;  /* 0x0000000406227825 */ /* 0x008fc600078e020e */
[----:B------:R3:W-:Y:S01]  /*1b6f0*/  STL.64 [R1+0xbc0], R28 ;  /* 0x000bc01c01007387 */ /* 0x0007e20000100a00 */
[----:B------:R-:W-:Y:S02]  /*1b700*/  IMAD R7, R8, 0x37, RZ ;  /* 0x0000003708077824 */ /* 0x000fe400078e02ff */
[C---:B----4-:R-:W-:Y:S01]  /*1b710*/  IMAD.WIDE R32, R6.reuse, 0x4, R16 ;  /* 0x0000000406207825 */ /* 0x050fe200078e0210 */
[----:B------:R4:W-:Y:S04]  /*1b720*/  STL.64 [R1+0xbb8], R26 ;  /* 0x000bb81a01007387 */ /* 0x0009e80000100a00 */
[----:B------:R4:W-:Y:S01]  /*1b730*/  STL.64 [R1+0xbb0], R248 ;  /* 0x000bb0f801007387 */ /* 0x0009e20000100a00 */
[----:B-1----:R-:W-:-:S03]  /*1b740*/  IMAD.WIDE R30, R6, 0x4, R18 ;  /* 0x00000004061e7825 */ /* 0x002fc600078e0212 */
[----:B------:R1:W-:Y:S01]  /*1b750*/  LDGSTS.E [R0+0xcc00], desc[UR40][R248.64], !P5 ;  /* 0x0cc00000f8007fae */ /* 0x0003e2000e9a1028 */
[----:B---3--:R-:W-:-:S03]  /*1b760*/  IMAD.WIDE R28, R6, 0x4, R20 ;  /* 0x00000004061c7825 */ /* 0x008fc600078e0214 */
[----:B------:R3:W-:Y:S01]  /*1b770*/  STL.64 [R1+0xba8], R250 ;  /* 0x000ba8fa01007387 */ /* 0x0007e20000100a00 */
[----:B----4-:R-:W-:-:S03]  /*1b780*/  IMAD.WIDE R26, R6, 0x4, R22 ;  /* 0x00000004061a7825 */ /* 0x010fc600078e0216 */
[----:B------:R3:W-:Y:S04]  /*1b790*/  LDGSTS.E [R0+0xcc80], desc[UR40][R250.64], !P5 ;  /* 0x0cc80000fa007fae */ /* 0x0007e8000e9a1028 */
[----:B------:R4:W-:Y:S04]  /*1b7a0*/  STL.64 [R1+0xba0], R40 ;  /* 0x000ba02801007387 */ /* 0x0009e80000100a00 */
[----:B------:R4:W-:Y:S01]  /*1b7b0*/  LDGSTS.E [R0+0xcd00], desc[UR40][R40.64], !P5 ;  /* 0x0cd0000028007fae */ /* 0x0009e2000e9a1028 */
[----:B-1----:R-:W-:-:S03]  /*1b7c0*/  IMAD.WIDE R248, R7, 0x4, R12 ;  /* 0x0000000407f87825 */ /* 0x002fc600078e020c */
[----:B------:R1:W-:Y:S01]  /*1b7d0*/  STL.64 [R1+0xb98], R34 ;  /* 0x000b982201007387 */ /* 0x0003e20000100a00 */
[----:B---3--:R-:W-:-:S03]  /*1b7e0*/  IMAD.WIDE R250, R7, 0x4, R10 ;  /* 0x0000000407fa7825 */ /* 0x008fc600078e020a */
[----:B------:R1:W-:Y:S04]  /*1b7f0*/  LDGSTS.E [R0+0xcd80], desc[UR40][R34.64], !P5 ;  /* 0x0cd8000022007fae */ /* 0x0003e8000e9a1028 */
[----:B------:R3:W-:Y:S01]  /*1b800*/  LDGSTS.E [R0+0xce00], desc[UR40][R32.64], !P5 ;  /* 0x0ce0000020007fae */ /* 0x0007e2000e9a1028 */
[----:B----4-:R-:W-:-:S03]  /*1b810*/  IMAD.WIDE R40, R7, 0x4, R14 ;  /* 0x0000000407287825 */ /* 0x010fc600078e020e */
[----:B------:R4:W-:Y:S01]  /*1b820*/  LDGSTS.E [R0+0xce80], desc[UR40][R30.64], !P5 ;  /* 0x0ce800001e007fae */ /* 0x0009e2000e9a1028 */
[----:B-1----:R-:W-:-:S03]  /*1b830*/  IMAD.WIDE R34, R7, 0x4, R24 ;  /* 0x0000000407227825 */ /* 0x002fc600078e0218 */
[----:B------:R3:W-:Y:S04]  /*1b840*/  STL.64 [R1+0xb90], R32 ;  /* 0x000b902001007387 */ /* 0x0007e80000100a00 */
[----:B------:R1:W-:Y:S04]  /*1b850*/  LDGSTS.E [R0+0xcf00], desc[UR40][R28.64], !P5 ;  /* 0x0cf000001c007fae */ /* 0x0003e8000e9a1028 */
[----:B------:R4:W-:Y:S04]  /*1b860*/  STL.64 [R1+0xb88], R30 ;  /* 0x000b881e01007387 */ /* 0x0009e80000100a00 */
[----:B------:R1:W-:Y:S01]  /*1b870*/  LDGSTS.E [R0+0xcf80], desc[UR40][R26.64], !P5 ;  /* 0x0cf800001a007fae */ /* 0x0003e2000e9a1028 */
[----:B---3--:R-:W-:-:S03]  /*1b880*/  IMAD.WIDE R32, R7, 0x4, R16 ;  /* 0x0000000407207825 */ /* 0x008fc600078e0210 */
[----:B------:R1:W-:Y:S01]  /*1b890*/  STL.64 [R1+0xb80], R28 ;  /* 0x000b801c01007387 */ /* 0x0003e20000100a00 */
[----:B------:R-:W-:Y:S02]  /*1b8a0*/  VIADD R6, R246, 0xffffffbf ;  /* 0xffffffbff6067836 */ /* 0x000fe40000000000 */
[C---:B----4-:R-:W-:Y:S01]  /*1b8b0*/  IMAD.WIDE R30, R7.reuse, 0x4, R18 ;  /* 0x00000004071e7825 */ /* 0x050fe200078e0212 */
[----:B------:R-:W-:Y:S04]  /*1b8c0*/  LDGSTS.E [R0+0xdc00], desc[UR40][R34.64], !P6 ;  /* 0x0dc0000022007fae */ /* 0x000fe8000f1a1028 */
[----:B------:R3:W-:Y:S01]  /*1b8d0*/  STL.64 [R1+0xb78], R26 ;  /* 0x000b781a01007387 */ /* 0x0007e20000100a00 */
[----:B-1----:R-:W-:-:S03]  /*1b8e0*/  IMAD.WIDE R28, R7, 0x4, R20 ;  /* 0x00000004071c7825 */ /* 0x002fc600078e0214 */
[----:B------:R1:W-:Y:S04]  /*1b8f0*/  LDGSTS.E [R0+0xdc80], desc[UR40][R250.64], !P6 ;  /* 0x0dc80000fa007fae */ /* 0x0003e8000f1a1028 */
[----:B------:R4:W-:Y:S01]  /*1b900*/  LDGSTS.E [R0+0xdd00], desc[UR40][R248.64], !P6 ;  /* 0x0dd00000f8007fae */ /* 0x0009e2000f1a1028 */
[----:B---3--:R-:W-:-:S03]  /*1b910*/  IMAD.WIDE R26, R7, 0x4, R22 ;  /* 0x00000004071a7825 */ /* 0x008fc600078e0216 */
[----:B------:R-:W-:Y:S01]  /*1b920*/  LDGSTS.E [R0+0xdd80], desc[UR40][R40.64], !P6 ;  /* 0x0dd8000028007fae */ /* 0x000fe2000f1a1028 */
[----:B------:R-:W-:-:S03]  /*1b930*/  ISETP.GE.U32.AND P5, PT, R9, 0x7fffff85, PT ;  /* 0x7fffff850900780c */ /* 0x000fc60003fa6070 */
[----:B------:R-:W-:Y:S01]  /*1b940*/  STL.64 [R1+0xb70], R34 ;  /* 0x000b702201007387 */ /* 0x000fe20000100a00 */
[----:B------:R-:W-:Y:S01]  /*1b950*/  VIADD R7, R247, 0xffffffbb ;  /* 0xffffffbbf7077836 */ /* 0x000fe20000000000 */
[----:B------:R-:W3:Y:S02]  /*1b960*/  LDC R9, c[0x0][0x3a0] ;  /* 0x0000e800ff097b82 */ /* 0x000ee40000000800 */
        /* <DEDUP_REMOVED lines=8> */
[----:B------:R-:W-:-:S03]  /*1b9f0*/  IMAD.WIDE R246, R6, 0x4, R10 ;  /* 0x0000000406f67825 */ /* 0x000fc600078e020a */
[----:B------:R-:W-:Y:S04]  /*1ba00*/  STL.64 [R1+0xb58], R40 ;  /* 0x000b582801007387 */ /* 0x000fe80000100a00 */
[----:B------:R3:W-:Y:S01]  /*1ba10*/  STL.64 [R1+0xb50], R32 ;  /* 0x000b502001007387 */ /* 0x0007e20000100a00 */
[----:B-1----:R-:W-:-:S03]  /*1ba20*/  IMAD.WIDE R250, R6, 0x4, R12 ;  /* 0x0000000406fa7825 */ /* 0x002fc600078e020c */
[----:B------:R-:W2:Y:S01]  /*1ba30*/  LDL.LU.64 R34, [R1+0x5468] ;  /* 0x0054680001227983 */ /* 0x000ea20000300a00 */
[----:B----4-:R-:W-:-:S03]  /*1ba40*/  IMAD.WIDE R248, R6, 0x4, R14 ;  /* 0x0000000406f87825 */ /* 0x010fc600078e020e */
[----:B------:R1:W-:Y:S01]  /*1ba50*/  STL.64 [R1+0xb48], R30 ;  /* 0x000b481e01007387 */ /* 0x0003e20000100a00 */
[----:B---3--:R-:W-:-:S03]  /*1ba60*/  IMAD.WIDE R32, R6, 0x4, R24 ;  /* 0x0000000406207825 */ /* 0x008fc600078e0218 */
[----:B------:R3:W-:Y:S01]  /*1ba70*/  STL.64 [R1+0xb40], R28 ;  /* 0x000b401c01007387 */ /* 0x0007e20000100a00 */
[----:B------:R-:W-:-:S03]  /*1ba80*/  IMAD.WIDE R40, R6, 0x4, R16 ;  /* 0x0000000406287825 */ /* 0x000fc600078e0210 */
[----:B------:R4:W-:Y:S01]  /*1ba90*/  STL.64 [R1+0xb38], R26 ;  /* 0x000b381a01007387 */ /* 0x0009e20000100a00 */
[----:B-1----:R-:W-:-:S03]  /*1baa0*/  IMAD.WIDE R30, R6, 0x4, R18 ;  /* 0x00000004061e7825 */ /* 0x002fc600078e0212 */
[----:B------:R1:W-:Y:S04]  /*1bab0*/  STL.64 [R1+0xb30], R32 ;  /* 0x000b302001007387 */ /* 0x0003e80000100a00 */
[----:B------:R-:W-:Y:S01]  /*1bac0*/  STL.64 [R1+0xb28], R246 ;  /* 0x000b28f601007387 */ /* 0x000fe20000100a00 */
[----:B---3--:R-:W-:-:S03]  /*1bad0*/  IMAD.WIDE R28, R6, 0x4, R20 ;  /* 0x00000004061c7825 */ /* 0x008fc600078e0214 */
[----:B------:R-:W-:Y:S01]  /*1bae0*/  LDGSTS.E [R0+0xec00], desc[UR40][R32.64], !P5 ;  /* 0x0ec0000020007fae */ /* 0x000fe2000e9a1028 */
[----:B------:R-:W-:Y:S02]  /*1baf0*/  IMAD R8, R8, 0x3f, RZ ;  /* 0x0000003f08087824 */ /* 0x000fe400078e02ff */
[----:B----4-:R-:W-:Y:S01]  /*1bb00*/  IMAD.WIDE R26, R6, 0x4, R22 ;  /* 0x00000004061a7825 */ /* 0x010fe200078e0216 */
[----:B------:R-:W-:Y:S04]  /*1bb10*/  STL.64 [R1+0xb20], R250 ;  /* 0x000b20fa01007387 */ /* 0x000fe80000100a00 */
[----:B------:R-:W-:Y:S04]  /*1bb20*/  LDGSTS.E [R0+0xec80], desc[UR40][R246.64], !P5 ;  /* 0x0ec80000f6007fae */ /* 0x000fe8000e9a1028 */
[----:B------:R-:W-:Y:S04]  /*1bb30*/  STL.64 [R1+0xb18], R248 ;  /* 0x000b18f801007387 */ /* 0x000fe80000100a00 */
[----:B------:R-:W-:Y:S04]  /*1bb40*/  LDGSTS.E [R0+0xed00], desc[UR40][R250.64], !P5 ;  /* 0x0ed00000fa007fae */ /* 0x000fe8000e9a1028 */
[----:B------:R3:W-:Y:S04]  /*1bb50*/  STL.64 [R1+0xb10], R40 ;  /* 0x000b102801007387 */ /* 0x0007e80000100a00 */
[----:B------:R-:W-:Y:S04]  /*1bb60*/  LDGSTS.E [R0+0xed80], desc[UR40][R248.64], !P5 ;  /* 0x0ed80000f8007fae */ /* 0x000fe8000e9a1028 */
[----:B-1----:R-:W4:Y:S04]  /*1bb70*/  LDL.LU.64 R32, [R1+0x5460] ;  /* 0x0054600001207983 */ /* 0x002f280000300a00 */
[----:B------:R3:W-:Y:S04]  /*1bb80*/  LDGSTS.E [R0+0xee00], desc[UR40][R40.64], !P5 ;  /* 0x0ee0000028007fae */ /* 0x0007e8000e9a1028 */
[----:B------:R1:W-:Y:S04]  /*1bb90*/  STL.64 [R1+0xb08], R30 ;  /* 0x000b081e01007387 */ /* 0x0003e80000100a00 */
[----:B------:R1:W-:Y:S04]  /*1bba0*/  LDGSTS.E [R0+0xee80], desc[UR40][R30.64], !P5 ;  /* 0x0ee800001e007fae */ /* 0x0003e8000e9a1028 */
[----:B------:R1:W-:Y:S01]  /*1bbb0*/  STL.64 [R1+0xb00], R28 ;  /* 0x000b001c01007387 */ /* 0x0003e20000100a00 */
[----:B---3--:R-:W-:-:S03]  /*1bbc0*/  IMAD.WIDE R40, R8, 0x4, R14 ;  /* 0x0000000408287825 */ /* 0x008fc600078e020e */
[----:B------:R3:W-:Y:S01]  /*1bbd0*/  LDGSTS.E [R0+0xef00], desc[UR40][R28.64], !P5 ;  /* 0x0ef000001c007fae */ /* 0x0007e2000e9a1028 */
[----:B-1----:R-:W-:-:S03]  /*1bbe0*/  IMAD.WIDE R30, R8, 0x4, R24 ;  /* 0x00000004081e7825 */ /* 0x002fc600078e0218 */
[----:B------:R1:W-:Y:S04]  /*1bbf0*/  STL.64 [R1+0x28], R26 ;  /* 0x0000281a01007387 */ /* 0x0003e80000100a00 */
[----:B------:R1:W-:Y:S01]  /*1bc00*/  LDGSTS.E [R0+0xef80], desc[UR40][R26.64], !P5 ;  /* 0x0ef800001a007fae */ /* 0x0003e2000e9a1028 */
[----:B---3--:R-:W-:-:S03]  /*1bc10*/  IMAD.WIDE R28, R8, 0x4, R10 ;  /* 0x00000004081c7825 */ /* 0x008fc600078e020a */
[----:B------:R3:W-:Y:S01]  /*1bc20*/  STL.64 [R1+0x20], R30 ;  /* 0x0000201e01007387 */ /* 0x0007e20000100a00 */
[----:B------:R-:W-:-:S03]  /*1bc30*/  IMAD.WIDE R248, R8, 0x4, R16 ;  /* 0x0000000408f87825 */ /* 0x000fc600078e0210 */
[----:B------:R3:W-:Y:S01]  /*1bc40*/  STL.64 [R1+0x18], R28 ;  /* 0x0000181c01007387 */ /* 0x0007e20000100a00 */
[----:B-1----:R-:W-:-:S03]  /*1bc50*/  IMAD.WIDE R26, R8, 0x4, R12 ;  /* 0x00000004081a7825 */ /* 0x002fc600078e020c */
[----:B------:R-:W-:Y:S04]  /*1bc60*/  LDGSTS.E [R0+0xfc00], desc[UR40][R30.64], !P4 ;  /* 0x0fc000001e007fae */ /* 0x000fe8000e1a1028 */
[----:B------:R1:W-:Y:S04]  /*1bc70*/  STL.64 [R1+0x10], R26 ;  /* 0x0000101a01007387 */ /* 0x0003e80000100a00 */
[----:B------:R1:W-:Y:S04]  /*1bc80*/  STL.64 [R1+0x8], R40 ;  /* 0x0000082801007387 */ /* 0x0003e80000100a00 */
[----:B------:R-:W-:Y:S04]  /*1bc90*/  STL.64 [R1], R248 ;  /* 0x000000f801007387 */ /* 0x000fe80000100a00 */
[----:B---3--:R-:W3:Y:S04]  /*1bca0*/  LDL.LU.64 R30, [R1+0x5458] ;  /* 0x00545800011e7983 */ /* 0x008ee80000300a00 */
[----:B------:R-:W-:Y:S04]  /*1bcb0*/  LDGSTS.E [R0+0xfc80], desc[UR40][R28.64], !P4 ;  /* 0x0fc800001c007fae */ /* 0x000fe8000e1a1028 */
[----:B------:R-:W-:Y:S04]  /*1bcc0*/  LDGSTS.E [R0+0xfd00], desc[UR40][R26.64], !P4 ;  /* 0x0fd000001a007fae */ /* 0x000fe8000e1a1028 */
[----:B------:R-:W-:Y:S04]  /*1bcd0*/  LDGSTS.E [R0+0xfd80], desc[UR40][R40.64], !P4 ;  /* 0x0fd8000028007fae */ /* 0x000fe8000e1a1028 */
[----:B------:R-:W2:Y:S04]  /*1bce0*/  LDL.LU.64 R28, [R1+0x5450] ;  /* 0x00545000011c7983 */ /* 0x000ea80000300a00 */
[----:B-1----:R-:W2:Y:S04]  /*1bcf0*/  LDL.LU.64 R26, [R1+0x5448] ;  /* 0x00544800011a7983 */ /* 0x002ea80000300a00 */
[----:B------:R-:W2:Y:S01]  /*1bd00*/  LDL.LU.64 R40, [R1+0x5440] ;  /* 0x0054400001287983 */ /* 0x000ea20000300a00 */
[----:B------:R-:W-:Y:S01]  /*1bd10*/  ISETP.GE.U32.AND P5, PT, R7, 0x7fffff7c, PT ;  /* 0x7fffff7c0700780c */ /* 0x000fe20003fa6070 */
[----:B------:R-:W-:-:S02]  /*1bd20*/  IMAD.WIDE R250, R8, 0x4, R18 ;  /* 0x0000000408fa7825 */ /* 0x000fc400078e0212 */
[----:B------:R1:W-:Y:S02]  /*1bd30*/  LDGSTS.E [R0+0xfe00], desc[UR40][R248.64], !P4 ;  /* 0x0fe00000f8007fae */ /* 0x0003e4000e1a1028 */
[----:B------:R-:W-:Y:S02]  /*1bd40*/  VIADD R246, R9, 0xffffffb7 ;  /* 0xffffffb709f67836 */ /* 0x000fe40000000000 */
[C---:B------:R-:W-:Y:S01]  /*1bd50*/  IMAD.WIDE R6, R8.reuse, 0x4, R20 ;  /* 0x0000000408067825 */ /* 0x040fe200078e0214 */
[----:B------:R-:W-:Y:S03]  /*1bd60*/  LDGSTS.E [R0+0xfe80], desc[UR40][R250.64], !P4 ;  /* 0x0fe80000fa007fae */ /* 0x000fe6000e1a1028 */
[----:B------:R-:W-:Y:S01]  /*1bd70*/  IMAD.WIDE R8, R8, 0x4, R22 ;  /* 0x0000000408087825 */ /* 0x000fe200078e0216 */
[----:B------:R-:W-:Y:S03]  /*1bd80*/  LDGSTS.E [R0+0xff00], desc[UR40][R6.64], !P4 ;  /* 0x0ff0000006007fae */ /* 0x000fe6000e1a1028 */
[----:B------:R-:W-:Y:S01]  /*1bd90*/  VIADD R252, R252, 0xffffffb3 ;  /* 0xffffffb3fcfc7836 */ /* 0x000fe20000000000 */
[----:B------:R-:W-:Y:S01]  /*1bda0*/  LDGSTS.E [R0+0xff80], desc[UR40][R8.64], !P4 ;  /* 0x0ff8000008007fae */ /* 0x000fe2000e1a1028 */
[----:B------:R-:W-:-:S03]  /*1bdb0*/  ISETP.GE.U32.AND P4, PT, R246, 0x7fffff78, PT ;  /* 0x7fffff78f600780c */ /* 0x000fc60003f86070 */
[----:B------:R1:W-:Y:S01]  /*1bdc0*/  STL.64 [R1+0x56c0], R188 ;  /* 0x0056c0bc01007387 */ /* 0x0003e20000100a00 */
[C---:B------:R-:W-:Y:S01]  /*1bdd0*/  LOP3.LUT R246, R5.reuse, 0x10, RZ, 0x3c, !PT ;  /* 0x0000001005f67812 */ /* 0x040fe200078e3cff */
[----:B------:R-:W2:Y:S02]  /*1bde0*/  LDCU UR7, c[0x0][0x3a0] ;  /* 0x00007400ff0777ac */ /* 0x000ea40008000800 */
[----:B------:R-:W0:Y:S04]  /*1bdf0*/  LDGDEPBAR ;  /* 0x00000000000079af */ /* 0x000e280000000000 */
[----:B-1----:R-:W2:Y:S04]  /*1be00*/  LDL.64 R188, [R1+0x19c0] ;  /* 0x0019c00001bc7983 */ /* 0x002ea80000100a00 */
[----:B------:R1:W-:Y:S04]  /*1be10*/  STL.64 [R1+0x56b8], R190 ;  /* 0x0056b8be01007387 */ /* 0x0003e80000100a00 */
        /* <DEDUP_REMOVED lines=29> */
[----:B------:R-:W-:Y:S04]  /*1bff0*/  STL.64 [R1+0x5640], R220 ;  /* 0x005640dc01007387 */ /* 0x000fe80000100a00 */
        /* <DEDUP_REMOVED lines=11> */
[----:B------:R1:W-:Y:S04]  /*1c0b0*/  STL.64 [R1+0x55e0], R250 ;  /* 0x0055e0fa01007387 */ /* 0x0003e80000100a00 */
[----:B-1----:R-:W3:Y:S04]  /*1c0c0*/  LDL.LU.64 R250, [R1+0x1470] ;  /* 0x0014700001fa7983 */ /* 0x002ee80000300a00 */
[----:B------:R1:W-:Y:S04]  /*1c0d0*/  STL.64 [R1+0x55d8], R6 ;  /* 0x0055d80601007387 */ /* 0x0003e80000100a00 */
[----:B-1----:R-:W3:Y:S04]  /*1c0e0*/  LDL.LU.64 R6, [R1+0x1828] ;  /* 0x0018280001067983 */ /* 0x002ee80000300a00 */
[----:B------:R1:W-:Y:S04]  /*1c0f0*/  STL.64 [R1+0x55d0], R8 ;  /* 0x0055d00801007387 */ /* 0x0003e80000100a00 */
[----:B-1----:R-:W3:Y:S01]  /*1c100*/  LDL.LU.64 R8, [R1+0x1468] ;  /* 0x0014680001087983 */ /* 0x002ee20000300a00 */
[----:B------:R-:W-:-:S02]  /*1c110*/  LOP3.LUT R247, R5, 0x30, RZ, 0x3c, !PT ;  /* 0x0000003005f77812 */ /* 0x000fc400078e3cff */
[C---:B------:R-:W-:Y:S01]  /*1c120*/  LOP3.LUT R249, R5.reuse, 0x50, RZ, 0x3c, !PT ;  /* 0x0000005005f97812 */ /* 0x040fe200078e3cff */
[----:B------:R-:W3:Y:S01]  /*1c130*/  LDL.64 R236, [R1+0x19a8] ;  /* 0x0019a80001ec7983 */ /* 0x000ee20000100a00 */
[----:B------:R-:W-:Y:S01]  /*1c140*/  LOP3.LUT R248, R5, 0x70, RZ, 0x3c, !PT ;  /* 0x0000007005f87812 */ /* 0x000fe200078e3cff */
[----:B------:R-:W-:Y:S02]  /*1c150*/  VIADD R5, R246, UR4 ;  /* 0x00000004f6057c36 */ /* 0x000fe40008000000 */
[----:B------:R-:W3:Y:S01]  /*1c160*/  LDL.64 R234, [R1+0x16e8] ;  /* 0x0016e80001ea7983 */ /* 0x000ee20000100a00 */
[----:B------:R-:W-:Y:S02]  /*1c170*/  VIADD R246, R247, UR4 ;  /* 0x00000004f7f67c36 */ /* 0x000fe40008000000 */
[----:B------:R-:W-:Y:S01]  /*1c180*/  VIADD R247, R249, UR4 ;  /* 0x00000004f9f77c36 */ /* 0x000fe20008000000 */
[----:B------:R-:W3:Y:S01]  /*1c190*/  LDL.64 R232, [R1+0x19a0] ;  /* 0x0019a00001e87983 */ /* 0x000ee20000100a00 */
[----:B------:R-:W-:-:S03]  /*1c1a0*/  VIADD R248, R248, UR4 ;  /* 0x00000004f8f87c36 */ /* 0x000fc60008000000 */
[----:B------:R-:W3:Y:S04]  /*1c1b0*/  LDL.64 R230, [R1+0x16e0] ;  /* 0x0016e00001e67983 */ /* 0x000ee80000100a00 */
        /* <DEDUP_REMOVED lines=8> */
[----:B--2---:R-:W-:Y:S04]  /*1c240*/  LDGSTS.E [R4+0x20000], desc[UR40][R218.64], P0 ;  /* 0x20000000da047fae */ /* 0x004fe800081a1028 */
[----:B------:R-:W-:Y:S04]  /*1c250*/  LDGSTS.E [R4+0x20080], desc[UR40][R216.64], P1 ;  /* 0x20080000d8047fae */ /* 0x000fe800089a1028 */
        /* <DEDUP_REMOVED lines=9> */
[----:B------:R-:W2:Y:S04]  /*1c2f0*/  LDL.64 R194, [R1+0x19b0] ;  /* 0x0019b00001c27983 */ /* 0x000ea80000100a00 */
[----:B------:R-:W3:Y:S04]  /*1c300*/  LDL.64 R200, [R1+0x1998] ;  /* 0x0019980001c87983 */ /* 0x000ee80000100a00 */
[----:B------:R-:W3:Y:S04]  /*1c310*/  LDL.64 R190, [R1+0x16f0] ;  /* 0x0016f00001be7983 */ /* 0x000ee80000100a00 */
[----:B------:R-:W-:Y:S04]  /*1c320*/  LDGSTS.E [R4+0x22880], desc[UR40][R212.64], P1 ;  /* 0x22880000d4047fae */ /* 0x000fe800089a1028 */
[----:B------:R-:W4:Y:S04]  /*1c330*/  LDL.64 R198, [R1+0x15c8] ;  /* 0x0015c80001c67983 */ /* 0x000f280000100a00 */
[----:B------:R-:W-:Y:S04]  /*1c340*/  LDGSTS.E [R4+0x23000], desc[UR40][R188.64], P0 ;  /* 0x23000000bc047fae */ /* 0x000fe800081a1028 */
[----:B------:R-:W4:Y:S04]  /*1c350*/  LDL.64 R212, [R1+0x1980] ;  /* 0x0019800001d47983 */ /* 0x000f280000100a00 */
[----:B------:R-:W4:Y:S04]  /*1c360*/  LDL.64 R218, [R1+0x14f8] ;  /* 0x0014f80001da7983 */ /* 0x000f280000100a00 */
[----:B------:R-:W4:Y:S04]  /*1c370*/  LDL.64 R188, [R1+0x15c0] ;  /* 0x0015c00001bc7983 */ /* 0x000f280000100a00 */
[----:B------:R-:W4:Y:S04]  /*1c380*/  LDL.64 R216, [R1+0x1950] ;  /* 0x0019500001d87983 */ /* 0x000f280000100a00 */
[----:B------:R-:W4:Y:S04]  /*1c390*/  LDL.64 R214, [R1+0x14f0] ;  /* 0x0014f00001d67983 */ /* 0x000f280000100a00 */
[----:B------:R-:W4:Y:S04]  /*1c3a0*/  LDL.64 R228, [R1+0x1948] ;  /* 0x0019480001e47983 */ /* 0x000f280000100a00 */
[----:B------:R-:W4:Y:S04]  /*1c3b0*/  LDL.64 R210, [R1+0x14e8] ;  /* 0x0014e80001d27983 */ /* 0x000f280000100a00 */
[----:B------:R-:W-:Y:S04]  /*1c3c0*/  LDGSTS.E [R4+0x23080], desc[UR40][R204.64], P1 ;  /* 0x23080000cc047fae */ /* 0x000fe800089a1028 */
[----:B------:R-:W4:Y:S04]  /*1c3d0*/  LDL.64 R208, [R1+0x1940] ;  /* 0x0019400001d07983 */ /* 0x000f280000100a00 */
[----:B------:R-:W-:Y:S04]  /*1c3e0*/  LDGSTS.E [R4+0x23800], desc[UR40][R202.64], P0 ;  /* 0x23800000ca047fae */ /* 0x000fe800081a1028 */
[----:B------:R-:W4:Y:S04]  /*1c3f0*/  LDL.64 R206, [R1+0x14e0] ;  /* 0x0014e00001ce7983 */ /* 0x000f280000100a00 */
[----:B------:R-:W-:Y:S04]  /*1c400*/  LDGSTS.E [R4+0x23880], desc[UR40][R192.64], P1 ;  /* 0x23880000c0047fae */ /* 0x000fe800089a1028 */
[----:B------:R-:W4:Y:S04]  /*1c410*/  LDL.64 R204, [R1+0x1938] ;  /* 0x0019380001cc7983 */ /* 0x000f280000100a00 */
[----:B------:R-:W4:Y:S04]  /*1c420*/  LDL.64 R202, [R1+0x1930] ;  /* 0x0019300001ca7983 */ /* 0x000f280000100a00 */
[----:B------:R-:W4:Y:S04]  /*1c430*/  LDL.64 R192, [R1+0x14d8] ;  /* 0x0014d80001c07983 */ /* 0x000f280000100a00 */
[----:B--2---:R-:W-:Y:S04]  /*1c440*/  LDGSTS.E [R4+0x24000], desc[UR40][R194.64], P0 ;  /* 0x24000000c2047fae */ /* 0x004fe800081a1028 */
[----:B---3--:R-:W-:Y:S04]  /*1c450*/  LDGSTS.E [R4+0x24080], desc[UR40][R190.64], P1 ;  /* 0x24080000be047fae */ /* 0x008fe800089a1028 */
[----:B------:R-:W2:Y:S04]  /*1c460*/  LDL.64 R194, [R1+0x14d0] ;  /* 0x0014d00001c27983 */ /* 0x000ea80000100a00 */
[----:B------:R-:W-:Y:S04]  /*1c470*/  LDGSTS.E [R4+0x24800], desc[UR40][R236.64], P0 ;  /* 0x24800000ec047fae */ /* 0x000fe800081a1028 */
[----:B------:R-:W3:Y:S04]  /*1c480*/  LDL.64 R190, [R1+0x1928] ;  /* 0x0019280001be7983 */ /* 0x000ee80000100a00 */
        /* <DEDUP_REMOVED lines=8> */
[----:B------:R-:W3:Y:S04]  /*1c510*/  LDL.64 R200, [R1+0x14c8] ;  /* 0x0014c80001c87983 */ /* 0x000ee80000100a00 */
[----:B----4-:R-:W-:Y:S04]  /*1c520*/  LDGSTS.E [R4+0x26880], desc[UR40][R198.64], P1 ;  /* 0x26880000c6047fae */ /* 0x010fe800089a1028 */
[----:B------:R-:W-:Y:S04]  /*1c530*/  LDGSTS.E [R4+0x27000], desc[UR40][R212.64], P0 ;  /* 0x27000000d4047fae */ /* 0x000fe800081a1028 */
[----:B------:R-:W-:Y:S04]  /*1c540*/  LDGSTS.E [R4+0x27080], desc[UR40][R188.64], P1 ;  /* 0x27080000bc047fae */ /* 0x000fe800089a1028 */
[----:B------:R-:W4:Y:S04]  /*1c550*/  LDL.64 R198, [R1+0x1920] ;  /* 0x0019200001c67983 */ /* 0x000f280000100a00 */
[----:B------:R-:W4:Y:S04]  /*1c560*/  LDL.64 R212, [R1+0x14c0] ;  /* 0x0014c00001d47983 */ /* 0x000f280000100a00 */
[----:B------:R-:W4:Y:S04]  /*1c570*/  LDL.64 R188, [R1+0x1918] ;  /* 0x0019180001bc7983 */ /* 0x000f280000100a00 */
        /* <DEDUP_REMOVED lines=30> */
[----:B--2---:R-:W-:Y:S04]  /*1c760*/  LDGSTS.E [R4+0x2a080], desc[UR40][R194.64], P1 ;  /* 0x2a080000c2047fae */ /* 0x004fe800089a1028 */
[----:B---3--:R-:W-:Y:S04]  /*1c770*/  LDGSTS.E [R4+0x2a800], desc[UR40][R190.64], P0 ;  /* 0x2a800000be047fae */ /* 0x008fe800081a1028 */
[----:B------:R-:W2:Y:S04]  /*1c780*/  LDL.64 R194, [R1+0x1910] ;  /* 0x0019100001c27983 */ /* 0x000ea80000100a00 */
[----:B------:R-:W3:Y:S04]  /*1c790*/  LDL.64 R190, [R1+0x14a0] ;  /* 0x0014a00001be7983 */ /* 0x000ee80000100a00 */
        /* <DEDUP_REMOVED lines=9> */
[----:B------:R-:W4:Y:S04]  /*1c830*/  LDL.64 R192, [R1+0x1448] ;  /* 0x0014480001c07983 */ /* 0x000f280000100a00 */
[----:B--2---:R-:W-:Y:S04]  /*1c840*/  LDGSTS.E [R4+0x2c000], desc[UR40][R194.64], P0 ;  /* 0x2c000000c2047fae */ /* 0x004fe800081a1028 */
[----:B------:R-:W-:Y:S04]  /*1c850*/  LDGSTS.E [R4+0x2c080], desc[UR40][R236.64], P1 ;  /* 0x2c080000ec047fae */ /* 0x000fe800089a1028 */
[----:B------:R-:W-:Y:S04]  /*1c860*/  LDGSTS.E [R4+0x2c800], desc[UR40][R234.64], P0 ;  /* 0x2c800000ea047fae */ /* 0x000fe800081a1028 */
[----:B------:R-:W2:Y:S04]  /*1c870*/  LDL.64 R194, [R1+0x1ef0] ;  /* 0x001ef00001c27983 */ /* 0x000ea80000100a00 */
[----:B------:R-:W-:Y:S04]  /*1c880*/  LDGSTS.E [R4+0x2c880], desc[UR40][R232.64], P1 ;  /* 0x2c880000e8047fae */ /* 0x000fe800089a1028 */
[----:B------:R-:W-:Y:S04]  /*1c890*/  LDGSTS.E [R4+0x2d000], desc[UR40][R230.64], P0 ;  /* 0x2d000000e6047fae */ /* 0x000fe800081a1028 */
[----:B---3--:R-:W-:Y:S04]  /*1c8a0*/  LDGSTS.E [R4+0x2d080], desc[UR40][R190.64], P1 ;  /* 0x2d080000be047fae */ /* 0x008fe800089a1028 */
[----:B------:R-:W-:Y:S04]  /*1c8b0*/  LDGSTS.E [R4+0x2d800], desc[UR40][R244.64], P0 ;  /* 0x2d800000f4047fae */ /* 0x000fe800081a1028 */
        /* <DEDUP_REMOVED lines=18> */
[----:B----4-:R-:W-:Y:S04]  /*1c9e0*/  LDGSTS.E [R5+0x22100], desc[UR40][R198.64], P0 ;  /* 0x22100000c6057fae */ /* 0x010fe800081a1028 */
[----:B------:R-:W-:Y:S04]  /*1c9f0*/  LDGSTS.E [R5+0x22180], desc[UR40][R188.64], P1 ;  /* 0x22180000bc057fae */ /* 0x000fe800089a1028 */
[----:B------:R-:W-:Y:S04]  /*1ca00*/  LDGSTS.E [R5+0x22900], desc[UR40][R212.64], P0 ;  /* 0x22900000d4057fae */ /* 0x000fe800081a1028 */
[----:B------:R-:W4:Y:S04]  /*1ca10*/  LDL.64 R236, [R1+0x1338] ;  /* 0x0013380001ec7983 */ /* 0x000f280000100a00 */
        /* <DEDUP_REMOVED lines=24> */
[----:B------:R-:W2:Y:S04]  /*1cba0*/  LDL.64 R194, [R1+0x1e10] ;  /* 0x001e100001c27983 */ /* 0x000ea80000100a00 */
[----:B---3--:R-:W-:Y:S04]  /*1cbb0*/  LDGSTS.E [R5+0x23180], desc[UR40][R190.64], P1 ;  /* 0x23180000be057fae */ /* 0x008fe800089a1028 */
[----:B------:R-:W3:Y:S04]  /*1cbc0*/  LDL.64 R190, [R1+0x1be0] ;  /* 0x001be00001be7983 */ /* 0x000ee80000100a00 */
[----:B----4-:R-:W-:Y:S04]  /*1cbd0*/  LDGSTS.E [R5+0x23900], desc[UR40][R188.64], P0 ;  /* 0x23900000bc057fae */ /* 0x010fe800081a1028 */
[----:B------:R-:W4:Y:S04]  /*1cbe0*/  LDL.64 R188, [R1+0x1ba8] ;  /* 0x001ba80001bc7983 */ /* 0x000f280000100a00 */
[----:B------:R-:W-:Y:S04]  /*1cbf0*/  LDGSTS.E [R5+0x23980], desc[UR40][R192.64], P1 ;  /* 0x23980000c0057fae */ /* 0x000fe800089a1028 */
[----:B------:R-:W-:Y:S04]  /*1cc00*/  LDGSTS.E [R5+0x24100], desc[UR40][R242.64], P0 ;  /* 0x24100000f2057fae */ /* 0x000fe800081a1028 */
[----:B------:R-:W-:Y:S04]  /*1cc10*/  LDGSTS.E [R5+0x24180], desc[UR40][R240.64], P1 ;  /* 0x24180000f0057fae */ /* 0x000fe800089a1028 */
[----:B------:R-:W4:Y:S04]  /*1cc20*/  LDL.64 R192, [R1+0x12d8] ;  /* 0x0012d80001c07983 */ /* 0x000f280000100a00 */
[----:B------:R-:W-:Y:S04]  /*1cc30*/  LDGSTS.E [R5+0x24900], desc[UR40][R238.64], P0 ;  /* 0x24900000ee057fae */ /* 0x000fe800081a1028 */
[----:B------:R-:W-:Y:S04]  /*1cc40*/  LDGSTS.E [R5+0x24980], desc[UR40][R236.64], P1 ;  /* 0x24980000ec057fae */ /* 0x000fe800089a1028 */
[----:B------:R-:W4:Y:S04]  /*1cc50*/  LDL.64 R242, [R1+0x12d0] ;  /* 0x0012d00001f27983 */ /* 0x000f280000100a00 */
[----:B------:R-:W4:Y:S04]  /*1cc60*/  LDL.64 R240, [R1+0x1b20] ;  /* 0x001b200001f07983 */ /* 0x000f280000100a00 */
[----:B------:R-:W4:Y:S04]  /*1cc70*/  LDL.64 R238, [R1+0x12c8] ;  /* 0x0012c80001ee7983 */ /* 0x000f280000100a00 */
[----:B------:R-:W4:Y:S04]  /*1cc80*/  LDL.64 R236, [R1+0x1ae8] ;  /* 0x001ae80001ec7983 */ /* 0x000f280000100a00 */
[----:B--2---:R-:W-:Y:S04]  /*1cc90*/  LDGSTS.E [R5+0x25100], desc[UR40][R194.64], P0 ;  /* 0x25100000c2057fae */ /* 0x004fe800081a1028 */
[----:B------:R-:W-:Y:S04]  /*1cca0*/  LDGSTS.E [R5+0x25180], desc[UR40][R234.64], P1 ;  /* 0x25180000ea057fae */ /* 0x000fe800089a1028 */
[----:B------:R-:W-:Y:S04]  /*1ccb0*/  LDGSTS.E [R5+0x25900], desc[UR40][R232.64], P0 ;  /* 0x25900000e8057fae */ /* 0x000fe800081a1028 */
[----:B------:R-:W2:Y:S04]  /*1ccc0*/  LDL.64 R194, [R1+0xc98] ;  /* 0x000c980001c27983 */ /* 0x000ea80000100a00 */
        /* <DEDUP_REMOVED lines=17> */
[----:B---3--:R-:W-:Y:S04]  /*1cde0*/  LDGSTS.E [R5+0x2a100], desc[UR40][R190.64], P0 ;  /* 0x2a100000be057fae */ /* 0x008fe800081a1028 */
[----:B------:R-:W-:Y:S04]  /*1cdf0*/  LDGSTS.E [R5+0x2a180], desc[UR40][R212.64], P1 ;  /* 0x2a180000d4057fae */ /* 0x000fe800089a1028 */
[----:B------:R-:W3:Y:S04]  /*1ce00*/  LDL.64 R234, [R1+0x1ab0] ;  /* 0x001ab00001ea7983 */ /* 0x000ee80000100a00 */
[----:B------:R-:W3:Y:S04]  /*1ce10*/  LDL.64 R190, [R1+0xc58] ;  /* 0x000c580001be7983 */ /* 0x000ee80000100a00 */
[----:B------:R-:W3:Y:S04]  /*1ce20*/  LDL.64 R232, [R1+0x12b8] ;  /* 0x0012b80001e87983 */ /* 0x000ee80000100a00 */
[----:B------:R-:W3:Y:S04]  /*1ce30*/  LDL.64 R230, [R1+0x1a38] ;  /* 0x001a380001e67983 */ /* 0x000ee80000100a00 */
[----:B----4-:R-:W-:Y:S04]  /*1ce40*/  LDGSTS.E [R5+0x2a900], desc[UR40][R188.64], P0 ;  /* 0x2a900000bc057fae */ /* 0x010fe800081a1028 */
[----:B------:R-:W4:Y:S04]  /*1ce50*/  LDL.64 R244, [R1+0x12b0] ;  /* 0x0012b00001f47983 */ /* 0x000f280000100a00 */
        /* <DEDUP_REMOVED lines=24> */
[----:B------:R-:W-:Y:S04]  /*1cfe0*/  LDGSTS.E [R5+0x2b980], desc[UR40][R242.64], P1 ;  /* 0x2b980000f2057fae */ /* 0x000fe800089a1028 */
[----:B------:R-:W-:Y:S04]  /*1cff0*/  LDGSTS.E [R5+0x2c100], desc[UR40][R240.64], P0 ;  /* 0x2c100000f0057fae */ /* 0x000fe800081a1028 */
[----:B------:R-:W4:Y:S04]  /*1d000*/  LDL.64 R188, [R1+0x1f40] ;  /* 0x001f400001bc7983 */ /* 0x000f280000100a00 */
[----:B------:R-:W-:Y:S04]  /*1d010*/  LDGSTS.E [R5+0x2c180], desc[UR40][R238.64], P1 ;  /* 0x2c180000ee057fae */ /* 0x000fe800089a1028 */
[----:B------:R-:W-:Y:S04]  /*1d020*/  LDGSTS.E [R5+0x2c900], desc[UR40][R236.64], P0 ;  /* 0x2c900000ec057fae */ /* 0x000fe800081a1028 */
[----:B------:R-:W-:Y:S04]  /*1d030*/  LDGSTS.E [R5+0x2c980], desc[UR40][R192.64], P1 ;  /* 0x2c980000c0057fae */ /* 0x000fe800089a1028 */
        /* <DEDUP_REMOVED lines=44> */
[----:B------:R-:W-:Y:S04]  /*1d300*/  LDGSTS.E [R3+0x22200], desc[UR40][R212.64], P0 ;  /* 0x22200000d4037fae */ /* 0x000fe800081a1028 */
[----:B------:R-:W2:Y:S04]  /*1d310*/  LDL.64 R194, [R1+0x1ed8] ;  /* 0x001ed80001c27983 */ /* 0x000ea80000100a00 */
[----:B------:R-:W2:Y:S04]  /*1d320*/  LDL.64 R212, [R1+0x11f8] ;  /* 0x0011f80001d47983 */ /* 0x000ea80000100a00 */
[----:B---3--:R-:W-:Y:S04]  /*1d330*/  LDGSTS.E [R3+0x22280], desc[UR40][R190.64], P1 ;  /* 0x22280000be037fae */ /* 0x008fe800089a1028 */
[----:B------:R-:W3:Y:S04]  /*1d340*/  LDL.64 R190, [R1+0x1258] ;  /* 0x0012580001be7983 */ /* 0x000ee80000100a00 */
[----:B----4-:R-:W-:Y:S04]  /*1d350*/  LDGSTS.E [R3+0x22a00], desc[UR40][R188.64], P0 ;  /* 0x22a00000bc037fae */ /* 0x010fe800081a1028 */
[----:B------:R-:W4:Y:S04]  /*1d360*/  LDL.64 R188, [R1+0x1e40] ;  /* 0x001e400001bc7983 */ /* 0x000f280000100a00 */
[----:B------:R-:W-:Y:S04]  /*1d370*/  LDGSTS.E [R3+0x22a80], desc[UR40][R192.64], P1 ;  /* 0x22a80000c0037fae */ /* 0x000fe800089a1028 */
[----:B------:R-:W4:Y:S04]  /*1d380*/  LDL.64 R192, [R1+0x1c10] ;  /* 0x001c100001c07983 */ /* 0x000f280000100a00 */
[----:B--2---:R-:W-:Y:S04]  /*1d390*/  LDGSTS.E [R3+0x23200], desc[UR40][R194.64], P0 ;  /* 0x23200000c2037fae */ /* 0x004fe800081a1028 */
[----:B------:R-:W2:Y:S04]  /*1d3a0*/  LDL.64 R194, [R1+0x1bd8] ;  /* 0x001bd80001c27983 */ /* 0x000ea80000100a00 */
[----:B---3--:R-:W-:Y:S04]  /*1d3b0*/  LDGSTS.E [R3+0x23280], desc[UR40][R190.64], P1 ;  /* 0x23280000be037fae */ /* 0x008fe800089a1028 */
[----:B------:R-:W-:Y:S04]  /*1d3c0*/  LDGSTS.E [R3+0x23a00], desc[UR40][R242.64], P0 ;  /* 0x23a00000f2037fae */ /* 0x000fe800081a1028 */
[----:B------:R-:W-:Y:S04]  /*1d3d0*/  LDGSTS.E [R3+0x23a80], desc[UR40][R240.64], P1 ;  /* 0x23a80000f0037fae */ /* 0x000fe800089a1028 */
[----:B------:R-:W3:Y:S04]  /*1d3e0*/  LDL.64 R190, [R1+0x11f0] ;  /* 0x0011f00001be7983 */ /* 0x000ee80000100a00 */
[----:B------:R-:W-:Y:S04]  /*1d3f0*/  LDGSTS.E [R3+0x24200], desc[UR40][R238.64], P0 ;  /* 0x24200000ee037fae */ /* 0x000fe800081a1028 */
[----:B------:R-:W-:Y:S04]  /*1d400*/  LDGSTS.E [R3+0x24280], desc[UR40][R236.64], P1 ;  /* 0x24280000ec037fae */ /* 0x000fe800089a1028 */
        /* <DEDUP_REMOVED lines=62> */
[----:B------:R-:W2:Y:S04]  /*1d7f0*/  LDL.64 R242, [R1+0x1ed0] ;  /* 0x001ed00001f27983 */ /* 0x000ea80000100a00 */
[----:B------:R-:W2:Y:S04]  /*1d800*/  LDL.64 R240, [R1+0x1190] ;  /* 0x0011900001f07983 */ /* 0x000ea80000100a00 */
[----:B------:R-:W2:Y:S04]  /*1d810*/  LDL.64 R238, [R1+0x1e88] ;  /* 0x001e880001ee7983 */ /* 0x000ea80000100a00 */
[----:B------:R-:W2:Y:S04]  /*1d820*/  LDL.64 R236, [R1+0x1188] ;  /* 0x0011880001ec7983 */ /* 0x000ea80000100a00 */
        /* <DEDUP_REMOVED lines=23> */
[----:B------:R-:W4:Y:S04]  /*1d9a0*/  LDL.64 R234, [R1+0xc68] ;  /* 0x000c680001ea7983 */ /* 0x000f280000100a00 */
        /* <DEDUP_REMOVED lines=158> */
[----:B------:R-:W3:Y:S04]  /*1e390*/  LDL.64 R242, [R1+0xfa8] ;  /* 0x000fa80001f27983 */ /* 0x000ee80000100a00 */
[----:B------:R-:W3:Y:S04]  /*1e3a0*/  LDL.64 R240, [R1+0x1b90] ;  /* 0x001b900001f07983 */ /* 0x000ee80000100a00 */
[----:B------:R-:W3:Y:S04]  /*1e3b0*/  LDL.64 R238, [R1+0xfa0] ;  /* 0x000fa00001ee7983 */ /* 0x000ee80000100a00 */
        /* <DEDUP_REMOVED lines=118> */
[----:B------:R-:W-:Y:S04]  /*1eb20*/  LDGSTS.E [R247+0x22d00], desc[UR40][R238.64], P0 ;  /* 0x22d00000eef77fae */ /* 0x000fe800081a1028 */
[----:B------:R-:W4:Y:S04]  /*1eb30*/  LDL.64 R192, [R1+0xe20] ;  /* 0x000e200001c07983 */ /* 0x000f280000100a00 */
        /* <DEDUP_REMOVED lines=85> */
[----:B------:R1:W-:Y:S04]  /*1f090*/  STL.64 [R1+0x5488], R246 ;  /* 0x005488f601007387 */ /* 0x0003e80000100a00 */
[----:B------:R-:W4:Y:S04]  /*1f0a0*/  LDL.64 R242, [R1+0x2090] ;  /* 0x0020900001f27983 */ /* 0x000f280000100a00 */
[----:B------:R-:W4:Y:S04]  /*1f0b0*/  LDL.64 R240, [R1+0xf28] ;  /* 0x000f280001f07983 */ /* 0x000f280000100a00 */
[----:B-1----:R-:W4:Y:S04]  /*1f0c0*/  LDL.64 R246, [R1+0xf30] ;  /* 0x000f300001f67983 */ /* 0x002f280000100a00 */
        /* <DEDUP_REMOVED lines=9> */
[----:B---3--:R-:W-:Y:S04]  /*1f160*/  LDGSTS.E [R0+0x20680], desc[UR40][R190.64], P1 ;  /* 0x20680000be007fae */ /* 0x008fe800089a1028 */
[----:B------:R-:W3:Y:S04]  /*1f170*/  LDL.64 R222, [R1+0xec0] ;  /* 0x000ec00001de7983 */ /* 0x000ee80000100a00 */
[----:B------:R-:W2:Y:S04]  /*1f180*/  LDL.64 R220, [R1+0x1e20] ;  /* 0x001e200001dc7983 */ /* 0x000ea80000100a00 */
[----:B------:R-:W2:Y:S04]  /*1f190*/  LDL.64 R190, [R1+0x20c8] ;  /* 0x0020c80001be7983 */ /* 0x000ea80000100a00 */
        /* <DEDUP_REMOVED lines=15> */
[----:B------:R-:W-:Y:S04]  /*1f290*/  LDGSTS.E [R0+0x20e80], desc[UR40][R192.64], P1 ;  /* 0x20e80000c0007fae */ /* 0x000fe800089a1028 */
[----:B------:R-:W3:Y:S04]  /*1f2a0*/  LDL.64 R192, [R1+0x1c98] ;  /* 0x001c980001c07983 */ /* 0x000ee80000100a00 */
        /* <DEDUP_REMOVED lines=19> */
[----:B---3--:R-:W-:Y:S04]  /*1f3e0*/  LDGSTS.E [R0+0x24680], desc[UR40][R222.64], P1 ;  /* 0x24680000de007fae */ /* 0x008fe800089a1028 */
        /* <DEDUP_REMOVED lines=39> */
[----:B------:R-:W2:Y:S04]  /*1f660*/  LDL.64 R190, [R1+0x1bb8] ;  /* 0x001bb80001be7983 */ /* 0x000ea80000100a00 */
[----:B----4-:R-:W-:Y:S04]  /*1f670*/  LDGSTS.E [R0+0x28e00], desc[UR40][R188.64], P0 ;  /* 0x28e00000bc007fae */ /* 0x010fe800081a1028 */
[----:B------:R-:W4:Y:S04]  /*1f680*/  LDL.64 R188, [R1+0xcc0] ;  /* 0x000cc00001bc7983 */ /* 0x000f280000100a00 */
[----:B---3--:R-:W-:Y:S04]  /*1f690*/  LDGSTS.E [R0+0x28e80], desc[UR40][R192.64], P1 ;  /* 0x28e80000c0007fae */ /* 0x008fe800089a1028 */
        /* <DEDUP_REMOVED lines=33> */
[----:B----4-:R-:W-:Y:S04]  /*1f8b0*/  LDGSTS.E [R0+0x2fe80], desc[UR40][R188.64], P1 ;  /* 0x2fe80000bc007fae */ /* 0x010fe800089a1028 */
        /* <DEDUP_REMOVED lines=23> */
[----:B---3--:R-:W-:Y:S04]  /*1fa30*/  LDGSTS.E [R248+0x20700], desc[UR40][R192.64], P0 ;  /* 0x20700000c0f87fae */ /* 0x008fe800081a1028 */
[----:B------:R-:W3:Y:S04]  /*1fa40*/  LDL.64 R192, [R1+0xe58] ;  /* 0x000e580001c07983 */ /* 0x000ee80000100a00 */
[----:B--2---:R-:W-:Y:S04]  /*1fa50*/  LDGSTS.E [R248+0x20780], desc[UR40][R190.64], P1 ;  /* 0x20780000bef87fae */ /* 0x004fe800089a1028 */
        /* <DEDUP_REMOVED lines=61> */
[----:B------:R-:W-:Y:S04]  /*1fe30*/  LDGSTS.E [R248+0x28700], desc[UR40][R212.64], P0 ;  /* 0x28700000d4f87fae */ /* 0x000fe800081a1028 */
[----:B------:R-:W3:Y:S04]  /*1fe40*/  LDL.64 R212, [R1+0xde0] ;  /* 0x000de00001d47983 */ /* 0x000ee80000100a00 */
[----:B------:R-:W-:Y:S04]  /*1fe50*/  LDGSTS.E [R248+0x28780], desc[UR40][R244.64], P1 ;  /* 0x28780000f4f87fae */ /* 0x000fe800089a1028 */
[----:B------:R-:W3:Y:S04]  /*1fe60*/  LDL.64 R244, [R1+0x17f0] ;  /* 0x0017f00001f47983 */ /* 0x000ee80000100a00 */
[----:B----4-:R-:W-:Y:S04]  /*1fe70*/  LDGSTS.E [R248+0x28f00], desc[UR40][R188.64], P0 ;  /* 0x28f00000bcf87fae */ /* 0x010fe800081a1028 */
[----:B--2---:R-:W-:Y:S04]  /*1fe80*/  LDGSTS.E [R248+0x28f80], desc[UR40][R190.64], P1 ;  /* 0x28f80000bef87fae */ /* 0x004fe800089a1028 */
[----:B---3--:R-:W-:Y:S04]  /*1fe90*/  LDGSTS.E [R248+0x29700], desc[UR40][R192.64], P0 ;  /* 0x29700000c0f87fae */ /* 0x008fe800081a1028 */
[----:B------:R-:W2:Y:S04]  /*1fea0*/  LDL.LU.64 R188, [R1+0x56c0] ;  /* 0x0056c00001bc7983 */ /* 0x000ea80000300a00 */
[----:B------:R-:W3:Y:S04]  /*1feb0*/  LDL.LU.64 R190, [R1+0x56b8] ;  /* 0x0056b80001be7983 */ /* 0x000ee80000300a00 */
[----:B------:R-:W4:Y:S04]  /*1fec0*/  LDL.LU.64 R192, [R1+0x56b0] ;  /* 0x0056b00001c07983 */ /* 0x000f280000300a00 */
[----:B------:R-:W-:Y:S04]  /*1fed0*/  LDGSTS.E [R248+0x29780], desc[UR40][R194.64], P1 ;  /* 0x29780000c2f87fae */ /* 0x000fe800089a1028 */
[----:B------:R-:W-:Y:S04]  /*1fee0*/  LDGSTS.E [R248+0x29f00], desc[UR40][R226.64], P0 ;  /* 0x29f00000e2f87fae */ /* 0x000fe800081a1028 */
[----:B------:R-:W-:Y:S04]  /*1fef0*/  LDGSTS.E [R248+0x29f80], desc[UR40][R212.64], P1 ;  /* 0x29f80000d4f87fae */ /* 0x000fe800089a1028 */
[----:B------:R-:W2:Y:S04]  /*1ff00*/  LDL.LU.64 R194, [R1+0x56a8] ;  /* 0x0056a80001c27983 */ /* 0x000ea80000300a00 */
        /* <DEDUP_REMOVED lines=14> */
[----:B------:R1:W-:Y:S04]  /*1fff0*/  LDGSTS.E [R248+0x2d780], desc[UR40][R246.64], P1 ;  /* 0x2d780000f6f87fae */ /* 0x0003e800089a1028 */
[----:B------:R1:W-:Y:S04]  /*20000*/  LDGSTS.E [R248+0x2df00], desc[UR40][R242.64], P0 ;  /* 0x2df00000f2f87fae */ /* 0x0003e800081a1028 */
[----:B------:R-:W-:Y:S04]  /*20010*/  LDGSTS.E [R248+0x2df80], desc[UR40][R240.64], P1 ;  /* 0x2df80000f0f87fae */ /* 0x000fe800089a1028 */
[----:B------:R-:W-:Y:S01]  /*20020*/  LDGSTS.E [R248+0x2e700], desc[UR40][R238.64], P0 ;  /* 0x2e700000eef87fae */ /* 0x000fe200081a1028 */
[----:B-1----:R-:W1:Y:S03]  /*20030*/  LDC R247, c[0x0][0x3a8] ;  /* 0x0000ea00fff77b82 */ /* 0x002e660000000800 */
[----:B------:R-:W-:Y:S04]  /*20040*/  LDGSTS.E [R248+0x2e780], desc[UR40][R236.64], P1 ;  /* 0x2e780000ecf87fae */ /* 0x000fe800089a1028 */
[----:B------:R-:W-:Y:S01]  /*20050*/  LDGSTS.E [R248+0x2ef00], desc[UR40][R234.64], P0 ;  /* 0x2ef00000eaf87fae */ /* 0x000fe200081a1028 */
[----:B------:R-:W1:Y:S03]  /*20060*/  LDC R242, c[0x0][0x3a0] ;  /* 0x0000e800fff27b82 */ /* 0x000e660000000800 */
[----:B------:R-:W-:Y:S04]  /*20070*/  LDGSTS.E [R248+0x2ef80], desc[UR40][R232.64], P1 ;  /* 0x2ef80000e8f87fae */ /* 0x000fe800089a1028 */
[----:B------:R-:W-:Y:S04]  /*20080*/  LDGSTS.E [R248+0x2f700], desc[UR40][R230.64], P0 ;  /* 0x2f700000e6f87fae */ /* 0x000fe800081a1028 */
[----:B------:R1:W-:Y:S04]  /*20090*/  LDGSTS.E [R248+0x2f780], desc[UR40][R224.64], P1 ;  /* 0x2f780000e0f87fae */ /* 0x0003e800089a1028 */
[----:B------:R-:W3:Y:S04]  /*200a0*/  LDL.LU.64 R212, [R1+0x56a0] ;  /* 0x0056a00001d47983 */ /* 0x000ee80000300a00 */
[----:B------:R-:W3:Y:S01]  /*200b0*/  LDL.LU.64 R198, [R1+0x5698] ;  /* 0x0056980001c67983 */ /* 0x000ee20000300a00 */
[----:B-1----:R-:W1:Y:S03]  /*200c0*/  LDC R225, c[0x0][0x3a0] ;  /* 0x0000e800ffe17b82 */ /* 0x002e660000000800 */
[----:B------:R-:W3:Y:S04]  /*200d0*/  LDL.LU.64 R200, [R1+0x5690] ;  /* 0x0056900001c87983 */ /* 0x000ee80000300a00 */
[----:B------:R-:W3:Y:S04]  /*200e0*/  LDL.LU.64 R202, [R1+0x5688] ;  /* 0x0056880001ca7983 */ /* 0x000ee80000300a00 */
[----:B------:R-:W3:Y:S04]  /*200f0*/  LDL.LU.64 R204, [R1+0x5680] ;  /* 0x0056800001cc7983 */ /* 0x000ee80000300a00 */
[----:B------:R-:W3:Y:S04]  /*20100*/  LDL.LU.64 R206, [R1+0x5678] ;  /* 0x0056780001ce7983 */ /* 0x000ee80000300a00 */
[----:B------:R-:W3:Y:S04]  /*20110*/  LDL.LU.64 R208, [R1+0x5670] ;  /* 0x0056700001d07983 */ /* 0x000ee80000300a00 */
[----:B------:R-:W3:Y:S01]  /*20120*/  LDL.LU.64 R210, [R1+0x5668] ;  /* 0x0056680001d27983 */ /* 0x000ee20000300a00 */
[----:B-1----:R-:W-:-:S03]  /*20130*/  VIADD R249, R225, 0xffffffaf ;  /* 0xffffffafe1f97836 */ /* 0x002fc60000000000 */
[----:B------:R-:W3:Y:S01]  /*20140*/  LDL.LU.64 R228, [R1+0x5660] ;  /* 0x0056600001e47983 */ /* 0x000ee20000300a00 */
[----:B------:R-:W1:Y:S01]  /*20150*/  LDC R225, c[0x0][0x3a0] ;  /* 0x0000e800ffe17b82 */ /* 0x000e620000000800 */
[----:B------:R-:W-:Y:S02]  /*20160*/  IMAD.SHL.U32 R246, R247, 0x40, RZ ;  /* 0x00000040f7f67824 */ /* 0x000fe400078e00ff */
[----:B------:R-:W3:Y:S04]  /*20170*/  LDL.LU.64 R214, [R1+0x5658] ;  /* 0x0056580001d67983 */ /* 0x000ee80000300a00 */
[----:B------:R-:W3:Y:S04]  /*20180*/  LDL.LU.64 R216, [R1+0x5650] ;  /* 0x0056500001d87983 */ /* 0x000ee80000300a00 */
[----:B------:R-:W-:Y:S04]  /*20190*/  LDGSTS.E [R248+0x2ff00], desc[UR40][R244.64], P0 ;  /* 0x2ff00000f4f87fae */ /* 0x000fe800081a1028 */
[----:B------:R-:W3:Y:S01]  /*201a0*/  LDL.LU.64 R218, [R1+0x5648] ;  /* 0x0056480001da7983 */ /* 0x000ee20000300a00 */
[----:B------:R-:W-:-:S03]  /*201b0*/  IMAD.WIDE R236, R246, 0x4, R24 ;  /* 0x00000004f6ec7825 */ /* 0x000fc600078e0218 */
[----:B------:R-:W3:Y:S01]  /*201c0*/  LDL.LU.64 R220, [R1+0x5640] ;  /* 0x0056400001dc7983 */ /* 0x000ee20000300a00 */
[----:B------:R-:W-:-:S03]  /*201d0*/  IMAD.WIDE R10, R246, 0x4, R10 ;  /* 0x00000004f60a7825 */ /* 0x000fc600078e020a */
[----:B------:R-:W3:Y:S01]  /*201e0*/  LDL.LU.64 R222, [R1+0x5638] ;  /* 0x0056380001de7983 */ /* 0x000ee20000300a00 */
[----:B------:R-:W-:-:S03]  /*201f0*/  IMAD.WIDE R232, R246, 0x4, R16 ;  /* 0x00000004f6e87825 */ /* 0x000fc600078e0210 */
[----:B--2---:R-:W-:Y:S01]  /*20200*/  LDGSTS.E [R248+0x2ff80], desc[UR40][R226.64], P1 ;  /* 0x2ff80000e2f87fae */ /* 0x004fe200089a1028 */
[----:B------:R-:W-:Y:S02]  /*20210*/  ISETP.GE.U32.AND P1, PT, R249, 0x7fffff70, PT ;  /* 0x7fffff70f900780c */ /* 0x000fe40003f26070 */
[----:B-1----:R-:W-:Y:S01]  /*20220*/  IADD3 R249, PT, PT, R225, -0x55, RZ ;  /* 0xffffffabe1f97810 */ /* 0x002fe20007ffe0ff */
[----:B------:R-:W0:Y:S04]  /*20230*/  LDGDEPBAR ;  /* 0x00000000000079af */ /* 0x000e280000000000 */
[----:B------:R-:W2:Y:S04]  /*20240*/  LDL.LU.64 R224, [R1+0xa38] ;  /* 0x000a380001e07983 */ /* 0x000ea80000300a00 */
[----:B------:R-:W3:Y:S04]  /*20250*/  LDL.LU.64 R230, [R1+0xa30] ;  /* 0x000a300001e67983 */ /* 0x000ee80000300a00 */
[----:B------:R-:W4:Y:S04]  /*20260*/  LDL.LU.64 R244, [R1+0xa28] ;  /* 0x000a280001f47983 */ /* 0x000f280000300a00 */
[----:B------:R-:W4:Y:S04]  /*20270*/  LDL.LU.64 R226, [R1+0xa20] ;  /* 0x000a200001e27983 */ /* 0x000f280000300a00 */
[----:B------:R-:W4:Y:S04]  /*20280*/  LDL.LU.64 R238, [R1+0xa08] ;  /* 0x000a080001ee7983 */ /* 0x000f280000300a00 */
[----:B------:R-:W4:Y:S04]  /*20290*/  LDL.LU.64 R24, [R1+0xa10] ;  /* 0x000a100001187983 */ /* 0x000f280000300a00 */
[----:B------:R-:W-:Y:S04]  /*202a0*/  STL.64 [R1+0x3198], R236 ;  /* 0x003198ec01007387 */ /* 0x000fe80000100a00 */
[----:B------:R1:W-:Y:S04]  /*202b0*/  STL.64 [R1+0x31a0], R10 ;  /* 0x0031a00a01007387 */ /* 0x0003e80000100a00 */
[----:B------:R-:W4:Y:S01]  /*202c0*/  LDL.LU.64 R16, [R1+0xa18] ;  /* 0x000a180001107983 */ /* 0x000f220000300a00 */
[----:B------:R-:W-:Y:S01]  /*202d0*/  BAR.SYNC.DEFER_BLOCKING 0x0 ;  /* 0x0000000000007b1d */ /* 0x000fe20000010000 */
[----:B------:R-:W-:-:S04]  /*202e0*/  IMAD.WIDE R12, R246, 0x4, R12 ;  /* 0x00000004f60c7825 */ /* 0x000fc800078e020c */
[----:B------:R-:W-:-:S04]  /*202f0*/  IMAD.WIDE R234, R246, 0x4, R14 ;  /* 0x00000004f6ea7825 */ /* 0x000fc800078e020e */
[C---:B------:R-:W-:Y:S01]  /*20300*/  IMAD.WIDE R18, R246.reuse, 0x4, R18 ;  /* 0x00000004f6127825 */ /* 0x040fe200078e0212 */
[----:B------:R-:W-:Y:S03]  /*20310*/  STL.64 [R1+0x31a8], R12 ;  /* 0x0031a80c01007387 */ /* 0x000fe60000100a00 */
[C---:B------:R-:W-:Y:S01]  /*20320*/  IMAD.WIDE R20, R246.reuse, 0x4, R20 ;  /* 0x00000004f6147825 */ /* 0x040fe200078e0214 */
[----:B------:R-:W-:Y:S03]  /*20330*/  STL.64 [R1+0x31b0], R234 ;  /* 0x0031b0ea01007387 */ /* 0x000fe60000100a00 */
[----:B------:R-:W-:Y:S01]  /*20340*/  IMAD.WIDE R22, R246, 0x4, R22 ;  /* 0x00000004f6167825 */ /* 0x000fe200078e0216 */
[----:B------:R1:W-:Y:S04]  /*20350*/  STL.64 [R1+0x31b8], R232 ;  /* 0x0031b8e801007387 */ /* 0x0003e80000100a00 */
[----:B------:R-:W-:Y:S04]  /*20360*/  STL.64 [R1+0x31c0], R18 ;  /* 0x0031c01201007387 */ /* 0x000fe80000100a00 */
[----:B------:R-:W-:Y:S04]  /*20370*/  STL.64 [R1+0x31c8], R20 ;  /* 0x0031c81401007387 */ /* 0x000fe80000100a00 */
[----:B------:R-:W-:Y:S04]  /*20380*/  STL.64 [R1+0x31d0], R22 ;  /* 0x0031d01601007387 */ /* 0x000fe80000100a00 */
[----:B------:R-:W4:Y:S04]  /*20390*/  LDL.LU.64 R14, [R1+0xa00] ;  /* 0x000a0000010e7983 */ /* 0x000f280000300a00 */
[----:B------:R-:W-:Y:S01]  /*203a0*/  @!PT LDS RZ, [RZ] ;  /* 0x00000000fffff984 */ /* 0x000fe20000000800 */
[----:B------:R-:W-:Y:S01]  /*203b0*/  @!PT LDS RZ, [RZ] ;  /* 0x00000000fffff984 */ /* 0x000fe20000000800 */
[----:B------:R-:W-:Y:S01]  /*203c0*/  @!PT LDS RZ, [RZ] ;  /* 0x00000000fffff984 */ /* 0x000fe20000000800 */
[----:B------:R-:W-:Y:S04]  /*203d0*/  LDGSTS.E [R4+0x10000], desc[UR40][R236.64], !P6 ;  /* 0x10000000ec047fae */ /* 0x000fe8000f1a1028 */
[----:B------:R1:W-:Y:S04]  /*203e0*/  LDGSTS.E [R4+0x10080], desc[UR40][R10.64], !P6 ;  /* 0x100800000a047fae */ /* 0x0003e8000f1a1028 */
[----:B------:R1:W-:Y:S04]  /*203f0*/  LDGSTS.E [R4+0x10100], desc[UR40][R12.64], !P6 ;  /* 0x101000000c047fae */ /* 0x0003e8000f1a1028 */
[----:B------:R-:W-:Y:S04]  /*20400*/  LDGSTS.E [R4+0x10180], desc[UR40][R234.64], !P6 ;  /* 0x10180000ea047fae */ /* 0x000fe8000f1a1028 */
[----:B------:R-:W-:Y:S01]  /*20410*/  LDGSTS.E [R4+0x10200], desc[UR40][R232.64], !P6 ;  /* 0x10200000e8047fae */ /* 0x000fe2000f1a1028 */
[----:B------:R-:W-:Y:S01]  /*20420*/  ISETP.GE.U32.AND P0, PT, R252, 0x7fffff74, PT ;  /* 0x7fffff74fc00780c */ /* 0x000fe20003f06070 */
[----:B-1----:R-:W1:Y:S02]  /*20430*/  LDC R11, c[0x0][0x3a0] ;  /* 0x0000e800ff0b7b82 */ /* 0x002e640000000800 */
[----:B------:R1:W-:Y:S04]  /*20440*/  LDGSTS.E [R4+0x10280], desc[UR40][R18.64], !P6 ;  /* 0x1028000012047fae */ /* 0x0003e8000f1a1028 */
[----:B------:R-:W-:Y:S02]  /*20450*/  LDGSTS.E [R4+0x10300], desc[UR40][R20.64], !P6 ;  /* 0x1030000014047fae */ /* 0x000fe4000f1a1028 */
[----:B------:R-:W1:Y:S02]  /*20460*/  LDC R252, c[0x0][0x3a0] ;  /* 0x0000e800fffc7b82 */ /* 0x000e640000000800 */
[----:B------:R-:W4:Y:S04]  /*20470*/  LDL.LU.64 R232, [R1+0x938] ;  /* 0x0009380001e87983 */ /* 0x000f280000300a00 */
[----:B------:R-:W4:Y:S02]  /*20480*/  LDL.LU.64 R240, [R1+0x930] ;  /* 0x0009300001f07983 */ /* 0x000f240000300a00 */
[----:B------:R-:W1:Y:S02]  /*20490*/  LDC R12, c[0x0][0x3a0] ;  /* 0x0000e800ff0c7b82 */ /* 0x000e640000000800 */
[----:B------:R-:W4:Y:S04]  /*204a0*/  LDL.LU.64 R236, [R1+0x928] ;  /* 0x0009280001ec7983 */ /* 0x000f280000300a00 */
[----:B------:R1:W-:Y:S01]  /*204b0*/  LDGSTS.E [R4+0x10380], desc[UR40][R22.64], !P6 ;  /* 0x1038000016047fae */ /* 0x0003e2000f1a1028 */
[----:B------:R-:W-:Y:S01]  /*204c0*/  ISETP.GE.U32.AND P6, PT, R249, 0x7fffff6c, PT ;  /* 0x7fffff6cf900780c */ /* 0x000fe20003fc6070 */
[----:B------:R-:W1:Y:S02]  /*204d0*/  LDC R13, c[0x0][0x3a0] ;  /* 0x0000e800ff0d7b82 */ /* 0x000e640000000800 */
[----:B------:R-:W4:Y:S04]  /*204e0*/  LDL.LU.64 R234, [R1+0x920] ;  /* 0x0009200001ea7983 */ /* 0x000f280000300a00 */
[----:B------:R3:W-:Y:S01]  /*204f0*/  STL [R1+0x5478], R248 ;  /* 0x005478f801007387 */ /* 0x0007e20000100800 */
[----:B--2---:R-:W-:-:S04]  /*20500*/  IMAD.WIDE R224, R246, 0x4, R224 ;  /* 0x00000004f6e07825 */ /* 0x004fc800078e02e0 */
[C---:B---3--:R-:W-:Y:S01]  /*20510*/  IMAD.WIDE R248, R246.reuse, 0x4, R230 ;  /* 0x00000004f6f87825 */ /* 0x048fe200078e02e6 */
[----:B------:R-:W-:Y:S03]  /*20520*/  LDGSTS.E [R4+0x11000], desc[UR40][R224.64], !P5 ;  /* 0x11000000e0047fae */ /* 0x000fe6000e9a1028 */
[C---:B----4-:R-:W-:Y:S01]  /*20530*/  IMAD.WIDE R244, R246.reuse, 0x4, R244 ;  /* 0x00000004f6f47825 */ /* 0x050fe200078e02f4 */
[----:B------:R-:W2:Y:S03]  /*20540*/  LDL.LU.64 R230, [R1+0x918] ;  /* 0x0009180001e67983 */ /* 0x000ea60000300a00 */
[C---:B------:R-:W-:Y:S01]  /*20550*/  IMAD.WIDE R226, R246.reuse, 0x4, R226 ;  /* 0x00000004f6e27825 */ /* 0x040fe200078e02e2 */
[----:B------:R3:W-:Y:S04]  /*20560*/  STL.64 [R1+0x15e8], R224 ;  /* 0x0015e8e001007387 */ /* 0x0007e80000100a00 */
[----:B------:R-:W-:Y:S01]  /*20570*/  STL.64 [R1+0x1608], R248 ;  /* 0x001608f801007387 */ /* 0x000fe20000100a00 */
[----:B-1----:R-:W-:-:S03]  /*20580*/  IMAD.WIDE R18, R246, 0x4, R24 ;  /* 0x00000004f6127825 */ /* 0x002fc600078e0218 */
[----:B------:R1:W-:Y:S04]  /*20590*/  STL.64 [R1+0x1628], R244 ;  /* 0x001628f401007387 */ /* 0x0003e80000100a00 */
[----:B------:R-:W4:Y:S01]  /*205a0*/  LDL.LU.64 R24, [R1+0x910] ;  /* 0x0009100001187983 */ /* 0x000f220000300a00 */
[----:B------:R-:W-:-:S03]  /*205b0*/  IMAD.WIDE R22, R246, 0x4, R16 ;  /* 0x00000004f6167825 */ /* 0x000fc600078e0210 */
[----:B------:R1:W-:Y:S01]  /*205c0*/  STL.64 [R1+0x1648], R226 ;  /* 0x001648e201007387 */ /* 0x0003e20000100a00 */
[----:B------:R-:W-:-:S03]  /*205d0*/  IMAD.WIDE R16, R246, 0x4, R238 ;  /* 0x00000004f6107825 */ /* 0x000fc600078e02ee */
[----:B------:R-:W-:Y:S04]  /*205e0*/  STL.64 [R1+0x1668], R22 ;  /* 0x0016681601007387 */ /* 0x000fe80000100a00 */
[----:B------:R-:W4:Y:S01]  /*205f0*/  LDL.LU.64 R238, [R1+0x908] ;  /* 0x0009080001ee7983 */ /* 0x000f220000300a00 */
[----:B------:R-:W-:-:S03]  /*20600*/  VIADD R10, R252, 0xffffffa7 ;  /* 0xffffffa7fc0a7836 */ /* 0x000fc60000000000 */
[----:B------:R-:W-:Y:S04]  /*20610*/  LDGSTS.E [R4+0x11080], desc[UR40][R248.64], !P5 ;  /* 0x11080000f8047fae */ /* 0x000fe8000e9a1028 */
[----:B------:R-:W-:Y:S04]  /*20620*/  LDGSTS.E [R4+0x11100], desc[UR40][R244.64], !P5 ;  /* 0x11100000f4047fae */ /* 0x000fe8000e9a1028 */
[----:B------:R-:W-:Y:S04]  /*20630*/  LDGSTS.E [R4+0x11180], desc[UR40][R226.64], !P5 ;  /* 0x11180000e2047fae */ /* 0x000fe8000e9a1028 */
[----:B------:R-:W-:Y:S04]  /*20640*/  LDGSTS.E [R4+0x11200], desc[UR40][R22.64], !P5 ;  /* 0x1120000016047fae */ /* 0x000fe8000e9a1028 */
[----:B------:R-:W-:Y:S04]  /*20650*/  LDGSTS.E [R4+0x11280], desc[UR40][R18.64], !P5 ;  /* 0x1128000012047fae */ /* 0x000fe8000e9a1028 */
[----:B------:R-:W-:Y:S04]  /*20660*/  STL.64 [R1+0x1688], R18 ;  /* 0x0016881201007387 */ /* 0x000fe80000100a00 */
[----:B------:R-:W-:Y:S01]  /*20670*/  LDGSTS.E [R4+0x11300], desc[UR40][R16.64], !P5 ;  /* 0x1130000010047fae */ /* 0x000fe2000e9a1028 */
[----:B------:R-:W-:-:S03]  /*20680*/  IMAD.WIDE R14, R246, 0x4, R14 ;  /* 0x00000004f60e7825 */ /* 0x000fc600078e020e */
[----:B------:R-:W4:Y:S04]  /*20690*/  LDL.LU.64 R20, [R1+0x900] ;  /* 0x0009000001147983 */ /* 0x000f280000300a00 */
[----:B------:R1:W-:Y:S01]  /*206a0*/  LDGSTS.E [R4+0x11380], desc[UR40][R14.64], !P5 ;  /* 0x113800000e047fae */ /* 0x0003e2000e9a1028 */
[----:B------:R-:W-:Y:S01]  /*206b0*/  ISETP.GE.U32.AND P5, PT, R10, 0x7fffff68, PT ;  /* 0x7fffff680a00780c */ /* 0x000fe20003fa6070 */
[----:B------:R-:W-:Y:S02]  /*206c0*/  VIADD R10, R242, 0xffffffa3 ;  /* 0xffffffa3f20a7836 */ /* 0x000fe40000000000 */
[----:B------:R-:W-:Y:S04]  /*206d0*/  STL.64 [R1+0x16a8], R16 ;  /* 0x0016a81001007387 */ /* 0x000fe80000100a00 */
[----:B---3--:R-:W3:Y:S04]  /*206e0*/  LDL.LU.64 R224, [R1+0x5630] ;  /* 0x0056300001e07983 */ /* 0x008ee80000300a00 */
[----:B------:R1:W-:Y:S04]  /*206f0*/  STL.64 [R1+0x16c8], R14 ;  /* 0x0016c80e01007387 */ /* 0x0003e80000100a00 */
[----:B-1----:R-:W3:Y:S04]  /*20700*/  LDL.LU.64 R244, [R1+0x838] ;  /* 0x0008380001f47983 */ /* 0x002ee80000300a00 */
[----:B------:R-:W3:Y:S01]  /*20710*/  LDL.LU.64 R226, [R1+0x830] ;  /* 0x0008300001e27983 */ /* 0x000ee20000300a00 */
[----:B------:R-:W-:-:S03]  /*20720*/  IMAD.WIDE R242, R246, 0x4, R232 ;  /* 0x00000004f6f27825 */ /* 0x000fc600078e02e8 */
[----:B------:R-:W3:Y:S01]  /*20730*/  LDL.LU.64 R232, [R1+0x828] ;  /* 0x0008280001e87983 */ /* 0x000ee20000300a00 */
[----:B------:R-:W-:-:S03]  /*20740*/  IMAD.WIDE R14, R246, 0x4, R240 ;  /* 0x00000004f60e7825 */ /* 0x000fc600078e02f0 */
[----:B------:R-:W-:Y:S01]  /*20750*/  STL.64 [R1+0x1748], R242 ;  /* 0x001748f201007387 */ /* 0x000fe20000100a00 */
[----:B------:R-:W-:-:S03]  /*20760*/  IMAD.WIDE R240, R246, 0x4, R236 ;  /* 0x00000004f6f07825 */ /* 0x000fc600078e02ec */
[----:B------:R1:W-:Y:S04]  /*20770*/  LDGSTS.E [R4+0x12000], desc[UR40][R242.64], !P4 ;  /* 0x12000000f2047fae */ /* 0x0003e8000e1a1028 */
[----:B------:R-:W-:Y:S01]  /*20780*/  LDGSTS.E [R4+0x12080], desc[UR40][R14.64], !P4 ;  /* 0x120800000e047fae */ /* 0x000fe2000e1a1028 */
[----:B------:R-:W-:-:S03]  /*20790*/  IMAD.WIDE R236, R246, 0x4, R234 ;  /* 0x00000004f6ec7825 */ /* 0x000fc600078e02ea */
[----:B------:R-:W3:Y:S04]  /*207a0*/  LDL.LU.64 R234, [R1+0x820] ;  /* 0x0008200001ea7983 */ /* 0x000ee80000300a00 */
[----:B------:R1:W-:Y:S04]  /*207b0*/  STL.64 [R1+0x1768], R14 ;  /* 0x0017680e01007387 */ /* 0x0003e80000100a00 */
[----:B------:R1:W-:Y:S04]  /*207c0*/  STL.64 [R1+0x1788], R240 ;  /* 0x001788f001007387 */ /* 0x0003e80000100a00 */
[----:B------:R-:W3:Y:S04]  /*207d0*/  LDL.LU.64 R18, [R1+0x818] ;  /* 0x0008180001127983 */ /* 0x000ee80000300a00 */
[----:B------:R1:W-:Y:S04]  /*207e0*/  STL.64 [R1+0x17a8], R236 ;  /* 0x0017a8ec01007387 */ /* 0x0003e80000100a00 */
[----:B------:R-:W3:Y:S04]  /*207f0*/  LDL.LU.64 R16, [R1+0x810] ;  /* 0x0008100001107983 */ /* 0x000ee80000300a00 */
[----:B------:R-:W-:Y:S04]  /*20800*/  LDGSTS.E [R4+0x12100], desc[UR40][R240.64], !P4 ;  /* 0x12100000f0047fae */ /* 0x000fe8000e1a1028 */
[----:B------:R-:W-:Y:S01]  /*20810*/  LDGSTS.E [R4+0x12180], desc[UR40][R236.64], !P4 ;  /* 0x12180000ec047fae */ /* 0x000fe2000e1a1028 */
[----:B--2---:R-:W-:-:S05]  /*20820*/  IMAD.WIDE R230, R246, 0x4, R230 ;  /* 0x00000004f6e67825 */ /* 0x004fca00078e02e6 */
[----:B------:R2:W-:Y:S04]  /*20830*/  STL.64 [R1+0x17c8], R230 ;  /* 0x0017c8e601007387 */ /* 0x0005e80000100a00 */
[----:B------:R-:W-:Y:S01]  /*20840*/  LDGSTS.E [R4+0x12200], desc[UR40][R230.64], !P4 ;  /* 0x12200000e6047fae */ /* 0x000fe2000e1a1028 */
[----:B----4-:R-:W-:-:S03]  /*20850*/  IMAD.WIDE R22, R246, 0x4, R238 ;  /* 0x00000004f6167825 */ /* 0x010fc600078e02ee */
[----:B------:R-:W4:Y:S01]  /*20860*/  LDL.LU.64 R238, [R1+0x808] ;  /* 0x0008080001ee7983 */ /* 0x000f220000300a00 */
[----:B------:R-:W-:-:S05]  /*20870*/  IMAD.WIDE R24, R246, 0x4, R24 ;  /* 0x00000004f6187825 */ /* 0x000fca00078e0218 */
[----:B------:R2:W-:Y:S04]  /*20880*/  STL.64 [R1+0x17e8], R24 ;  /* 0x0017e81801007387 */ /* 0x0005e80000100a00 */
[----:B------:R2:W-:Y:S04]  /*20890*/  STL.64 [R1+0x1968], R22 ;  /* 0x0019681601007387 */ /* 0x0005e80000100a00 */
[----:B-1----:R-:W4:Y:S04]  /*208a0*/  LDL.LU.64 R14, [R1+0x800] ;  /* 0x00080000010e7983 */ /* 0x002f280000300a00 */
[----:B------:R-:W-:Y:S04]  /*208b0*/  LDGSTS.E [R4+0x12280], desc[UR40][R24.64], !P4 ;  /* 0x1228000018047fae */ /* 0x000fe8000e1a1028 */
[----:B------:R1:W-:Y:S01]  /*208c0*/  LDGSTS.E [R4+0x12300], desc[UR40][R22.64], !P4 ;  /* 0x1230000016047fae */ /* 0x0003e2000e1a1028 */
[----:B------:R-:W-:-:S05]  /*208d0*/  IMAD.WIDE R20, R246, 0x4, R20 ;  /* 0x00000004f6147825 */ /* 0x000fca00078e0214 */
[----:B------:R1:W-:Y:S04]  /*208e0*/  STL.64 [R1+0x1a78], R20 ;  /* 0x001a781401007387 */ /* 0x0003e80000100a00 */
[----:B------:R-:W4:Y:S04]  /*208f0*/  LDL.LU.64 R240, [R1+0x738] ;  /* 0x0007380001f07983 */ /* 0x000f280000300a00 */
[----:B------:R-:W4:Y:S04]  /*20900*/  LDL.LU.64 R236, [R1+0x730] ;  /* 0x0007300001ec7983 */ /* 0x000f280000300a00 */
[----:B--2---:R-:W2:Y:S01]  /*20910*/  LDL.LU.64 R230, [R1+0x728] ;  /* 0x0007280001e67983 */ /* 0x004ea20000300a00 */
[----:B---3--:R-:W-:-:S03]  /*20920*/  IMAD.WIDE R248, R246, 0x4, R244 ;  /* 0x00000004f6f87825 */ /* 0x008fc600078e02f4 */
[----:B------:R3:W-:Y:S01]  /*20930*/  LDGSTS.E [R4+0x12380], desc[UR40][R20.64], !P4 ;  /* 0x1238000014047fae */ /* 0x0007e2000e1a1028 */
[----:B------:R-:W-:-:S03]  /*20940*/  IMAD.WIDE R244, R246, 0x4, R226 ;  /* 0x00000004f6f47825 */ /* 0x000fc600078e02e2 */
[----:B------:R-:W-:Y:S04]  /*20950*/  LDGSTS.E [R4+0x13000], desc[UR40][R248.64], !P0 ;  /* 0x13000000f8047fae */ /* 0x000fe8000c1a1028 */
[----:B------:R-:W2:Y:S01]  /*20960*/  LDL.LU.64 R226, [R1+0x720] ;  /* 0x0007200001e27983 */ /* 0x000ea20000300a00 */
[----:B------:R-:W-:-:S03]  /*20970*/  IMAD.WIDE R242, R246, 0x4, R232 ;  /* 0x00000004f6f27825 */ /* 0x000fc600078e02e8 */
[----:B------:R-:W-:Y:S04]  /*20980*/  STL.64 [R1+0x1a98], R248 ;  /* 0x001a98f801007387 */ /* 0x000fe80000100a00 */
[----:B------:R-:W-:Y:S04]  /*20990*/  STL.64 [R1+0x1ea8], R244 ;  /* 0x001ea8f401007387 */ /* 0x000fe80000100a00 */
[----:B------:R-:W2:Y:S04]  /*209a0*/  LDL.LU.64 R24, [R1+0x718] ;  /* 0x0007180001187983 */ /* 0x000ea80000300a00 */
[----:B------:R-:W2:Y:S01]  /*209b0*/  LDL.LU.64 R232, [R1+0x710] ;  /* 0x0007100001e87983 */ /* 0x000ea20000300a00 */
[----:B------:R-:W-:-:S03]  /*209c0*/  IMAD.WIDE R234, R246, 0x4, R234 ;  /* 0x00000004f6ea7825 */ /* 0x000fc600078e02ea */
[----:B------:R3:W-:Y:S04]  /*209d0*/  STL.64 [R1+0x1f08], R242 ;  /* 0x001f08f201007387 */ /* 0x0007e80000100a00 */
[----:B------:R-:W-:Y:S04]  /*209e0*/  LDGSTS.E [R4+0x13080], desc[UR40][R244.64], !P0 ;  /* 0x13080000f4047fae */ /* 0x000fe8000c1a1028 */
[----:B------:R-:W-:Y:S01]  /*209f0*/  LDGSTS.E [R4+0x13100], desc[UR40][R242.64], !P0 ;  /* 0x13100000f2047fae */ /* 0x000fe2000c1a1028 */
[----:B-1----:R-:W-:-:S03]  /*20a00*/  IMAD.WIDE R22, R246, 0x4, R18 ;  /* 0x00000004f6167825 */ /* 0x002fc600078e0212 */
[----:B------:R-:W-:Y:S04]  /*20a10*/  LDGSTS.E [R4+0x13180], desc[UR40][R234.64], !P0 ;  /* 0x13180000ea047fae */ /* 0x000fe8000c1a1028 */
[----:B------:R1:W-:Y:S01]  /*20a20*/  LDGSTS.E [R4+0x13200], desc[UR40][R22.64], !P0 ;  /* 0x1320000016047fae */ /* 0x0003e2000c1a1028 */
[----:B---3--:R-:W-:-:S03]  /*20a30*/  IMAD.WIDE R20, R246, 0x4, R16 ;  /* 0x00000004f6147825 */ /* 0x008fc600078e0210 */
[----:B------:R-:W3:Y:S04]  /*20a40*/  LDL.LU.64 R16, [R1+0x708] ;  /* 0x0007080001107983 */ /* 0x000ee80000300a00 */
[----:B------:R1:W-:Y:S04]  /*20a50*/  STL.64 [R1+0x1f58], R234 ;  /* 0x001f58ea01007387 */ /* 0x0003e80000100a00 */
[----:B------:R1:W-:Y:S04]  /*20a60*/  STL.64 [R1+0x1fa8], R22 ;  /* 0x001fa81601007387 */ /* 0x0003e80000100a00 */
[----:B------:R-:W-:Y:S01]  /*20a70*/  LDGSTS.E [R4+0x13280], desc[UR40][R20.64], !P0 ;  /* 0x1328000014047fae */ /* 0x000fe2000c1a1028 */
[----:B----4-:R-:W-:-:S03]  /*20a80*/  IMAD.WIDE R18, R246, 0x4, R238 ;  /* 0x00000004f6127825 */ /* 0x010fc600078e02ee */
[----:B------:R-:W4:Y:S04]  /*20a90*/  LDL.LU.64 R238, [R1+0x700] ;  /* 0x0007000001ee7983 */ /* 0x000f280000300a00 */
[----:B------:R-:W-:Y:S04]  /*20aa0*/  STL.64 [R1+0x1fc8], R20 ;  /* 0x001fc81401007387 */ /* 0x000fe80000100a00 */
[----:B------:R-:W-:Y:S04]  /*20ab0*/  STL.64 [R1+0x1ff8], R18 ;  /* 0x001ff81201007387 */ /* 0x000fe80000100a00 */
[----:B------:R-:W-:Y:S01]  /*20ac0*/  LDGSTS.E [R4+0x13300], desc[UR40][R18.64], !P0 ;  /* 0x1330000012047fae */ /* 0x000fe2000c1a1028 */
[----:B------:R-:W-:-:S05]  /*20ad0*/  IMAD.WIDE R14, R246, 0x4, R14 ;  /* 0x00000004f60e7825 */ /* 0x000fca00078e020e */
[----:B------:R1:W-:Y:S04]  /*20ae0*/  STL.64 [R1+0x2018], R14 ;  /* 0x0020180e01007387 */ /* 0x0003e80000100a00 */
[----:B------:R-:W4:Y:S04]  /*20af0*/  LDL.LU.64 R242, [R1+0x638] ;  /* 0x0006380001f27983 */ /* 0x000f280000300a00 */
[----:B------:R-:W4:Y:S04]  /*20b00*/  LDL.LU.64 R244, [R1+0x630] ;  /* 0x0006300001f47983 */ /* 0x000f280000300a00 */
[----:B-1----:R-:W4:Y:S04]  /*20b10*/  LDL.LU.64 R234, [R1+0x628] ;  /* 0x0006280001ea7983 */ /* 0x002f280000300a00 */
[----:B------:R1:W-:Y:S01]  /*20b20*/  LDGSTS.E [R4+0x13380], desc[UR40][R14.64], !P0 ;  /* 0x133800000e047fae */ /* 0x0003e2000c1a1028 */
[----:B------:R-:W-:-:S03]  /*20b30*/  IMAD.WIDE R22, R246, 0x4, R240 ;  /* 0x00000004f6167825 */ /* 0x000fc600078e02f0 */
[----:B------:R-:W4:Y:S04]  /*20b40*/  LDL.LU.64 R240, [R1+0x620] ;  /* 0x0006200001f07983 */ /* 0x000f280000300a00 */
[----:B------:R2:W-:Y:S01]  /*20b50*/  LDGSTS.E [R4+0x14000], desc[UR40][R22.64], !P1 ;  /* 0x1400000016047fae */ /* 0x0005e2000c9a1028 */
[----:B-1----:R-:W-:-:S03]  /*20b60*/  IMAD.WIDE R14, R246, 0x4, R236 ;  /* 0x00000004f60e7825 */ /* 0x002fc600078e02ec */
[----:B------:R-:W4:Y:S01]  /*20b70*/  LDL.LU.64 R236, [R1+0x618] ;  /* 0x0006180001ec7983 */ /* 0x000f220000300a00 */
[----:B--2---:R-:W-:-:S03]  /*20b80*/  IMAD.WIDE R230, R246, 0x4, R230 ;  /* 0x00000004f6e67825 */ /* 0x004fc600078e02e6 */
[----:B------:R1:W-:Y:S01]  /*20b90*/  STL.64 [R1+0x2038], R22 ;  /* 0x0020381601007387 */ /* 0x0003e20000100a00 */
[----:B------:R-:W-:-:S03]  /*20ba0*/  IMAD.WIDE R226, R246, 0x4, R226 ;  /* 0x00000004f6e27825 */ /* 0x000fc600078e02e2 */
[----:B------:R2:W-:Y:S04]  /*20bb0*/  STL.64 [R1+0x2058], R14 ;  /* 0x0020580e01007387 */ /* 0x0005e80000100a00 */
[----:B------:R1:W-:Y:S04]  /*20bc0*/  STL.64 [R1+0x2078], R230 ;  /* 0x002078e601007387 */ /* 0x0003e80000100a00 */
[----:B------:R1:W-:Y:S01]  /*20bd0*/  LDGSTS.E [R4+0x14080], desc[UR40][R14.64], !P1 ;  /* 0x140800000e047fae */ /* 0x0003e2000c9a1028 */
[----:B------:R-:W-:-:S03]  /*20be0*/  IMAD.WIDE R24, R246, 0x4, R24 ;  /* 0x00000004f6187825 */ /* 0x000fc600078e0218 */
[----:B------:R-:W-:Y:S01]  /*20bf0*/  LDGSTS.E [R4+0x14100], desc[UR40][R230.64], !P1 ;  /* 0x14100000e6047fae */ /* 0x000fe2000c9a1028 */
[----:B------:R-:W-:-:S03]  /*20c00*/  IMAD.WIDE R20, R246, 0x4, R232 ;  /* 0x00000004f6147825 */ /* 0x000fc600078e02e8 */
[----:B------:R-:W-:Y:S04]  /*20c10*/  LDGSTS.E [R4+0x14180], desc[UR40][R226.64], !P1 ;  /* 0x14180000e2047fae */ /* 0x000fe8000c9a1028 */
[----:B------:R-:W4:Y:S04]  /*20c20*/  LDL.LU.64 R232, [R1+0x610] ;  /* 0x0006100001e87983 */ /* 0x000f280000300a00 */
[----:B------:R1:W-:Y:S04]  /*20c30*/  STL.64 [R1+0x2108], R226 ;  /* 0x002108e201007387 */ /* 0x0003e80000100a00 */
[----:B------:R2:W-:Y:S04]  /*20c40*/  STL.64 [R1+0x2138], R24 ;  /* 0x0021381801007387 */ /* 0x0005e80000100a00 */
[----:B------:R2:W-:Y:S04]  /*20c50*/  STL.64 [R1+0x2158], R20 ;  /* 0x0021581401007387 */ /* 0x0005e80000100a00 */
[----:B-1----:R-:W4:Y:S01]  /*20c60*/  LDL.LU.64 R22, [R1+0x608] ;  /* 0x0006080001167983 */ /* 0x002f220000300a00 */
[----:B---3--:R-:W-:-:S03]  /*20c70*/  IMAD.WIDE R18, R246, 0x4, R16 ;  /* 0x00000004f6127825 */ /* 0x008fc600078e0210 */
[----:B------:R-:W-:Y:S04]  /*20c80*/  LDGSTS.E [R4+0x14200], desc[UR40][R24.64], !P1 ;  /* 0x1420000018047fae */ /* 0x000fe8000c9a1028 */
[----:B------:R1:W-:Y:S04]  /*20c90*/  STL.64 [R1+0x2178], R18 ;  /* 0x0021781201007387 */ /* 0x0003e80000100a00 */
[----:B------:R-:W-:Y:S04]  /*20ca0*/  LDGSTS.E [R4+0x14280], desc[UR40][R20.64], !P1 ;  /* 0x1428000014047fae */ /* 0x000fe8000c9a1028 */
[----:B------:R-:W-:Y:S01]  /*20cb0*/  LDGSTS.E [R4+0x14300], desc[UR40][R18.64], !P1 ;  /* 0x1430000012047fae */ /* 0x000fe2000c9a1028 */
[----:B----4-:R-:W-:-:S05]  /*20cc0*/  IMAD.WIDE R16, R246, 0x4, R238 ;  /* 0x00000004f6107825 */ /* 0x010fca00078e02ee */
[----:B------:R3:W-:Y:S04]  /*20cd0*/  STL.64 [R1+0x2198], R16 ;  /* 0x0021981001007387 */ /* 0x0007e80000100a00 */
[----:B--2---:R-:W2:Y:S04]  /*20ce0*/  LDL.LU.64 R14, [R1+0x600] ;  /* 0x00060000010e7983 */ /* 0x004ea80000300a00 */
[----:B------:R-:W4:Y:S04]  /*20cf0*/  LDL.LU.64 R238, [R1+0x538] ;  /* 0x0005380001ee7983 */ /* 0x000f280000300a00 */
[----:B------:R-:W4:Y:S04]  /*20d00*/  LDL.LU.64 R230, [R1+0x530] ;  /* 0x0005300001e67983 */ /* 0x000f280000300a00 */
[----:B------:R-:W4:Y:S01]  /*20d10*/  LDL.LU.64 R226, [R1+0x528] ;  /* 0x0005280001e27983 */ /* 0x000f220000300a00 */
[----:B------:R-:W-:-:S03]  /*20d20*/  IMAD.WIDE R248, R246, 0x4, R242 ;  /* 0x00000004f6f87825 */ /* 0x000fc600078e02f2 */
[----:B------:R-:W-:Y:S01]  /*20d30*/  LDGSTS.E [R4+0x14380], desc[UR40][R16.64], !P1 ;  /* 0x1438000010047fae */ /* 0x000fe2000c9a1028 */
[----:B------:R-:W-:-:S03]  /*20d40*/  IMAD.WIDE R244, R246, 0x4, R244 ;  /* 0x00000004f6f47825 */ /* 0x000fc600078e02f4 */
[----:B------:R-:W-:Y:S01]  /*20d50*/  LDGSTS.E [R4+0x15000], desc[UR40][R248.64], !P6 ;  /* 0x15000000f8047fae */ /* 0x000fe2000f1a1028 */
[----:B------:R-:W-:-:S03]  /*20d60*/  IMAD.WIDE R242, R246, 0x4, R234 ;  /* 0x00000004f6f27825 */ /* 0x000fc600078e02ea */
[----:B------:R-:W4:Y:S04]  /*20d70*/  LDL.LU.64 R234, [R1+0x520] ;  /* 0x0005200001ea7983 */ /* 0x000f280000300a00 */
[----:B------:R-:W-:Y:S01]  /*20d80*/  STL.64 [R1+0x21b8], R248 ;  /* 0x0021b8f801007387 */ /* 0x000fe20000100a00 */
[----:B------:R-:W-:-:S03]  /*20d90*/  IMAD.WIDE R240, R246, 0x4, R240 ;  /* 0x00000004f6f07825 */ /* 0x000fc600078e02f0 */
[----:B------:R-:W-:Y:S04]  /*20da0*/  STL.64 [R1+0x21d0], R244 ;  /* 0x0021d0f401007387 */ /* 0x000fe80000100a00 */
[----:B------:R4:W-:Y:S01]  /*20db0*/  STL.64 [R1+0x21e8], R242 ;  /* 0x0021e8f201007387 */ /* 0x0009e20000100a00 */
[----:B------:R-:W-:-:S03]  /*20dc0*/  IMAD.WIDE R236, R246, 0x4, R236 ;  /* 0x00000004f6ec7825 */ /* 0x000fc600078e02ec */
[----:B------:R-:W4:Y:S04]  /*20dd0*/  LDL.LU.64 R24, [R1+0x518] ;  /* 0x0005180001187983 */ /* 0x000f280000300a00 */
[----:B------:R-:W4:Y:S04]  /*20de0*/  LDL.LU.64 R20, [R1+0x510] ;  /* 0x0005100001147983 */ /* 0x000f280000300a00 */
[----:B------:R-:W-:Y:S04]  /*20df0*/  STL.64 [R1+0x2210], R240 ;  /* 0x002210f001007387 */ /* 0x000fe80000100a00 */
[----:B------:R2:W-:Y:S04]  /*20e00*/  STL.64 [R1+0x2228], R236 ;  /* 0x002228ec01007387 */ /* 0x0005e80000100a00 */
[----:B-1----:R-:W4:Y:S04]  /*20e10*/  LDL.LU.64 R18, [R1+0x508] ;  /* 0x0005080001127983 */ /* 0x002f280000300a00 */
[----:B---3--:R-:W3:Y:S04]  /*20e20*/  LDL.LU.64 R16, [R1+0x500] ;  /* 0x0005000001107983 */ /* 0x008ee80000300a00 */
[----:B------:R-:W-:Y:S04]  /*20e30*/  LDGSTS.E [R4+0x15080], desc[UR40][R244.64], !P6 ;  /* 0x15080000f4047fae */ /* 0x000fe8000f1a1028 */
[----:B------:R4:W-:Y:S01]  /*20e40*/  LDGSTS.E [R4+0x15100], desc[UR40][R242.64], !P6 ;  /* 0x15100000f2047fae */ /* 0x0009e2000f1a1028 */
[----:B------:R-:W-:-:S03]  /*20e50*/  IMAD.WIDE R232, R246, 0x4, R232 ;  /* 0x00000004f6e87825 */ /* 0x000fc600078e02e8 */
[----:B------:R-:W-:Y:S04]  /*20e60*/  LDGSTS.E [R4+0x15180], desc[UR40][R240.64], !P6 ;  /* 0x15180000f0047fae */ /* 0x000fe8000f1a1028 */
[----:B------:R-:W-:Y:S04]  /*20e70*/  STL.64 [R1+0x2240], R232 ;  /* 0x002240e801007387 */ /* 0x000fe80000100a00 */
[----:B------:R-:W-:Y:S04]  /*20e80*/  LDGSTS.E [R4+0x15200], desc[UR40][R236.64], !P6 ;  /* 0x15200000ec047fae */ /* 0x000fe8000f1a1028 */
[----:B------:R-:W-:Y:S01]  /*20e90*/  LDGSTS.E [R4+0x15280], desc[UR40][R232.64], !P6 ;  /* 0x15280000e8047fae */ /* 0x000fe2000f1a1028 */
[----:B------:R-:W-:-:S05]  /*20ea0*/  IMAD.WIDE R22, R246, 0x4, R22 ;  /* 0x00000004f6167825 */ /* 0x000fca00078e0216 */
[----:B------:R-:W-:Y:S04]  /*20eb0*/  STL.64 [R1+0x2258], R22 ;  /* 0x0022581601007387 */ /* 0x000fe80000100a00 */
[----:B------:R-:W-:Y:S01]  /*20ec0*/  LDGSTS.E [R4+0x15300], desc[UR40][R22.64], !P6 ;  /* 0x1530000016047fae */ /* 0x000fe2000f1a1028 */
[----:B--2---:R-:W-:-:S05]  /*20ed0*/  IMAD.WIDE R14, R246, 0x4, R14 ;  /* 0x00000004f60e7825 */ /* 0x004fca00078e020e */
[----:B------:R1:W-:Y:S04]  /*20ee0*/  STL.64 [R1+0x2660], R14 ;  /* 0x0026600e01007387 */ /* 0x0003e80000100a00 */
[----:B------:R1:W-:Y:S01]  /*20ef0*/  LDGSTS.E [R4+0x15380], desc[UR40][R14.64], !P6 ;  /* 0x153800000e047fae */ /* 0x0003e2000f1a1028 */
[----:B----4-:R-:W-:-:S03]  /*20f00*/  IMAD.WIDE R242, R246, 0x4, R230 ;  /* 0x00000004f6f27825 */ /* 0x010fc600078e02e6 */
[----:B------:R-:W2:Y:S04]  /*20f10*/  LDL.LU.64 R236, [R1+0x438] ;  /* 0x0004380001ec7983 */ /* 0x000ea80000300a00 */
[----:B------:R-:W4:Y:S01]  /*20f20*/  LDL.LU.64 R244, [R1+0x430] ;  /* 0x0004300001f47983 */ /* 0x000f220000300a00 */
[----:B-1----:R-:W-:-:S03]  /*20f30*/  IMAD.WIDE R14, R246, 0x4, R238 ;  /* 0x00000004f60e7825 */ /* 0x002fc600078e02ee */
[----:B------:R-:W4:Y:S04]  /*20f40*/  LDL.LU.64 R232, [R1+0x428] ;  /* 0x0004280001e87983 */ /* 0x000f280000300a00 */
[----:B------:R-:W4:Y:S01]  /*20f50*/  LDL.LU.64 R230, [R1+0x420] ;  /* 0x0004200001e67983 */ /* 0x000f220000300a00 */
[----:B------:R-:W-:-:S03]  /*20f60*/  IMAD.WIDE R240, R246, 0x4, R226 ;  /* 0x00000004f6f07825 */ /* 0x000fc600078e02e2 */
[----:B------:R1:W-:Y:S04]  /*20f70*/  STL.64 [R1+0x26b0], R14 ;  /* 0x0026b00e01007387 */ /* 0x0003e80000100a00 */
[----:B------:R-:W4:Y:S04]  /*20f80*/  LDL.LU.64 R226, [R1+0x418] ;  /* 0x0004180001e27983 */ /* 0x000f280000300a00 */
[----:B------:R-:W-:Y:S04]  /*20f90*/  STL.64 [R1+0x26c8], R242 ;  /* 0x0026c8f201007387 */ /* 0x000fe80000100a00 */
[----:B------:R-:W4:Y:S01]  /*20fa0*/  LDL.LU.64 R238, [R1+0x410] ;  /* 0x0004100001ee7983 */ /* 0x000f220000300a00 */
[----:B------:R-:W-:-:S04]  /*20fb0*/  IMAD.WIDE R234, R246, 0x4, R234 ;  /* 0x00000004f6ea7825 */ /* 0x000fc800078e02ea */
[C---:B------:R-:W-:Y:S01]  /*20fc0*/  IMAD.WIDE R24, R246.reuse, 0x4, R24 ;  /* 0x00000004f6187825 */ /* 0x040fe200078e0218 */
[----:B------:R1:W-:Y:S03]  /*20fd0*/  STL.64 [R1+0x26e0], R240 ;  /* 0x0026e0f001007387 */ /* 0x0003e60000100a00 */
[C---:B------:R-:W-:Y:S01]  /*20fe0*/  IMAD.WIDE R22, R246.reuse, 0x4, R20 ;  /* 0x00000004f6167825 */ /* 0x040fe200078e0214 */
[----:B------:R-:W-:Y:S03]  /*20ff0*/  STL.64 [R1+0x26f8], R234 ;  /* 0x0026f8ea01007387 */ /* 0x000fe60000100a00 */
[C---:B------:R-:W-:Y:S01]  /*21000*/  IMAD.WIDE R20, R246.reuse, 0x4, R18 ;  /* 0x00000004f6147825 */ /* 0x040fe200078e0212 */
[----:B------:R1:W-:Y:S04]  /*21010*/  STL.64 [R1+0x2710], R24 ;  /* 0x0027101801007387 */ /* 0x0003e80000100a00 */
[----:B------:R-:W4:Y:S04]  /*21020*/  LDL.LU.64 R18, [R1+0x408] ;  /* 0x0004080001127983 */ /* 0x000f280000300a00 */
[----:B------:R-:W-:Y:S01]  /*21030*/  STL.64 [R1+0x2728], R22 ;  /* 0x0027281601007387 */ /* 0x000fe20000100a00 */
[----:B---3--:R-:W-:-:S03]  /*21040*/  IMAD.WIDE R16, R246, 0x4, R16 ;  /* 0x00000004f6107825 */ /* 0x008fc600078e0210 */
[----:B------:R-:W-:Y:S04]  /*21050*/  LDGSTS.E [R4+0x16000], desc[UR40][R14.64], !P5 ;  /* 0x160000000e047fae */ /* 0x000fe8000e9a1028 */
[----:B------:R-:W-:Y:S04]  /*21060*/  STL.64 [R1+0x2748], R20 ;  /* 0x0027481401007387 */ /* 0x000fe80000100a00 */
[----:B------:R-:W-:Y:S04]  /*21070*/  LDGSTS.E [R4+0x16080], desc[UR40][R242.64], !P5 ;  /* 0x16080000f2047fae */ /* 0x000fe8000e9a1028 */
[----:B-1----:R-:W3:Y:S04]  /*21080*/  LDL.LU.64 R14, [R1+0x400] ;  /* 0x00040000010e7983 */ /* 0x002ee80000300a00 */
[----:B------:R1:W-:Y:S04]  /*21090*/  STL.64 [R1+0x2760], R16 ;  /* 0x0027601001007387 */ /* 0x0003e80000100a00 */
[----:B------:R-:W-:Y:S04]  /*210a0*/  LDGSTS.E [R4+0x16100], desc[UR40][R240.64], !P5 ;  /* 0x16100000f0047fae */ /* 0x000fe8000e9a1028 */
[----:B------:R-:W-:Y:S04]  /*210b0*/  LDGSTS.E [R4+0x16180], desc[UR40][R234.64], !P5 ;  /* 0x16180000ea047fae */ /* 0x000fe8000e9a1028 */
[----:B------:R-:W-:Y:S04]  /*210c0*/  LDGSTS.E [R4+0x16200], desc[UR40][R24.64], !P5 ;  /* 0x1620000018047fae */ /* 0x000fe8000e9a1028 */
[----:B------:R-:W3:Y:S04]  /*210d0*/  LDL.LU.64 R240, [R1+0x338] ;  /* 0x0003380001f07983 */ /* 0x000ee80000300a00 */
[----:B------:R-:W3:Y:S04]  /*210e0*/  LDL.LU.64 R242, [R1+0x330] ;  /* 0x0003300001f27983 */ /* 0x000ee80000300a00 */
[----:B------:R-:W3:Y:S04]  /*210f0*/  LDL.LU.64 R24, [R1+0x328] ;  /* 0x0003280001187983 */ /* 0x000ee80000300a00 */
[----:B------:R-:W3:Y:S04]  /*21100*/  LDL.LU.64 R234, [R1+0x320] ;  /* 0x0003200001ea7983 */ /* 0x000ee80000300a00 */
[----:B------:R1:W-:Y:S04]  /*21110*/  LDGSTS.E [R4+0x16280], desc[UR40][R22.64], !P5 ;  /* 0x1628000016047fae */ /* 0x0003e8000e9a1028 */
[----:B------:R1:W-:Y:S04]  /*21120*/  LDGSTS.E [R4+0x16300], desc[UR40][R20.64], !P5 ;  /* 0x1630000014047fae */ /* 0x0003e8000e9a1028 */
[----:B------:R-:W-:Y:S01]  /*21130*/  LDGSTS.E [R4+0x16380], desc[UR40][R16.64], !P5 ;  /* 0x1638000010047fae */ /* 0x000fe2000e9a1028 */
[----:B--2---:R-:W-:-:S03]  /*21140*/  IMAD.WIDE R248, R246, 0x4, R236 ;  /* 0x00000004f6f87825 */ /* 0x004fc600078e02ec */
[----:B------:R-:W2:Y:S01]  /*21150*/  LDL.LU.64 R236, [R1+0x318] ;  /* 0x0003180001ec7983 */ /* 0x000ea20000300a00 */
[----:B----4-:R-:W-:-:S03]  /*21160*/  IMAD.WIDE R244, R246, 0x4, R244 ;  /* 0x00000004f6f47825 */ /* 0x010fc600078e02f4 */
[----:B------:R-:W-:Y:S01]  /*21170*/  STL.64 [R1+0x27b0], R248 ;  /* 0x0027b0f801007387 */ /* 0x000fe20000100a00 */
[----:B------:R-:W-:-:S03]  /*21180*/  IMAD.WIDE R232, R246, 0x4, R232 ;  /* 0x00000004f6e87825 */ /* 0x000fc600078e02e8 */
[----:B------:R-:W-:Y:S01]  /*21190*/  STL.64 [R1+0x27c8], R244 ;  /* 0x0027c8f401007387 */ /* 0x000fe20000100a00 */
[----:B------:R-:W-:-:S03]  /*211a0*/  IMAD.WIDE R230, R246, 0x4, R230 ;  /* 0x00000004f6e67825 */ /* 0x000fc600078e02e6 */
[----:B------:R4:W-:Y:S04]  /*211b0*/  STL.64 [R1+0x27e0], R232 ;  /* 0x0027e0e801007387 */ /* 0x0009e80000100a00 */
[----:B-1----:R-:W2:Y:S04]  /*211c0*/  LDL.LU.64 R16, [R1+0x310] ;  /* 0x0003100001107983 */ /* 0x002ea80000300a00 */
[----:B------:R1:W-:Y:S01]  /*211d0*/  STL.64 [R1+0x27f8], R230 ;  /* 0x0027f8e601007387 */ /* 0x0003e20000100a00 */
[----:B------:R-:W-:-:S03]  /*211e0*/  IMAD.WIDE R22, R246, 0x4, R238 ;  /* 0x00000004f6167825 */ /* 0x000fc600078e02ee */
[----:B------:R-:W2:Y:S01]  /*211f0*/  LDL.LU.64 R238, [R1+0x308] ;  /* 0x0003080001ee7983 */ /* 0x000ea20000300a00 */
[----:B------:R-:W-:Y:S01]  /*21200*/  ISETP.GE.U32.AND P4, PT, R10, 0x7fffff64, PT ;  /* 0x7fffff640a00780c */ /* 0x000fe20003f86070 */
[----:B------:R-:W-:-:S05]  /*21210*/  IMAD.WIDE R226, R246, 0x4, R226 ;  /* 0x00000004f6e27825 */ /* 0x000fca00078e02e2 */
[----:B------:R1:W-:Y:S01]  /*21220*/  STL.64 [R1+0x2810], R226 ;  /* 0x002810e201007387 */ /* 0x0003e20000100a00 */
[----:B------:R-:W-:Y:S02]  /*21230*/  VIADD R10, R12, 0xffffff9f ;  /* 0xffffff9f0c0a7836 */ /* 0x000fe40000000000 */
[----:B------:R-:W2:Y:S01]  /*21240*/  LDC R12, c[0x0][0x3a0] ;  /* 0x0000e800ff0c7b82 */ /* 0x000ea20000000800 */
[----:B------:R1:W-:Y:S04]  /*21250*/  STL.64 [R1+0x2828], R22 ;  /* 0x0028281601007387 */ /* 0x0003e80000100a00 */
[----:B------:R-:W-:Y:S01]  /*21260*/  LDGSTS.E [R4+0x17000], desc[UR40][R248.64], !P4 ;  /* 0x17000000f8047fae */ /* 0x000fe2000e1a1028 */
[----:B------:R-:W-:-:S03]  /*21270*/  IMAD.WIDE R20, R246, 0x4, R18 ;  /* 0x00000004f6147825 */ /* 0x000fc600078e0212 */
[----:B------:R-:W-:Y:S04]  /*21280*/  LDGSTS.E [R4+0x17080], desc[UR40][R244.64], !P4 ;  /* 0x17080000f4047fae */ /* 0x000fe8000e1a1028 */
[----:B------:R-:W-:Y:S01]  /*21290*/  LDGSTS.E [R4+0x17100], desc[UR40][R232.64], !P4 ;  /* 0x17100000e8047fae */ /* 0x000fe2000e1a1028 */
[----:B------:R-:W-:-:S03]  /*212a0*/  ISETP.GE.U32.AND P0, PT, R10, 0x7fffff60, PT ;  /* 0x7fffff600a00780c */ /* 0x000fc60003f06070 */
[----:B------:R-:W-:Y:S04]  /*212b0*/  LDGSTS.E [R4+0x17180], desc[UR40][R230.64], !P4 ;  /* 0x17180000e6047fae */ /* 0x000fe8000e1a1028 */
[----:B------:R-:W-:Y:S04]  /*212c0*/  LDGSTS.E [R4+0x17200], desc[UR40][R226.64], !P4 ;  /* 0x17200000e2047fae */ /* 0x000fe8000e1a1028 */
[----:B------:R1:W-:Y:S01]  /*212d0*/  LDGSTS.E [R4+0x17280], desc[UR40][R22.64], !P4 ;  /* 0x1728000016047fae */ /* 0x0003e2000e1a1028 */
[----:B---3--:R-:W-:-:S03]  /*212e0*/  IMAD.WIDE R18, R246, 0x4, R14 ;  /* 0x00000004f6127825 */ /* 0x008fc600078e020e */
[----:B------:R-:W3:Y:S04]  /*212f0*/  LDL.LU.64 R14, [R1+0x300] ;  /* 0x00030000010e7983 */ /* 0x000ee80000300a00 */
[----:B------:R2:W-:Y:S04]  /*21300*/  STL.64 [R1+0x2840], R20 ;  /* 0x0028401401007387 */ /* 0x0005e80000100a00 */
[----:B------:R2:W-:Y:S04]  /*21310*/  STL.64 [R1+0x2858], R18 ;  /* 0x0028581201007387 */ /* 0x0005e80000100a00 */
[----:B----4-:R-:W4:Y:S04]  /*21320*/  LDL.LU.64 R232, [R1+0x238] ;  /* 0x0002380001e87983 */ /* 0x010f280000300a00 */
[----:B-1----:R-:W4:Y:S01]  /*21330*/  LDL.LU.64 R230, [R1+0x230] ;  /* 0x0002300001e67983 */ /* 0x002f220000300a00 */
[----:B------:R-:W-:-:S03]  /*21340*/  IMAD.WIDE R240, R246, 0x4, R240 ;  /* 0x00000004f6f07825 */ /* 0x000fc600078e02f0 */
[----:B------:R-:W4:Y:S01]  /*21350*/  LDL.LU.64 R244, [R1+0x228] ;  /* 0x0002280001f47983 */ /* 0x000f220000300a00 */
[----:B------:R-:W-:-:S03]  /*21360*/  IMAD.WIDE R242, R246, 0x4, R242 ;  /* 0x00000004f6f27825 */ /* 0x000fc600078e02f2 */
[----:B------:R-:W4:Y:S01]  /*21370*/  LDL.LU.64 R226, [R1+0x220] ;  /* 0x0002200001e27983 */ /* 0x000f220000300a00 */
[----:B------:R-:W-:-:S03]  /*21380*/  IMAD.WIDE R24, R246, 0x4, R24 ;  /* 0x00000004f6187825 */ /* 0x000fc600078e0218 */
[----:B------:R2:W-:Y:S01]  /*21390*/  LDGSTS.E [R4+0x17300], desc[UR40][R20.64], !P4 ;  /* 0x1730000014047fae */ /* 0x0005e2000e1a1028 */
[----:B------:R-:W-:-:S03]  /*213a0*/  IMAD.WIDE R22, R246, 0x4, R234 ;  /* 0x00000004f6167825 */ /* 0x000fc600078e02ea */
[----:B------:R1:W-:Y:S04]  /*213b0*/  STL.64 [R1+0x2920], R240 ;  /* 0x002920f001007387 */ /* 0x0003e80000100a00 */
[----:B------:R-:W4:Y:S04]  /*213c0*/  LDL.LU.64 R234, [R1+0x218] ;  /* 0x0002180001ea7983 */ /* 0x000f280000300a00 */
[----:B------:R1:W-:Y:S04]  /*213d0*/  LDGSTS.E [R4+0x17380], desc[UR40][R18.64], !P4 ;  /* 0x1738000012047fae */ /* 0x0003e8000e1a1028 */
[----:B------:R1:W-:Y:S04]  /*213e0*/  STL.64 [R1+0x2938], R242 ;  /* 0x002938f201007387 */ /* 0x0003e80000100a00 */
[----:B------:R1:W-:Y:S04]  /*213f0*/  STL.64 [R1+0x2950], R24 ;  /* 0x0029501801007387 */ /* 0x0003e80000100a00 */
[----:B------:R-:W-:Y:S04]  /*21400*/  LDGSTS.E [R4+0x18000], desc[UR40][R240.64], !P0 ;  /* 0x18000000f0047fae */ /* 0x000fe8000c1a1028 */
[----:B------:R1:W-:Y:S01]  /*21410*/  LDGSTS.E [R4+0x18080], desc[UR40][R242.64], !P0 ;  /* 0x18080000f2047fae */ /* 0x0003e2000c1a1028 */
[----:B------:R-:W-:-:S02]  /*21420*/  VIADD R10, R11, 0xffffff9b ;  /* 0xffffff9b0b0a7836 */ /* 0x000fc40000000000 */
[----:B------:R-:W1:Y:S01]  /*21430*/  LDC R11, c[0x0][0x3a0] ;  /* 0x0000e800ff0b7b82 */ /* 0x000e620000000800 */
[----:B------:R1:W-:Y:S04]  /*21440*/  LDGSTS.E [R4+0x18100], desc[UR40][R24.64], !P0 ;  /* 0x1810000018047fae */ /* 0x0003e8000c1a1028 */
[----:B------:R1:W-:Y:S01]  /*21450*/  LDGSTS.E [R4+0x18180], desc[UR40][R22.64], !P0 ;  /* 0x1818000016047fae */ /* 0x0003e2000c1a1028 */
[----:B--2---:R-:W-:-:S03]  /*21460*/  IMAD.WIDE R20, R246, 0x4, R236 ;  /* 0x00000004f6147825 */ /* 0x004fc600078e02ec */
[----:B------:R-:W2:Y:S04]  /*21470*/  LDL.LU.64 R236, [R1+0x210] ;  /* 0x0002100001ec7983 */ /* 0x000ea80000300a00 */
[----:B------:R1:W-:Y:S04]  /*21480*/  STL.64 [R1+0x2968], R22 ;  /* 0x0029681601007387 */ /* 0x0003e80000100a00 */
[----:B------:R3:W-:Y:S01]  /*21490*/  STL.64 [R1+0x2980], R20 ;  /* 0x0029801401007387 */ /* 0x0007e20000100a00 */
[----:B-1----:R-:W-:Y:S01]  /*214a0*/  IMAD.WIDE R18, R246, 0x4, R16 ;  /* 0x00000004f6127825 */ /* 0x002fe200078e0210 */
[----:B------:R-:W-:-:S02]  /*214b0*/  ISETP.GE.U32.AND P1, PT, R10, 0x7fffff5c, PT ;  /* 0x7fffff5c0a00780c */ /* 0x000fc40003f26070 */
[----:B------:R1:W-:Y:S04]  /*214c0*/  LDGSTS.E [R4+0x18200], desc[UR40][R20.64], !P0 ;  /* 0x1820000014047fae */ /* 0x0003e8000c1a1028 */
[----:B------:R2:W-:Y:S01]  /*214d0*/  LDGSTS.E [R4+0x18280], desc[UR40][R18.64], !P0 ;  /* 0x1828000012047fae */ /* 0x0005e2000c1a1028 */
[----:B------:R-:W-:-:S03]  /*214e0*/  IMAD.WIDE R16, R246, 0x4, R238 ;  /* 0x00000004f6107825 */ /* 0x000fc600078e02ee */
[----:B------:R-:W2:Y:S04]  /*214f0*/  LDL.LU.64 R238, [R1+0x208] ;  /* 0x0002080001ee7983 */ /* 0x000ea80000300a00 */
[----:B------:R2:W-:Y:S04]  /*21500*/  STL.64 [R1+0x2998], R18 ;  /* 0x0029981201007387 */ /* 0x0005e80000100a00 */
[----:B------:R1:W-:Y:S04]  /*21510*/  STL.64 [R1+0x29b0], R16 ;  /* 0x0029b01001007387 */ /* 0x0003e80000100a00 */
[----:B------:R-:W2:Y:S04]  /*21520*/  LDL.LU.64 R240, [R1+0x200] ;  /* 0x0002000001f07983 */ /* 0x000ea80000300a00 */
[----:B------:R1:W-:Y:S01]  /*21530*/  LDGSTS.E [R4+0x18300], desc[UR40][R16.64], !P0 ;  /* 0x1830000010047fae */ /* 0x0003e2000c1a1028 */
[----:B---3--:R-:W-:-:S05]  /*21540*/  IMAD.WIDE R14, R246, 0x4, R14 ;  /* 0x00000004f60e7825 */ /* 0x008fca00078e020e */
[----:B------:R3:W-:Y:S04]  /*21550*/  STL.64 [R1+0x29c8], R14 ;  /* 0x0029c80e01007387 */ /* 0x0007e80000100a00 */
[----:B------:R3:W-:Y:S01]  /*21560*/  LDGSTS.E [R4+0x18380], desc[UR40][R14.64], !P0 ;  /* 0x183800000e047fae */ /* 0x0007e2000c1a1028 */
[----:B----4-:R-:W-:-:S04]  /*21570*/  IMAD.WIDE R248, R246, 0x4, R232 ;  /* 0x00000004f6f87825 */ /* 0x010fc800078e02e8 */
[C---:B------:R-:W-:Y:S01]  /*21580*/  IMAD.WIDE R242, R246.reuse, 0x4, R230 ;  /* 0x00000004f6f27825 */ /* 0x040fe200078e02e6 */
[----:B------:R-:W-:Y:S03]  /*21590*/  STL.64 [R1+0x29e8], R248 ;  /* 0x0029e8f801007387 */ /* 0x000fe60000100a00 */
[C---:B------:R-:W-:Y:S01]  /*215a0*/  IMAD.WIDE R24, R246.reuse, 0x4, R244 ;  /* 0x00000004f6187825 */ /* 0x040fe200078e02f4 */
[----:B------:R-:W-:Y:S03]  /*215b0*/  LDGSTS.E [R4+0x19000], desc[UR40][R248.64], !P1 ;  /* 0x19000000f8047fae */ /* 0x000fe6000c9a1028 */
[C---:B------:R-:W-:Y:S01]  /*215c0*/  IMAD.WIDE R22, R246.reuse, 0x4, R226 ;  /* 0x00000004f6167825 */ /* 0x040fe200078e02e2 */
[----:B------:R4:W-:Y:S04]  /*215d0*/  LDGSTS.E [R4+0x19080], desc[UR40][R242.64], !P1 ;  /* 0x19080000f2047fae */ /* 0x0009e8000c9a1028 */
[----:B------:R-:W4:Y:S04]  /*215e0*/  LDL.LU.64 R226, [R1+0x138] ;  /* 0x0001380001e27983 */ /* 0x000f280000300a00 */
[----:B------:R2:W-:Y:S04]  /*215f0*/  STL.64 [R1+0x2a00], R242 ;  /* 0x002a00f201007387 */ /* 0x0005e80000100a00 */
[----:B------:R-:W4:Y:S01]  /*21600*/  LDL.LU.64 R244, [R1+0x130] ;  /* 0x0001300001f47983 */ /* 0x000f220000300a00 */
[----:B-1----:R-:W-:-:S03]  /*21610*/  IMAD.WIDE R20, R246, 0x4, R234 ;  /* 0x00000004f6147825 */ /* 0x002fc600078e02ea */
[----:B------:R1:W-:Y:S04]  /*21620*/  STL.64 [R1+0x2a18], R24 ;  /* 0x002a181801007387 */ /* 0x0003e80000100a00 */
[----:B------:R-:W4:Y:S04]  /*21630*/  LDL.LU.64 R230, [R1+0x128] ;  /* 0x0001280001e67983 */ /* 0x000f280000300a00 */
[----:B------:R1:W-:Y:S04]  /*21640*/  STL.64 [R1+0x2a30], R22 ;  /* 0x002a301601007387 */ /* 0x0003e80000100a00 */
[----:B------:R-:W4:Y:S04]  /*21650*/  LDL.LU.64 R232, [R1+0x120] ;  /* 0x0001200001e87983 */ /* 0x000f280000300a00 */
[----:B------:R-:W4:Y:S04]  /*21660*/  LDL.LU.64 R234, [R1+0x118] ;  /* 0x0001180001ea7983 */ /* 0x000f280000300a00 */
[----:B------:R1:W-:Y:S04]  /*21670*/  LDGSTS.E [R4+0x19100], desc[UR40][R24.64], !P1 ;  /* 0x1910000018047fae */ /* 0x0003e8000c9a1028 */
[----:B------:R1:W-:Y:S04]  /*21680*/  LDGSTS.E [R4+0x19180], desc[UR40][R22.64], !P1 ;  /* 0x1918000016047fae */ /* 0x0003e8000c9a1028 */
[----:B------:R1:W-:Y:S01]  /*21690*/  LDGSTS.E [R4+0x19200], desc[UR40][R20.64], !P1 ;  /* 0x1920000014047fae */ /* 0x0003e2000c9a1028 */
[----:B--2---:R-:W-:-:S03]  /*216a0*/  IMAD.WIDE R18, R246, 0x4, R236 ;  /* 0x00000004f6127825 */ /* 0x004fc600078e02ec */
[----:B------:R-:W2:Y:S04]  /*216b0*/  LDL.LU.64 R236, [R1+0x110] ;  /* 0x0001100001ec7983 */ /* 0x000ea80000300a00 */
[----:B------:R1:W-:Y:S04]  /*216c0*/  STL.64 [R1+0x2a48], R20 ;  /* 0x002a481401007387 */ /* 0x0003e80000100a00 */
[----:B------:R1:W-:Y:S01]  /*216d0*/  LDGSTS.E [R4+0x19280], desc[UR40][R18.64], !P1 ;  /* 0x1928000012047fae */ /* 0x0003e2000c9a1028 */
[----:B------:R-:W-:-:S03]  /*216e0*/  IMAD.WIDE R16, R246, 0x4, R238 ;  /* 0x00000004f6107825 */ /* 0x000fc600078e02ee */
[----:B------:R-:W2:Y:S04]  /*216f0*/  LDL.LU.64 R238, [R1+0x108] ;  /* 0x0001080001ee7983 */ /* 0x000ea80000300a00 */
[----:B------:R1:W-:Y:S04]  /*21700*/  STL.64 [R1+0x2a60], R18 ;  /* 0x002a601201007387 */ /* 0x0003e80000100a00 */
[----:B------:R1:W-:Y:S01]  /*21710*/  LDGSTS.E [R4+0x19300], desc[UR40][R16.64], !P1 ;  /* 0x1930000010047fae */ /* 0x0003e2000c9a1028 */
[----:B---3--:R-:W-:-:S03]  /*21720*/  IMAD.WIDE R14, R246, 0x4, R240 ;  /* 0x00000004f60e7825 */ /* 0x008fc600078e02f0 */
[----:B------:R-:W3:Y:S04]  /*21730*/  LDL.LU.64 R240, [R1+0x100] ;  /* 0x0001000001f07983 */ /* 0x000ee80000300a00 */
[----:B------:R1:W-:Y:S04]  /*21740*/  STL.64 [R1+0x2a78], R16 ;  /* 0x002a781001007387 */ /* 0x0003e80000100a00 */
[----:B------:R1:W-:Y:S04]  /*21750*/  STL.64 [R1+0x2a90], R14 ;  /* 0x002a900e01007387 */ /* 0x0003e80000100a00 */
[----:B------:R-:W3:Y:S04]  /*21760*/  LDL.LU.64 R242, [R1+0x78] ;  /* 0x0000780001f27983 */ /* 0x000ee80000300a00 */
[----:B------:R-:W3:Y:S04]  /*21770*/  LDL.LU.64 R248, [R1+0x70] ;  /* 0x0000700001f87983 */ /* 0x000ee80000300a00 */
[----:B-1----:R-:W3:Y:S04]  /*21780*/  LDL.LU.64 R24, [R1+0x68] ;  /* 0x0000680001187983 */ /* 0x002ee80000300a00 */
[----:B------:R-:W3:Y:S04]  /*21790*/  LDL.LU.64 R22, [R1+0x60] ;  /* 0x0000600001167983 */ /* 0x000ee80000300a00 */
[----:B------:R-:W3:Y:S04]  /*217a0*/  LDL.LU.64 R20, [R1+0x58] ;  /* 0x0000580001147983 */ /* 0x000ee80000300a00 */
[----:B------:R-:W3:Y:S04]  /*217b0*/  LDL.LU.64 R18, [R1+0x50] ;  /* 0x0000500001127983 */ /* 0x000ee80000300a00 */
[----:B------:R1:W-:Y:S04]  /*217c0*/  LDGSTS.E [R4+0x19380], desc[UR40][R14.64], !P1 ;  /* 0x193800000e047fae */ /* 0x0003e8000c9a1028 */
[----:B------:R-:W3:Y:S04]  /*217d0*/  LDL.LU.64 R16, [R1+0x48] ;  /* 0x0000480001107983 */ /* 0x000ee80000300a00 */
[----:B------:R-:W1:Y:S01]  /*217e0*/  LDL.LU.64 R14, [R1+0x40] ;  /* 0x00004000010e7983 */ /* 0x000e620000300a00 */
[----:B------:R-:W-:-:S02]  /*217f0*/  VIADD R10, R13, 0xffffff97 ;  /* 0xffffff970d0a7836 */ /* 0x000fc40000000000 */
[----:B------:R-:W4:Y:S03]  /*21800*/  LDC R13, c[0x0][0x3a0] ;  /* 0x0000e800ff0d7b82 */ /* 0x000f260000000800 */
[----:B------:R-:W-:Y:S01]  /*21810*/  ISETP.GE.U32.AND P6, PT, R10, 0x7fffff58, PT ;  /* 0x7fffff580a00780c */ /* 0x000fe20003fc6070 */
[----:B----4-:R-:W-:-:S04]  /*21820*/  IMAD.WIDE R226, R246, 0x4, R226 ;  /* 0x00000004f6e27825 */ /* 0x010fc800078e02e2 */
[----:B------:R-:W-:Y:S01]  /*21830*/  IMAD.WIDE R244, R246, 0x4, R244 ;  /* 0x00000004f6f47825 */ /* 0x000fe200078e02f4 */
[----:B------:R4:W-:Y:S03]  /*21840*/  STL.64 [R1+0x2aa8], R226 ;  /* 0x002aa8e201007387 */ /* 0x0009e60000100a00 */
[----:B------:R-:W-:Y:S02]  /*21850*/  VIADD R10, R12, 0xffffff93 ;  /* 0xffffff930c0a7836 */ /* 0x000fe40000000000 */
[----:B------:R-:W-:Y:S01]  /*21860*/  IMAD.WIDE R230, R246, 0x4, R230 ;  /* 0x00000004f6e67825 */ /* 0x000fe200078e02e6 */
[----:B------:R2:W-:Y:S02]  /*21870*/  STL.64 [R1+0x2ac0], R244 ;  /* 0x002ac0f401007387 */ /* 0x0005e40000100a00 */
[----:B------:R-:W-:Y:S01]  /*21880*/  ISETP.GE.U32.AND P5, PT, R10, 0x7fffff54, PT ;  /* 0x7fffff540a00780c */ /* 0x000fe20003fa6070 */
[----:B------:R-:W4:Y:S01]  /*21890*/  LDC R12, c[0x0][0x3a0] ;  /* 0x0000e800ff0c7b82 */ /* 0x000f220000000800 */
[C---:B------:R-:W-:Y:S01]  /*218a0*/  IMAD.WIDE R232, R246.reuse, 0x4, R232 ;  /* 0x00000004f6e87825 */ /* 0x040fe200078e02e8 */
[----:B------:R2:W-:Y:S03]  /*218b0*/  STL.64 [R1+0x2cd8], R230 ;  /* 0x002cd8e601007387 */ /* 0x0005e60000100a00 */
[----:B------:R-:W-:Y:S01]  /*218c0*/  IMAD.WIDE R234, R246, 0x4, R234 ;  /* 0x00000004f6ea7825 */ /* 0x000fe200078e02ea */
[----:B------:R2:W-:Y:S04]  /*218d0*/  STL.64 [R1+0x2cf0], R232 ;  /* 0x002cf0e801007387 */ /* 0x0005e80000100a00 */
[----:B------:R2:W-:Y:S04]  /*218e0*/  STL.64 [R1+0x2d48], R234 ;  /* 0x002d48ea01007387 */ /* 0x0005e80000100a00 */
[----:B------:R-:W-:Y:S04]  /*218f0*/  LDGSTS.E [R4+0x1a000], desc[UR40][R226.64], !P6 ;  /* 0x1a000000e2047fae */ /* 0x000fe8000f1a1028 */
[----:B------:R-:W-:Y:S01]  /*21900*/  LDGSTS.E [R4+0x1a080], desc[UR40][R244.64], !P6 ;  /* 0x1a080000f4047fae */ /* 0x000fe2000f1a1028 */
[----:B------:R-:W-:-:S02]  /*21910*/  VIADD R10, R11, 0xffffff8f ;  /* 0xffffff8f0b0a7836 */ /* 0x000fc40000000000 */
[----:B------:R-:W-:Y:S01]  /*21920*/  IMAD.WIDE R40, R246, 0x4, R40 ;  /* 0x00000004f6287825 */ /* 0x000fe200078e0228 */
[----:B------:R-:W-:Y:S01]  /*21930*/  LDGSTS.E [R4+0x1a100], desc[UR40][R230.64], !P6 ;  /* 0x1a100000e6047fae */ /* 0x000fe2000f1a1028 */
[----:B------:R-:W1:Y:S03]  /*21940*/  LDC R11, c[0x0][0x3a0] ;  /* 0x0000e800ff0b7b82 */ /* 0x000e660000000800 */
[----:B----4-:R-:W4:Y:S04]  /*21950*/  LDL.LU.64 R226, [R1+0x5628] ;  /* 0x0056280001e27983 */ /* 0x010f280000300a00 */
[----:B------:R-:W-:Y:S04]  /*21960*/  LDGSTS.E [R4+0x1a180], desc[UR40][R232.64], !P6 ;  /* 0x1a180000e8047fae */ /* 0x000fe8000f1a1028 */
[----:B------:R-:W-:Y:S01]  /*21970*/  LDGSTS.E [R4+0x1a200], desc[UR40][R234.64], !P6 ;  /* 0x1a200000ea047fae */ /* 0x000fe2000f1a1028 */
[----:B------:R-:W-:Y:S01]  /*21980*/  ISETP.GE.U32.AND P4, PT, R10, 0x7fffff50, PT ;  /* 0x7fffff500a00780c */ /* 0x000fe20003f86070 */
[----:B------:R-:W-:-:S02]  /*21990*/  VIADD R10, R13, 0xffffff8b ;  /* 0xffffff8b0d0a7836 */ /* 0x000fc40000000000 */
[----:B------:R-:W-:Y:S01]  /*219a0*/  IMAD.WIDE R26, R246, 0x4, R26 ;  /* 0x00000004f61a7825 */ /* 0x000fe200078e021a */
[----:B------:R-:W1:Y:S02]  /*219b0*/  LDC R13, c[0x0][0x3a0] ;  /* 0x0000e800ff0d7b82 */ /* 0x000e640000000800 */
[----:B------:R-:W-:Y:S01]  /*219c0*/  ISETP.GE.U32.AND P0, PT, R10, 0x7fffff4c, PT ;  /* 0x7fffff4c0a00780c */ /* 0x000fe20003f06070 */
[----:B------:R-:W-:-:S05]  /*219d0*/  VIADD R10, R12, 0xffffff87 ;  /* 0xffffff870c0a7836 */ /* 0x000fca0000000000 */
[----:B------:R-:W-:Y:S01]  /*219e0*/  ISETP.GE.U32.AND P1, PT, R10, 0x7fffff48, PT ;  /* 0x7fffff480a00780c */ /* 0x000fe20003f26070 */
[C---:B--2---:R-:W-:Y:S01]  /*219f0*/  IMAD.WIDE R236, R246.reuse, 0x4, R236 ;  /* 0x00000004f6ec7825 */ /* 0x044fe200078e02ec */
[----:B------:R-:W2:Y:S04]  /*21a00*/  LDC R12, c[0x0][0x3a0] ;  /* 0x0000e800ff0c7b82 */ /* 0x000ea80000000800 */
[----:B------:R2:W-:Y:S04]  /*21a10*/  STL.64 [R1+0x2d80], R236 ;  /* 0x002d80ec01007387 */ /* 0x0005e80000100a00 */
[----:B------:R-:W4:Y:S04]  /*21a20*/  LDL.LU.64 R244, [R1+0x5620] ;  /* 0x0056200001f47983 */ /* 0x000f280000300a00 */
[----:B------:R-:W-:Y:S01]  /*21a30*/  LDGSTS.E [R4+0x1a280], desc[UR40][R236.64], !P6 ;  /* 0x1a280000ec047fae */ /* 0x000fe2000f1a1028 */
[----:B------:R-:W-:-:S05]  /*21a40*/  IMAD.WIDE R238, R246, 0x4, R238 ;  /* 0x00000004f6ee7825 */ /* 0x000fca00078e02ee */
[----:B------:R2:W-:Y:S04]  /*21a50*/  STL.64 [R1+0x2e68], R238 ;  /* 0x002e68ee01007387 */ /* 0x0005e80000100a00 */
[----:B------:R-:W4:Y:S01]  /*21a60*/  LDL.LU.64 R230, [R1+0x5618] ;  /* 0x0056180001e67983 */ /* 0x000f220000300a00 */
[----:B---3--:R-:W-:-:S03]  /*21a70*/  IMAD.WIDE R240, R246, 0x4, R240 ;  /* 0x00000004f6f07825 */ /* 0x008fc600078e02f0 */
[----:B------:R-:W-:Y:S04]  /*21a80*/  LDGSTS.E [R4+0x1a300], desc[UR40][R238.64], !P6 ;  /* 0x1a300000ee047fae */ /* 0x000fe8000f1a1028 */
[----:B------:R3:W-:Y:S04]  /*21a90*/  STL.64 [R1+0x2e80], R240 ;  /* 0x002e80f001007387 */ /* 0x0007e80000100a00 */
[----:B------:R-:W4:Y:S01]  /*21aa0*/  LDL.LU.64 R232, [R1+0x5610] ;  /* 0x0056100001e87983 */ /* 0x000f220000300a00 */
[----:B------:R-:W-:-:S03]  /*21ab0*/  IMAD.WIDE R242, R246, 0x4, R242 ;  /* 0x00000004f6f27825 */ /* 0x000fc600078e02f2 */
[----:B------:R-:W4:Y:S01]  /*21ac0*/  LDL.LU.64 R234, [R1+0x5608] ;  /* 0x0056080001ea7983 */ /* 0x000f220000300a00 */
[----:B------:R-:W-:-:S03]  /*21ad0*/  IMAD.WIDE R248, R246, 0x4, R248 ;  /* 0x00000004f6f87825 */ /* 0x000fc600078e02f8 */
[----:B--2---:R-:W2:Y:S01]  /*21ae0*/  LDL.LU.64 R236, [R1+0x5600] ;  /* 0x0056000001ec7983 */ /* 0x004ea20000300a00 */
[----:B------:R-:W-:-:S03]  /*21af0*/  IMAD.WIDE R24, R246, 0x4, R24 ;  /* 0x00000004f6187825 */ /* 0x000fc600078e0218 */
[----:B------:R-:W2:Y:S01]  /*21b00*/  LDL.LU.64 R238, [R1+0x55f8] ;  /* 0x0055f80001ee7983 */ /* 0x000ea20000300a00 */
[----:B------:R-:W-:-:S03]  /*21b10*/  IMAD.WIDE R22, R246, 0x4, R22 ;  /* 0x00000004f6167825 */ /* 0x000fc600078e0216 */
[----:B------:R-:W-:Y:S01]  /*21b20*/  LDGSTS.E [R4+0x1a380], desc[UR40][R240.64], !P6 ;  /* 0x1a380000f0047fae */ /* 0x000fe2000f1a1028 */
[----:B------:R-:W-:-:S03]  /*21b30*/  IMAD.WIDE R20, R246, 0x4, R20 ;  /* 0x00000004f6147825 */ /* 0x000fc600078e0214 */
[----:B------:R-:W-:Y:S01]  /*21b40*/  LDGSTS.E [R4+0x1b000], desc[UR40][R242.64], !P5 ;  /* 0x1b000000f2047fae */ /* 0x000fe2000e9a1028 */
[----:B------:R-:W-:-:S03]  /*21b50*/  IMAD.WIDE R18, R246, 0x4, R18 ;  /* 0x00000004f6127825 */ /* 0x000fc600078e0212 */
[----:B------:R-:W-:Y:S04]  /*21b60*/  LDGSTS.E [R4+0x1b080], desc[UR40][R248.64], !P5 ;  /* 0x1b080000f8047fae */ /* 0x000fe8000e9a1028 */
[----:B---3--:R-:W3:Y:S04]  /*21b70*/  LDL.LU.64 R240, [R1+0x55f0] ;  /* 0x0055f00001f07983 */ /* 0x008ee80000300a00 */
[----:B------:R-:W-:Y:S01]  /*21b80*/  STL.64 [R1+0x2e98], R242 ;  /* 0x002e98f201007387 */ /* 0x000fe20000100a00 */
[----:B------:R-:W-:-:S03]  /*21b90*/  IMAD.WIDE R16, R246, 0x4, R16 ;  /* 0x00000004f6107825 */ /* 0x000fc600078e0210 */
[----:B------:R-:W-:Y:S04]  /*21ba0*/  STL.64 [R1+0x2eb0], R248 ;  /* 0x002eb0f801007387 */ /* 0x000fe80000100a00 */
[----:B------:R1:W-:Y:S02]  /*21bb0*/  STL.64 [R1+0x2ec8], R24 ;  /* 0x002ec81801007387 */ /* 0x0003e40000100a00 */
[C---:B-1----:R-:W-:Y:S02]  /*21bc0*/  IMAD.WIDE R14, R246.reuse, 0x4, R14 ;  /* 0x00000004f60e7825 */ /* 0x042fe400078e020e */
[----:B------:R1:W-:Y:S04]  /*21bd0*/  LDGSTS.E [R4+0x1b100], desc[UR40][R24.64], !P5 ;  /* 0x1b10000018047fae */ /* 0x0003e8000e9a1028 */
[----:B------:R1:W-:Y:S04]  /*21be0*/  STL.64 [R1+0x2ee0], R22 ;  /* 0x002ee01601007387 */ /* 0x0003e80000100a00 */
[----:B------:R1:W-:Y:S02]  /*21bf0*/  STL.64 [R1+0x2ef8], R20 ;  /* 0x002ef81401007387 */ /* 0x0003e40000100a00 */
[----:B-1----:R-:W-:-:S02]  /*21c00*/  IMAD.WIDE R24, R246, 0x4, R28 ;  /* 0x00000004f6187825 */ /* 0x002fc400078e021c */
[----:B------:R-:W2:Y:S01]  /*21c10*/  LDL.LU.64 R242, [R1+0x55e8] ;  /* 0x0055e80001f27983 */ /* 0x000ea20000300a00 */
[----:B------:R-:W1:Y:S01]  /*21c20*/  LDC R28, c[0x0][0x3ac] ;  /* 0x0000eb00ff1c7b82 */ /* 0x000e620000000800 */
[----:B------:R-:W-:Y:S02]  /*21c30*/  IMAD.SHL.U32 R29, R247, 0x40, RZ ;  /* 0x00000040f71d7824 */ /* 0x000fe400078e00ff */
[----:B------:R1:W-:Y:S04]  /*21c40*/  STL.64 [R1+0x2f10], R18 ;  /* 0x002f101201007387 */ /* 0x0003e80000100a00 */
[----:B------:R1:W-:Y:S04]  /*21c50*/  LDGSTS.E [R4+0x1b180], desc[UR40][R22.64], !P5 ;  /* 0x1b18000016047fae */ /* 0x0003e8000e9a1028 */
[----:B------:R1:W-:Y:S04]  /*21c60*/  STL.64 [R1+0x2f28], R16 ;  /* 0x002f281001007387 */ /* 0x0003e80000100a00 */
[----:B------:R1:W-:Y:S02]  /*21c70*/  LDGSTS.E [R4+0x1b200], desc[UR40][R20.64], !P5 ;  /* 0x1b20000014047fae */ /* 0x0003e4000e9a1028 */
[----:B-1----:R-:W-:-:S02]  /*21c80*/  IMAD.WIDE R22, R29, 0x4, R30 ;  /* 0x000000041d167825 */ /* 0x002fc400078e021e */
[----:B------:R1:W-:Y:S04]  /*21c90*/  STL.64 [R1+0x2f40], R14 ;  /* 0x002f400e01007387 */ /* 0x0003e80000100a00 */
[----:B------:R1:W-:Y:S01]  /*21ca0*/  LDGSTS.E [R4+0x1b280], desc[UR40][R18.64], !P5 ;  /* 0x1b28000012047fae */ /* 0x0003e2000e9a1028 */
[----:B------:R-:W-:-:S03]  /*21cb0*/  IMAD.WIDE R20, R29, 0x4, R32 ;  /* 0x000000041d147825 */ /* 0x000fc600078e0220 */
[----:B------:R1:W-:Y:S04]  /*21cc0*/  LDGSTS.E [R4+0x1b300], desc[UR40][R16.64], !P5 ;  /* 0x1b30000010047fae */ /* 0x0003e8000e9a1028 */
[----:B------:R-:W-:Y:S01]  /*21cd0*/  STL.64 [R1+0x2f60], R40 ;  /* 0x002f602801007387 */ /* 0x000fe20000100a00 */
[----:B------:R-:W-:-:S03]  /*21ce0*/  IMAD.WIDE R30, R29, 0x4, R56 ;  /* 0x000000041d1e7825 */ /* 0x000fc600078e0238 */
[----:B------:R1:W-:Y:S02]  /*21cf0*/  LDGSTS.E [R4+0x1b380], desc[UR40][R14.64], !P5 ;  /* 0x1b3800000e047fae */ /* 0x0003e4000e9a1028 */
[C---:B-1----:R-:W-:Y:S02]  /*21d00*/  IMAD.WIDE R18, R29.reuse, 0x4, R34 ;  /* 0x000000041d127825 */ /* 0x042fe400078e0222 */
[----:B------:R1:W-:Y:S02]  /*21d10*/  STL.64 [R1+0x2f80], R26 ;  /* 0x002f801a01007387 */ /* 0x0003e40000100a00 */
[C---:B------:R-:W-:Y:S02]  /*21d20*/  IMAD.WIDE R16, R29.reuse, 0x4, R36 ;  /* 0x000000041d107825 */ /* 0x040fe400078e0224 */
[----:B------:R1:W-:Y:S02]  /*21d30*/  STL.64 [R1+0x2f90], R24 ;  /* 0x002f901801007387 */ /* 0x0003e40000100a00 */
[----:B------:R-:W-:-:S02]  /*21d40*/  IMAD.WIDE R14, R29, 0x4, R38 ;  /* 0x000000041d0e7825 */ /* 0x000fc400078e0226 */
[----:B------:R-:W-:Y:S04]  /*21d50*/  LDGSTS.E [R4+0x1c000], desc[UR40][R40.64], !P4 ;  /* 0x1c00000028047fae */ /* 0x000fe8000e1a1028 */
        /* <DEDUP_REMOVED lines=8> */
[----:B------:R1:W-:Y:S04]  /*21de0*/  STL.64 [R1+0x2fd0], R16 ;  /* 0x002fd01001007387 */ /* 0x0003e80000100a00 */
[----:B------:R1:W-:Y:S02]  /*21df0*/  LDGSTS.E [R4+0x1c200], desc[UR40][R20.64], !P4 ;  /* 0x1c20000014047fae */ /* 0x0003e4000e1a1028 */
[C---:B-1----:R-:W-:Y:S02]  /*21e00*/  IMAD.WIDE R22, R29.reuse, 0x4, R46 ;  /* 0x000000041d167825 */ /* 0x042fe400078e022e */
[----:B------:R1:W-:Y:S04]  /*21e10*/  STL.64 [R1+0x2fe0], R14 ;  /* 0x002fe00e01007387 */ /* 0x0003e80000100a00 */
[----:B------:R1:W-:Y:S01]  /*21e20*/  LDGSTS.E [R4+0x1c280], desc[UR40][R18.64], !P4 ;  /* 0x1c28000012047fae */ /* 0x0003e2000e1a1028 */
[----:B------:R-:W-:-:S03]  /*21e30*/  IMAD.WIDE R20, R29, 0x4, R48 ;  /* 0x000000041d147825 */ /* 0x000fc600078e0230 */
[----:B------:R1:W-:Y:S04]  /*21e40*/  LDGSTS.E [R4+0x1c300], desc[UR40][R16.64], !P4 ;  /* 0x1c30000010047fae */ /* 0x0003e8000e1a1028 */
[----:B------:R1:W-:Y:S02]  /*21e50*/  STL.64 [R1+0x2ff0], R30 ;  /* 0x002ff01e01007387 */ /* 0x0003e40000100a00 */
[C---:B-1----:R-:W-:Y:S02]  /*21e60*/  IMAD.WIDE R18, R29.reuse, 0x4, R50 ;  /* 0x000000041d127825 */ /* 0x042fe400078e0232 */
[----:B------:R1:W-:Y:S02]  /*21e70*/  LDGSTS.E [R4+0x1c380], desc[UR40][R14.64], !P4 ;  /* 0x1c3800000e047fae */ /* 0x0003e4000e1a1028 */
[----:B------:R-:W-:-:S02]  /*21e80*/  IMAD.WIDE R16, R29, 0x4, R52 ;  /* 0x000000041d107825 */ /* 0x000fc400078e0234 */
[----:B------:R1:W-:Y:S04]  /*21e90*/  STL.64 [R1+0x3000], R26 ;  /* 0x0030001a01007387 */ /* 0x0003e80000100a00 */
[----:B------:R1:W-:Y:S02]  /*21ea0*/  STL.64 [R1+0x3020], R24 ;  /* 0x0030201801007387 */ /* 0x0003e40000100a00 */
[C---:B-1----:R-:W-:Y:S02]  /*21eb0*/  IMAD.WIDE R14, R29.reuse, 0x4, R54 ;  /* 0x000000041d0e7825 */ /* 0x042fe400078e0236 */
        /* <DEDUP_REMOVED lines=13> */
[----:B------:R1:W-:Y:S04]  /*21f90*/  STL.64 [R1+0x3100], R14 ;  /* 0x0031000e01007387 */ /* 0x0003e80000100a00 */
[----:B------:R1:W-:Y:S02]  /*21fa0*/  LDGSTS.E [R4+0x1d280], desc[UR40][R18.64], !P0 ;  /* 0x1d28000012047fae */ /* 0x0003e4000c1a1028 */
[C---:B-1----:R-:W-:Y:S02]  /*21fb0*/  IMAD.WIDE R20, R29.reuse, 0x4, R64 ;  /* 0x000000041d147825 */ /* 0x042fe400078e0240 */
[----:B------:R1:W-:Y:S04]  /*21fc0*/  LDGSTS.E [R4+0x1d300], desc[UR40][R16.64], !P0 ;  /* 0x1d30000010047fae */ /* 0x0003e8000c1a1028 */
[----:B------:R-:W-:Y:S01]  /*21fd0*/  STL.64 [R1+0x3108], R30 ;  /* 0x0031081e01007387 */ /* 0x000fe20000100a00 */
[----:B------:R-:W-:-:S03]  /*21fe0*/  IMAD.WIDE R18, R29, 0x4, R66 ;  /* 0x000000041d127825 */ /* 0x000fc600078e0242 */
[----:B------:R1:W-:Y:S04]  /*21ff0*/  LDGSTS.E [R4+0x1d380], desc[UR40][R14.64], !P0 ;  /* 0x1d3800000e047fae */ /* 0x0003e8000c1a1028 */
[----:B------:R-:W-:Y:S01]  /*22000*/  STL.64 [R1+0x3110], R26 ;  /* 0x0031101a01007387 */ /* 0x000fe20000100a00 */
[----:B-1----:R-:W-:-:S03]  /*22010*/  IMAD.WIDE R16, R29, 0x4, R68 ;  /* 0x000000041d107825 */ /* 0x002fc600078e0244 */
[----:B------:R1:W-:Y:S01]  /*22020*/  STL.64 [R1+0x3118], R24 ;  /* 0x0031181801007387 */ /* 0x0003e20000100a00 */
[----:B------:R-:W-:-:S03]  /*22030*/  IMAD.WIDE R14, R29, 0x4, R70 ;  /* 0x000000041d0e7825 */ /* 0x000fc600078e0246 */
[----:B------:R1:W-:Y:S04]  /*22040*/  STL.64 [R1+0x3120], R22 ;  /* 0x0031201601007387 */ /* 0x0003e80000100a00 */
[----:B------:R-:W-:Y:S04]  /*22050*/  STL.64 [R1+0x3128], R20 ;  /* 0x0031281401007387 */ /* 0x000fe80000100a00 */
[----:B------:R1:W-:Y:S04]  /*22060*/  LDGSTS.E [R4+0x1e000], desc[UR40][R30.64], !P1 ;  /* 0x1e0000001e047fae */ /* 0x0003e8000c9a1028 */
[----:B------:R1:W-:Y:S04]  /*22070*/  STL.64 [R1+0x3130], R18 ;  /* 0x0031301201007387 */ /* 0x0003e80000100a00 */
[----:B------:R-:W-:Y:S04]  /*22080*/  LDGSTS.E [R4+0x1e080], desc[UR40][R26.64], !P1 ;  /* 0x1e0800001a047fae */ /* 0x000fe8000c9a1028 */
[----:B------:R1:W-:Y:S04]  /*22090*/  STL.64 [R1+0x3138], R16 ;  /* 0x0031381001007387 */ /* 0x0003e80000100a00 */
[----:B------:R-:W-:Y:S04]  /*220a0*/  LDGSTS.E [R4+0x1e100], desc[UR40][R24.64], !P1 ;  /* 0x1e10000018047fae */ /* 0x000fe8000c9a1028 */
[----:B------:R3:W-:Y:S04]  /*220b0*/  STL.64 [R1+0x3140], R14 ;  /* 0x0031400e01007387 */ /* 0x0007e80000100a00 */
[----:B------:R-:W-:Y:S04]  /*220c0*/  LDGSTS.E [R4+0x1e180], desc[UR40][R22.64], !P1 ;  /* 0x1e18000016047fae */ /* 0x000fe8000c9a1028 */
[----:B-1----:R-:W2:Y:S04]  /*220d0*/  LDL.LU.64 R24, [R1+0xaf8] ;  /* 0x000af80001187983 */ /* 0x002ea80000300a00 */
[----:B------:R-:W4:Y:S04]  /*220e0*/  LDL.LU.64 R26, [R1+0xaf0] ;  /* 0x000af000011a7983 */ /* 0x000f280000300a00 */
[----:B------:R1:W-:Y:S04]  /*220f0*/  LDGSTS.E [R4+0x1e200], desc[UR40][R20.64], !P1 ;  /* 0x1e20000014047fae */ /* 0x0003e8000c9a1028 */
[----:B------:R-:W4:Y:S04]  /*22100*/  LDL.LU.64 R22, [R1+0xae8] ;  /* 0x000ae80001167983 */ /* 0x000f280000300a00 */
[----:B------:R-:W-:Y:S01]  /*22110*/  LDGSTS.E [R4+0x1e280], desc[UR40][R18.64], !P1 ;  /* 0x1e28000012047fae */ /* 0x000fe2000c9a1028 */
[----:B------:R-:W-:-:S02]  /*22120*/  VIADD R10, R11, 0xffffff83 ;  /* 0xffffff830b0a7836 */ /* 0x000fc40000000000 */
[C---:B------:R-:W-:Y:S01]  /*22130*/  IMAD.WIDE R42, R29.reuse, 0x4, R88 ;  /* 0x000000041d2a7825 */ /* 0x040fe200078e0258 */
[----:B------:R-:W-:Y:S01]  /*22140*/  LDGSTS.E [R4+0x1e300], desc[UR40][R16.64], !P1 ;  /* 0x1e30000010047fae */ /* 0x000fe2000c9a1028 */
[----:B------:R-:W1:Y:S03]  /*22150*/  LDC R11, c[0x0][0x3a0] ;  /* 0x0000e800ff0b7b82 */ /* 0x000e660000000800 */
[----:B------:R-:W4:Y:S04]  /*22160*/  LDL.LU.64 R18, [R1+0xae0] ;  /* 0x000ae00001127983 */ /* 0x000f280000300a00 */
[----:B------:R-:W4:Y:S01]  /*22170*/  LDL.LU.64 R246, [R1+0xad8] ;  /* 0x000ad80001f67983 */ /* 0x000f220000300a00 */
[----:B------:R-:W-:Y:S01]  /*22180*/  ISETP.GE.U32.AND P6, PT, R10, 0x7fffff44, PT ;  /* 0x7fffff440a00780c */ /* 0x000fe20003fc6070 */
[----:B------:R-:W-:-:S02]  /*22190*/  IMAD.WIDE R40, R29, 0x4, R74 ;  /* 0x000000041d287825 */ /* 0x000fc400078e024a */
[----:B------:R-:W-:Y:S02]  /*221a0*/  LDGSTS.E [R4+0x1e380], desc[UR40][R14.64], !P1 ;  /* 0x1e3800000e047fae */ /* 0x000fe4000c9a1028 */
[C---:B------:R-:W-:Y:S02]  /*221b0*/  IMAD.WIDE R38, R29.reuse, 0x4, R76 ;  /* 0x000000041d267825 */ /* 0x040fe400078e024c */
[----:B------:R-:W4:Y:S02]  /*221c0*/  LDL.LU.64 R16, [R1+0xad0] ;  /* 0x000ad00001107983 */ /* 0x000f240000300a00 */
[----:B------:R-:W-:-:S04]  /*221d0*/  IMAD.WIDE R36, R29, 0x4, R78 ;  /* 0x000000041d247825 */ /* 0x000fc800078e024e */
[C---:B------:R-:W-:Y:S01]  /*221e0*/  IMAD.WIDE R34, R29.reuse, 0x4, R80 ;  /* 0x000000041d227825 */ /* 0x040fe200078e0250 */
[----:B------:R-:W-:Y:S03]  /*221f0*/  LDGSTS.E [R4+0x1f000], desc[UR40][R42.64], !P6 ;  /* 0x1f0000002a047fae */ /* 0x000fe6000f1a1028 */
[C---:B------:R-:W-:Y:S01]  /*22200*/  IMAD.WIDE R32, R29.reuse, 0x4, R82 ;  /* 0x000000041d207825 */ /* 0x040fe200078e0252 */
[----:B---3--:R-:W3:Y:S04]  /*22210*/  LDL.LU.64 R14, [R1+0xac8] ;  /* 0x000ac800010e7983 */ /* 0x008ee80000300a00 */
[----:B------:R-:W-:Y:S04]  /*22220*/  STL.64 [R1+0x3148], R42 ;  /* 0x0031482a01007387 */ /* 0x000fe80000100a00 */
[----:B------:R1:W-:Y:S04]  /*22230*/  STL.64 [R1+0x3150], R40 ;  /* 0x0031502801007387 */ /* 0x0003e80000100a00 */
[----:B------:R-:W-:Y:S04]  /*22240*/  STL.64 [R1+0x3158], R38 ;  /* 0x0031582601007387 */ /* 0x000fe80000100a00 */
[----:B------:R-:W-:Y:S04]  /*22250*/  STL.64 [R1+0x3170], R36 ;  /* 0x0031702401007387 */ /* 0x000fe80000100a00 */
[----:B------:R-:W-:Y:S04]  /*22260*/  STL.64 [R1+0x3178], R34 ;  /* 0x0031782201007387 */ /* 0x000fe80000100a00 */
[----:B------:R-:W-:Y:S01]  /*22270*/  STL.64 [R1+0x3180], R32 ;  /* 0x0031802001007387 */ /* 0x000fe20000100a00 */
[----:B------:R-:W-:-:S03]  /*22280*/  IMAD.WIDE R30, R29, 0x4, R84 ;  /* 0x000000041d1e7825 */ /* 0x000fc600078e0254 */
[----:B------:R-:W3:Y:S01]  /*22290*/  LDL.LU.64 R248, [R1+0xac0] ;  /* 0x000ac00001f87983 */ /* 0x000ee20000300a00 */
[----:B-1----:R-:W-:-:S03]  /*222a0*/  IMAD.WIDE R20, R29, 0x4, R86 ;  /* 0x000000041d147825 */ /* 0x002fc600078e0256 */
[----:B------:R-:W-:Y:S04]  /*222b0*/  LDGSTS.E [R4+0x1f080], desc[UR40][R40.64], !P6 ;  /* 0x1f08000028047fae */ /* 0x000fe8000f1a1028 */
[----:B------:R2:W-:Y:S04]  /*222c0*/  LDGSTS.E [R4+0x1f100], desc[UR40][R38.64], !P6 ;  /* 0x1f10000026047fae */ /* 0x0005e8000f1a1028 */
[----:B------:R4:W-:Y:S04]  /*222d0*/  LDGSTS.E [R4+0x1f180], desc[UR40][R36.64], !P6 ;  /* 0x1f18000024047fae */ /* 0x0009e8000f1a1028 */
[----:B------:R1:W-:Y:S04]  /*222e0*/  LDGSTS.E [R4+0x1f200], desc[UR40][R34.64], !P6 ;  /* 0x1f20000022047fae */ /* 0x0003e8000f1a1028 */
[----:B------:R-:W-:Y:S04]  /*222f0*/  STL.64 [R1+0x3188], R30 ;  /* 0x0031881e01007387 */ /* 0x000fe80000100a00 */
[----:B------:R1:W-:Y:S04]  /*22300*/  LDGSTS.E [R4+0x1f280], desc[UR40][R32.64], !P6 ;  /* 0x1f28000020047fae */ /* 0x0003e8000f1a1028 */
[----:B------:R1:W-:Y:S04]  /*22310*/  STL.64 [R1+0x3190], R20 ;  /* 0x0031901401007387 */ /* 0x0003e80000100a00 */
[----:B------:R1:W-:Y:S04]  /*22320*/  LDGSTS.E [R4+0x1f300], desc[UR40][R30.64], !P6 ;  /* 0x1f3000001e047fae */ /* 0x0003e8000f1a1028 */
[----:B------:R1:W-:Y:S04]  /*22330*/  LDGSTS.E [R4+0x1f380], desc[UR40][R20.64], !P6 ;  /* 0x1f38000014047fae */ /* 0x0003e8000f1a1028 */
[----:B------:R-:W3:Y:S04]  /*22340*/  LDL.LU.64 R40, [R1+0x9f8] ;  /* 0x0009f80001287983 */ /* 0x000ee80000300a00 */
[----:B-1----:R-:W3:Y:S04]  /*22350*/  LDL.LU.64 R20, [R1+0x9f0] ;  /* 0x0009f00001147983 */ /* 0x002ee80000300a00 */
[----:B------:R1:W-:Y:S01]  /*22360*/  STL.64 [R1+0x54a8], R4 ;  /* 0x0054a80401007387 */ /* 0x0003e20000100a00 */
[----:B--2---:R-:W-:-:S03]  /*22370*/  IMAD.WIDE R38, R29, 0x4, R24 ;  /* 0x000000041d267825 */ /* 0x004fc600078e0218 */
[----:B------:R-:W2:Y:S01]  /*22380*/  LDL.LU.64 R24, [R1+0x9e8] ;  /* 0x0009e80001187983 */ /* 0x000ea20000300a00 */
[----:B----4-:R-:W-:-:S03]  /*22390*/  IMAD.WIDE R36, R29, 0x4, R26 ;  /* 0x000000041d247825 */ /* 0x010fc600078e021a */
[----:B------:R-:W-:Y:S04]  /*223a0*/  STL.64 [R1+0x1370], R38 ;  /* 0x0013702601007387 */ /* 0x000fe80000100a00 */
[----:B------:R-:W4:Y:S01]  /*223b0*/  LDL.LU.64 R26, [R1+0x9e0] ;  /* 0x0009e000011a7983 */ /* 0x000f220000300a00 */
[----:B------:R-:W-:-:S03]  /*223c0*/  IMAD.WIDE R34, R29, 0x4, R22 ;  /* 0x000000041d227825 */ /* 0x000fc600078e0216 */
[----:B------:R-:W-:Y:S04]  /*223d0*/  STL.64 [R1+0x1368], R36 ;  /* 0x0013682401007387 */ /* 0x000fe80000100a00 */
[----:B------:R-:W-:Y:S04]  /*223e0*/  STL.64 [R1+0x1360], R34 ;  /* 0x0013602201007387 */ /* 0x000fe80000100a00 */
[----:B------:R-:W4:Y:S01]  /*223f0*/  LDL.LU.64 R22, [R1+0x9d8] ;  /* 0x0009d80001167983 */ /* 0x000f220000300a00 */
[----:B------:R-:W-:-:S04]  /*22400*/  IMAD.WIDE R32, R29, 0x4, R18 ;  /* 0x000000041d207825 */ /* 0x000fc800078e0212 */
[----:B------:R-:W-:Y:S01]  /*22410*/  IMAD.WIDE R30, R29, 0x4, R246 ;  /* 0x000000041d1e7825 */ /* 0x000fe200078e02f6 */
[----:B------:R-:W-:Y:S04]  /*22420*/  STL.64 [R1+0x1358], R32 ;  /* 0x0013582001007387 */ /* 0x000fe80000100a00 */
[----:B------:R-:W4:Y:S01]  /*22430*/  LDL.LU.64 R246, [R1+0x9d0] ;  /* 0x0009d00001f67983 */ /* 0x000f220000300a00 */
[----:B------:R-:W-:Y:S02]  /*22440*/  VIADD R10, R13, 0xffffffbe ;  /* 0xffffffbe0d0a7836 */ /* 0x000fe40000000000 */
[C---:B------:R-:W-:Y:S01]  /*22450*/  IMAD.WIDE R18, R29.reuse, 0x4, R16 ;  /* 0x000000041d127825 */ /* 0x040fe200078e0210 */
[----:B------:R-:W-:Y:S01]  /*22460*/  STL.64 [R1+0x1350], R30 ;  /* 0x0013501e01007387 */ /* 0x000fe20000100a00 */
[----:B------:R-:W2:Y:S01]  /*22470*/  LDC R13, c[0x0][0x3a0] ;  /* 0x0000e800ff0d7b82 */ /* 0x000ea20000000800 */
[----:B------:R-:W-:Y:S01]  /*22480*/  ISETP.GE.U32.AND P5, PT, R10, 0x7fffff7f, PT ;  /* 0x7fffff7f0a00780c */ /* 0x000fe20003fa6070 */
[----:B---3--:R-:W-:-:S02]  /*22490*/  IMAD.WIDE R16, R29, 0x4, R14 ;  /* 0x000000041d107825 */ /* 0x008fc400078e020e */
[----:B------:R-:W3:Y:S04]  /*224a0*/  LDL.LU.64 R14, [R1+0x9c8] ;  /* 0x0009c800010e7983 */ /* 0x000ee80000300a00 */
[----:B------:R1:W-:Y:S06]  /*224b0*/  STL.64 [R1+0x1348], R18 ;  /* 0x0013481201007387 */ /* 0x0003ec0000100a00 */
[----:B------:R1:W-:Y:S04]  /*224c0*/  LDGSTS.E [R3+0x10400], desc[UR40][R38.64], !P5 ;  /* 0x1040000026037fae */ /* 0x0003e8000e9a1028 */
[----:B------:R2:W-:Y:S04]  /*224d0*/  LDGSTS.E [R3+0x10480], desc[UR40][R36.64], !P5 ;  /* 0x1048000024037fae */ /* 0x0005e8000e9a1028 */
[----:B------:R4:W-:Y:S04]  /*224e0*/  LDGSTS.E [R3+0x10500], desc[UR40][R34.64], !P5 ;  /* 0x1050000022037fae */ /* 0x0009e8000e9a1028 */
[----:B------:R-:W-:Y:S04]  /*224f0*/  LDGSTS.E [R3+0x10580], desc[UR40][R32.64], !P5 ;  /* 0x1058000020037fae */ /* 0x000fe8000e9a1028 */
[----:B------:R-:W-:Y:S01]  /*22500*/  LDGSTS.E [R3+0x10600], desc[UR40][R30.64], !P5 ;  /* 0x106000001e037fae */ /* 0x000fe2000e9a1028 */
[----:B-1----:R-:W-:-:S03]  /*22510*/  IMAD.WIDE R4, R29, 0x4, R248 ;  /* 0x000000041d047825 */ /* 0x002fc600078e02f8 */
[----:B------:R-:W3:Y:S04]  /*22520*/  LDL.LU.64 R248, [R1+0x9c0] ;  /* 0x0009c00001f87983 */ /* 0x000ee80000300a00 */
[----:B------:R1:W-:Y:S04]  /*22530*/  STL.64 [R1+0x1340], R16 ;  /* 0x0013401001007387 */ /* 0x0003e80000100a00 */
[----:B------:R1:W-:Y:S04]  /*22540*/  STL.64 [R1+0x1380], R4 ;  /* 0x0013800401007387 */ /* 0x0003e80000100a00 */
[----:B------:R-:W-:Y:S04]  /*22550*/  LDGSTS.E [R3+0x10680], desc[UR40][R18.64], !P5 ;  /* 0x1068000012037fae */ /* 0x000fe8000e9a1028 */
[----:B------:R-:W-:Y:S01]  /*22560*/  LDGSTS.E [R3+0x10700], desc[UR40][R16.64], !P5 ;  /* 0x1070000010037fae */ /* 0x000fe2000e9a1028 */
[----:B------:R-:W-:-:S03]  /*22570*/  IMAD.WIDE R40, R29, 0x4, R40 ;  /* 0x000000041d287825 */ /* 0x000fc600078e0228 */
[----:B------:R-:W3:Y:S04]  /*22580*/  LDL.LU.64 R18, [R1+0x8f8] ;  /* 0x0008f80001127983 */ /* 0x000ee80000300a00 */
[----:B-1----:R-:W3:Y:S01]  /*22590*/  LDL.LU.64 R16, [R1+0x8f0] ;  /* 0x0008f00001107983 */ /* 0x002ee20000300a00 */
[----:B------:R-:W-:-:S03]  /*225a0*/  IMAD.WIDE R38, R29, 0x4, R20 ;  /* 0x000000041d267825 */ /* 0x000fc600078e0214 */
[----:B------:R-:W3:Y:S04]  /*225b0*/  LDL.LU.64 R32, [R1+0x8e8] ;  /* 0x0008e80001207983 */ /* 0x000ee80000300a00 */
[----:B------:R-:W3:Y:S04]  /*225c0*/  LDL.LU.64 R30, [R1+0x8e0] ;  /* 0x0008e000011e7983 */ /* 0x000ee80000300a00 */
[----:B------:R-:W-:Y:S04]  /*225d0*/  STL.64 [R1+0x1398], R40 ;  /* 0x0013982801007387 */ /* 0x000fe80000100a00 */
[----:B------:R-:W-:Y:S04]  /*225e0*/  STL.64 [R1+0x13a8], R38 ;  /* 0x0013a82601007387 */ /* 0x000fe80000100a00 */
[----:B------:R-:W3:Y:S01]  /*225f0*/  LDL.LU.64 R20, [R1+0x8d8] ;  /* 0x0008d80001147983 */ /* 0x000ee20000300a00 */
[----:B------:R-:W-:-:S02]  /*22600*/  VIADD R10, R12, 0xffffffba ;  /* 0xffffffba0c0a7836 */ /* 0x000fc40000000000 */
[----:B------:R-:W1:Y:S01]  /*22610*/  LDC R12, c[0x0][0x3a0] ;  /* 0x0000e800ff0c7b82 */ /* 0x000e620000000800 */
[----:B------:R1:W-:Y:S01]  /*22620*/  LDGSTS.E [R3+0x10780], desc[UR40][R4.64], !P5 ;  /* 0x1078000004037fae */ /* 0x0003e2000e9a1028 */
[----:B--2---:R-:W-:-:S03]  /*22630*/  IMAD.WIDE R36, R29, 0x4, R24 ;  /* 0x000000041d247825 */ /* 0x004fc600078e0218 */
[----:B------:R-:W2:Y:S04]  /*22640*/  LDL.LU.64 R24, [R1+0x8d0] ;  /* 0x0008d00001187983 */ /* 0x000ea80000300a00 */
[----:B------:R-:W-:Y:S01]  /*22650*/  STL.64 [R1+0x13c0], R36 ;  /* 0x0013c02401007387 */ /* 0x000fe20000100a00 */
[----:B----4-:R-:W-:-:S04]  /*22660*/  IMAD.WIDE R34, R29, 0x4, R26 ;  /* 0x000000041d227825 */ /* 0x010fc800078e021a */
[----:B------:R-:W-:-:S04]  /*22670*/  IMAD.WIDE R26, R29, 0x4, R22 ;  /* 0x000000041d1a7825 */ /* 0x000fc800078e0216 */
[----:B------:R-:W-:Y:S02]  /*22680*/  IMAD.WIDE R22, R29, 0x4, R246 ;  /* 0x000000041d167825 */ /* 0x000fe400078e02f6 */
[----:B------:R-:W4:Y:S01]  /*22690*/  LDL.LU.64 R246, [R1+0x8c8] ;  /* 0x0008c80001f67983 */ /* 0x000f220000300a00 */
[----:B------:R-:W-:-:S03]  /*226a0*/  ISETP.GE.U32.AND P4, PT, R10, 0x7fffff7b, PT ;  /* 0x7fffff7b0a00780c */ /* 0x000fc60003f86070 */
[----:B------:R-:W-:Y:S04]  /*226b0*/  STL.64 [R1+0x13d8], R34 ;  /* 0x0013d82201007387 */ /* 0x000fe80000100a00 */
[----:B------:R-:W-:Y:S04]  /*226c0*/  STL.64 [R1+0x13f0], R26 ;  /* 0x0013f01a01007387 */ /* 0x000fe80000100a00 */
[----:B------:R1:W-:Y:S01]  /*226d0*/  STL.64 [R1+0x1408], R22 ;  /* 0x0014081601007387 */ /* 0x0003e20000100a00 */
[----:B---3--:R-:W-:-:S03]  /*226e0*/  IMAD.WIDE R14, R29, 0x4, R14 ;  /* 0x000000041d0e7825 */ /* 0x008fc600078e020e */
[----:B------:R3:W-:Y:S04]  /*226f0*/  LDGSTS.E [R3+0x11400], desc[UR40][R40.64], !P4 ;  /* 0x1140000028037fae */ /* 0x0007e8000e1a1028 */
[----:B------:R1:W-:Y:S04]  /*22700*/  LDGSTS.E [R3+0x11480], desc[UR40][R38.64], !P4 ;  /* 0x1148000026037fae */ /* 0x0003e8000e1a1028 */
[----:B------:R1:W-:Y:S04]  /*22710*/  LDGSTS.E [R3+0x11500], desc[UR40][R36.64], !P4 ;  /* 0x1150000024037fae */ /* 0x0003e8000e1a1028 */
[----:B------:R1:W-:Y:S04]  /*22720*/  LDGSTS.E [R3+0x11580], desc[UR40][R34.64], !P4 ;  /* 0x1158000022037fae */ /* 0x0003e8000e1a1028 */
[----:B------:R-:W-:Y:S04]  /*22730*/  LDGSTS.E [R3+0x11600], desc[UR40][R26.64], !P4 ;  /* 0x116000001a037fae */ /* 0x000fe8000e1a1028 */
[----:B------:R-:W-:Y:S04]  /*22740*/  LDGSTS.E [R3+0x11680], desc[UR40][R22.64], !P4 ;  /* 0x1168000016037fae */ /* 0x000fe8000e1a1028 */
[----:B------:R-:W-:Y:S01]  /*22750*/  LDGSTS.E [R3+0x11700], desc[UR40][R14.64], !P4 ;  /* 0x117000000e037fae */ /* 0x000fe2000e1a1028 */
[----:B-1----:R-:W-:-:S03]  /*22760*/  IMAD.WIDE R4, R29, 0x4, R248 ;  /* 0x000000041d047825 */ /* 0x002fc600078e02f8 */
[----:B------:R-:W4:Y:S04]  /*22770*/  LDL.LU.64 R248, [R1+0x8c0] ;  /* 0x0008c00001f87983 */ /* 0x000f280000300a00 */
[----:B------:R1:W-:Y:S04]  /*22780*/  STL.64 [R1+0x1420], R14 ;  /* 0x0014200e01007387 */ /* 0x0003e80000100a00 */
[----:B------:R1:W-:Y:S04]  /*22790*/  STL.64 [R1+0x1438], R4 ;  /* 0x0014380401007387 */ /* 0x0003e80000100a00 */
[----:B------:R-:W4:Y:S04]  /*227a0*/  LDL.LU.64 R22, [R1+0x7f8] ;  /* 0x0007f80001167983 */ /* 0x000f280000300a00 */
[----:B------:R-:W4:Y:S04]  /*227b0*/  LDL.LU.64 R26, [R1+0x7f0] ;  /* 0x0007f000011a7983 */ /* 0x000f280000300a00 */
[----:B-1----:R-:W4:Y:S01]  /*227c0*/  LDL.LU.64 R14, [R1+0x7e8] ;  /* 0x0007e800010e7983 */ /* 0x002f220000300a00 */
[----:B------:R-:W-:-:S02]  /*227d0*/  VIADD R10, R11, 0xffffffb6 ;  /* 0xffffffb60b0a7836 */ /* 0x000fc40000000000 */
[----:B------:R-:W1:Y:S01]  /*227e0*/  LDC R11, c[0x0][0x3a0] ;  /* 0x0000e800ff0b7b82 */ /* 0x000e620000000800 */
[----:B------:R1:W-:Y:S01]  /*227f0*/  LDGSTS.E [R3+0x11780], desc[UR40][R4.64], !P4 ;  /* 0x1178000004037fae */ /* 0x0003e2000e1a1028 */
[----:B---3--:R-:W-:-:S03]  /*22800*/  IMAD.WIDE R40, R29, 0x4, R18 ;  /* 0x000000041d287825 */ /* 0x008fc600078e0212 */
[----:B------:R-:W3:Y:S01]  /*22810*/  LDL.LU.64 R18, [R1+0x7e0] ;  /* 0x0007e00001127983 */ /* 0x000ee20000300a00 */
[----:B------:R-:W-:-:S03]  /*22820*/  IMAD.WIDE R38, R29, 0x4, R16 ;  /* 0x000000041d267825 */ /* 0x000fc600078e0210 */
[----:B------:R-:W3:Y:S01]  /*22830*/  LDL.LU.64 R16, [R1+0x7d8] ;  /* 0x0007d80001107983 */ /* 0x000ee20000300a00 */
[----:B------:R-:W-:-:S03]  /*22840*/  IMAD.WIDE R36, R29, 0x4, R32 ;  /* 0x000000041d247825 */ /* 0x000fc600078e0220 */
[----:B------:R-:W-:Y:S01]  /*22850*/  STL.64 [R1+0x1510], R40 ;  /* 0x0015102801007387 */ /* 0x000fe20000100a00 */
[----:B------:R-:W-:-:S03]  /*22860*/  IMAD.WIDE R34, R29, 0x4, R30 ;  /* 0x000000041d227825 */ /* 0x000fc600078e021e */
[----:B------:R1:W-:Y:S04]  /*22870*/  STL.64 [R1+0x1528], R38 ;  /* 0x0015282601007387 */ /* 0x0003e80000100a00 */
[----:B------:R1:W-:Y:S01]  /*22880*/  STL.64 [R1+0x1540], R36 ;  /* 0x0015402401007387 */ /* 0x0003e20000100a00 */
[----:B------:R-:W-:-:S04]  /*22890*/  IMAD.WIDE R32, R29, 0x4, R20 ;  /* 0x000000041d207825 */ /* 0x000fc800078e0214 */
[C---:B--2---:R-:W-:Y:S02]  /*228a0*/  IMAD.WIDE R30, R29.reuse, 0x4, R24 ;  /* 0x000000041d1e7825 */ /* 0x044fe400078e0218 */
[----:B------:R-:W2:Y:S04]  /*228b0*/  LDL.LU.64 R24, [R1+0x7d0] ;  /* 0x0007d00001187983 */ /* 0x000ea80000300a00 */
[----:B------:R-:W-:Y:S04]  /*228c0*/  STL.64 [R1+0x1558], R34 ;  /* 0x0015582201007387 */ /* 0x000fe80000100a00 */
[----:B------:R-:W-:Y:S01]  /*228d0*/  STL.64 [R1+0x1570], R32 ;  /* 0x0015702001007387 */ /* 0x000fe20000100a00 */
[----:B----4-:R-:W-:-:S03]  /*228e0*/  IMAD.WIDE R20, R29, 0x4, R246 ;  /* 0x000000041d147825 */ /* 0x010fc600078e02f6 */
[----:B------:R-:W4:Y:S01]  /*228f0*/  LDL.LU.64 R246, [R1+0x7c8] ;  /* 0x0007c80001f67983 */ /* 0x000f220000300a00 */
[----:B------:R-:W-:-:S03]  /*22900*/  ISETP.GE.U32.AND P0, PT, R10, 0x7fffff77, PT ;  /* 0x7fffff770a00780c */ /* 0x000fc60003f06070 */
[----:B------:R-:W-:Y:S10]  /*22910*/  STL.64 [R1+0x1588], R30 ;  /* 0x0015881e01007387 */ /* 0x000ff40000100a00 */
[----:B------:R-:W-:Y:S04]  /*22920*/  LDGSTS.E [R3+0x12400], desc[UR40][R40.64], !P0 ;  /* 0x1240000028037fae */ /* 0x000fe8000c1a1028 */
[----:B------:R1:W-:Y:S04]  /*22930*/  LDGSTS.E [R3+0x12480], desc[UR40][R38.64], !P0 ;  /* 0x1248000026037fae */ /* 0x0003e8000c1a1028 */
[----:B------:R1:W-:Y:S04]  /*22940*/  LDGSTS.E [R3+0x12500], desc[UR40][R36.64], !P0 ;  /* 0x1250000024037fae */ /* 0x0003e8000c1a1028 */
[----:B------:R1:W-:Y:S04]  /*22950*/  LDGSTS.E [R3+0x12580], desc[UR40][R34.64], !P0 ;  /* 0x1258000022037fae */ /* 0x0003e8000c1a1028 */
[----:B------:R3:W-:Y:S04]  /*22960*/  LDGSTS.E [R3+0x12600], desc[UR40][R32.64], !P0 ;  /* 0x1260000020037fae */ /* 0x0007e8000c1a1028 */
[----:B------:R3:W-:Y:S04]  /*22970*/  LDGSTS.E [R3+0x12680], desc[UR40][R30.64], !P0 ;  /* 0x126800001e037fae */ /* 0x0007e8000c1a1028 */
[----:B------:R-:W-:Y:S01]  /*22980*/  LDGSTS.E [R3+0x12700], desc[UR40][R20.64], !P0 ;  /* 0x1270000014037fae */ /* 0x000fe2000c1a1028 */
[----:B-1----:R-:W-:-:S03]  /*22990*/  IMAD.WIDE R4, R29, 0x4, R248 ;  /* 0x000000041d047825 */ /* 0x002fc600078e02f8 */
[----:B------:R-:W4:Y:S04]  /*229a0*/  LDL.LU.64 R248, [R1+0x7c0] ;  /* 0x0007c00001f87983 */ /* 0x000f280000300a00 */
[----:B------:R1:W-:Y:S04]  /*229b0*/  STL.64 [R1+0x15a0], R20 ;  /* 0x0015a01401007387 */ /* 0x0003e80000100a00 */
[----:B------:R2:W-:Y:S01]  /*229c0*/  STL.64 [R1+0x15b8], R4 ;  /* 0x0015b80401007387 */ /* 0x0005e20000100a00 */
[----:B------:R-:W-:-:S03]  /*229d0*/  IMAD.WIDE R38, R29, 0x4, R22 ;  /* 0x000000041d267825 */ /* 0x000fc600078e0216 */
[----:B------:R2:W-:Y:S01]  /*229e0*/  LDGSTS.E [R3+0x12780], desc[UR40][R4.64], !P0 ;  /* 0x1278000004037fae */ /* 0x0005e2000c1a1028 */
[----:B------:R-:W-:-:S03]  /*229f0*/  IMAD.WIDE R36, R29, 0x4, R26 ;  /* 0x000000041d247825 */ /* 0x000fc600078e021a */
[----:B-1----:R-:W4:Y:S01]  /*22a00*/  LDL.LU.64 R20, [R1+0x6f8] ;  /* 0x0006f80001147983 */ /* 0x002f220000300a00 */
[----:B------:R-:W-:-:S03]  /*22a10*/  IMAD.WIDE R34, R29, 0x4, R14 ;  /* 0x000000041d227825 */ /* 0x000fc600078e020e */
[----:B------:R-:W4:Y:S04]  /*22a20*/  LDL.LU.64 R40, [R1+0x6f0] ;  /* 0x0006f00001287983 */ /* 0x000f280000300a00 */
[----:B------:R-:W4:Y:S04]  /*22a30*/  LDL.LU.64 R22, [R1+0x6e8] ;  /* 0x0006e80001167983 */ /* 0x000f280000300a00 */
[----:B------:R-:W-:Y:S04]  /*22a40*/  STL.64 [R1+0x15e0], R38 ;  /* 0x0015e02601007387 */ /* 0x000fe80000100a00 */
[----:B------:R-:W4:Y:S04]  /*22a50*/  LDL.LU.64 R14, [R1+0x6e0] ;  /* 0x0006e000010e7983 */ /* 0x000f280000300a00 */
[----:B------:R-:W-:Y:S01]  /*22a60*/  STL.64 [R1+0x1600], R36 ;  /* 0x0016002401007387 */ /* 0x000fe20000100a00 */
[----:B---3--:R-:W-:-:S03]  /*22a70*/  IMAD.WIDE R32, R29, 0x4, R18 ;  /* 0x000000041d207825 */ /* 0x008fc600078e0212 */
[----:B------:R-:W-:Y:S01]  /*22a80*/  STL.64 [R1+0x1620], R34 ;  /* 0x0016202201007387 */ /* 0x000fe20000100a00 */
[----:B------:R-:W-:-:S03]  /*22a90*/  IMAD.WIDE R30, R29, 0x4, R16 ;  /* 0x000000041d1e7825 */ /* 0x000fc600078e0210 */
[----:B------:R-:W3:Y:S04]  /*22aa0*/  LDL.LU.64 R18, [R1+0x6d8] ;  /* 0x0006d80001127983 */ /* 0x000ee80000300a00 */
[----:B------:R-:W3:Y:S04]  /*22ab0*/  LDL.LU.64 R16, [R1+0x6d0] ;  /* 0x0006d00001107983 */ /* 0x000ee80000300a00 */
[----:B------:R-:W-:Y:S04]  /*22ac0*/  STL.64 [R1+0x1640], R32 ;  /* 0x0016402001007387 */ /* 0x000fe80000100a00 */
[----:B------:R-:W-:Y:S01]  /*22ad0*/  STL.64 [R1+0x1660], R30 ;  /* 0x0016601e01007387 */ /* 0x000fe20000100a00 */
[----:B--2---:R-:W-:-:S04]  /*22ae0*/  IMAD.WIDE R26, R29, 0x4, R24 ;  /* 0x000000041d1a7825 */ /* 0x004fc800078e0218 */
[----:B----4-:R-:W-:Y:S02]  /*22af0*/  IMAD.WIDE R24, R29, 0x4, R246 ;  /* 0x000000041d187825 */ /* 0x010fe400078e02f6 */
[----:B------:R-:W2:Y:S02]  /*22b00*/  LDL.LU.64 R246, [R1+0x6c8] ;  /* 0x0006c80001f67983 */ /* 0x000ea40000300a00 */
[----:B------:R-:W-:Y:S02]  /*22b10*/  VIADD R10, R13, 0xffffffb2 ;  /* 0xffffffb20d0a7836 */ /* 0x000fe40000000000 */
[----:B------:R-:W-:Y:S01]  /*22b20*/  STL.64 [R1+0x1680], R26 ;  /* 0x0016801a01007387 */ /* 0x000fe20000100a00 */
[----:B------:R-:W1:Y:S02]  /*22b30*/  LDC R13, c[0x0][0x3a0] ;  /* 0x0000e800ff0d7b82 */ /* 0x000e640000000800 */
[----:B------:R-:W-:Y:S01]  /*22b40*/  ISETP.GE.U32.AND P1, PT, R10, 0x7fffff73, PT ;  /* 0x7fffff730a00780c */ /* 0x000fe20003f26070 */
[----:B------:R4:W-:-:S12]  /*22b50*/  STL.64 [R1+0x16a0], R24 ;  /* 0x0016a01801007387 */ /* 0x0009d80000100a00 */
[----:B------:R1:W-:Y:S04]  /*22b60*/  LDGSTS.E [R3+0x13400], desc[UR40][R38.64], !P1 ;  /* 0x1340000026037fae */ /* 0x0003e8000c9a1028 */
[----:B------:R1:W-:Y:S04]  /*22b70*/  LDGSTS.E [R3+0x13480], desc[UR40][R36.64], !P1 ;  /* 0x1348000024037fae */ /* 0x0003e8000c9a1028 */
[----:B------:R3:W-:Y:S04]  /*22b80*/  LDGSTS.E [R3+0x13500], desc[UR40][R34.64], !P1 ;  /* 0x1350000022037fae */ /* 0x0007e8000c9a1028 */
[----:B------:R-:W-:Y:S04]  /*22b90*/  LDGSTS.E [R3+0x13580], desc[UR40][R32.64], !P1 ;  /* 0x1358000020037fae */ /* 0x000fe8000c9a1028 */
[----:B------:R-:W-:Y:S04]  /*22ba0*/  LDGSTS.E [R3+0x13600], desc[UR40][R30.64], !P1 ;  /* 0x136000001e037fae */ /* 0x000fe8000c9a1028 */
[----:B------:R-:W-:Y:S01]  /*22bb0*/  LDGSTS.E [R3+0x13680], desc[UR40][R26.64], !P1 ;  /* 0x136800001a037fae */ /* 0x000fe2000c9a1028 */
[----:B------:R-:W-:-:S03]  /*22bc0*/  IMAD.WIDE R4, R29, 0x4, R248 ;  /* 0x000000041d047825 */ /* 0x000fc600078e02f8 */
[----:B------:R-:W2:Y:S04]  /*22bd0*/  LDL.LU.64 R248, [R1+0x6c0] ;  /* 0x0006c00001f87983 */ /* 0x000ea80000300a00 */
[----:B------:R1:W-:Y:S04]  /*22be0*/  STL.64 [R1+0x16c0], R4 ;  /* 0x0016c00401007387 */ /* 0x0003e80000100a00 */
[----:B------:R-:W-:Y:S01]  /*22bf0*/  LDGSTS.E [R3+0x13700], desc[UR40][R24.64], !P1 ;  /* 0x1370000018037fae */ /* 0x000fe2000c9a1028 */
[----:B------:R-:W-:-:S03]  /*22c00*/  IMAD.WIDE R42, R29, 0x4, R20 ;  /* 0x000000041d2a7825 */ /* 0x000fc600078e0214 */
[----:B------:R2:W-:Y:S01]  /*22c10*/  LDGSTS.E [R3+0x13780], desc[UR40][R4.64], !P1 ;  /* 0x1378000004037fae */ /* 0x0005e2000c9a1028 */
[----:B------:R-:W-:-:S03]  /*22c20*/  IMAD.WIDE R40, R29, 0x4, R40 ;  /* 0x000000041d287825 */ /* 0x000fc600078e0228 */
[----:B----4-:R-:W4:Y:S04]  /*22c30*/  LDL.LU.64 R24, [R1+0x5f8] ;  /* 0x0005f80001187983 */ /* 0x010f280000300a00 */
[----:B------:R-:W4:Y:S01]  /*22c40*/  LDL.LU.64 R32, [R1+0x5f0] ;  /* 0x0005f00001207983 */ /* 0x000f220000300a00 */
[----:B-1----:R-:W-:-:S03]  /*22c50*/  IMAD.WIDE R38, R29, 0x4, R22 ;  /* 0x000000041d267825 */ /* 0x002fc600078e0216 */
[----:B------:R-:W4:Y:S01]  /*22c60*/  LDL.LU.64 R20, [R1+0x5e8] ;  /* 0x0005e80001147983 */ /* 0x000f220000300a00 */
[----:B------:R-:W-:-:S03]  /*22c70*/  IMAD.WIDE R36, R29, 0x4, R14 ;  /* 0x000000041d247825 */ /* 0x000fc600078e020e */
[----:B------:R-:W-:Y:S04]  /*22c80*/  STL.64 [R1+0x1740], R42 ;  /* 0x0017402a01007387 */ /* 0x000fe80000100a00 */
[----:B------:R-:W4:Y:S04]  /*22c90*/  LDL.LU.64 R30, [R1+0x5e0] ;  /* 0x0005e000011e7983 */ /* 0x000f280000300a00 */
[----:B------:R-:W4:Y:S01]  /*22ca0*/  LDL.LU.64 R26, [R1+0x5d8] ;  /* 0x0005d800011a7983 */ /* 0x000f220000300a00 */
[----:B---3--:R-:W-:-:S03]  /*22cb0*/  IMAD.WIDE R34, R29, 0x4, R18 ;  /* 0x000000041d227825 */ /* 0x008fc600078e0212 */
[----:B------:R-:W-:Y:S04]  /*22cc0*/  STL.64 [R1+0x1760], R40 ;  /* 0x0017602801007387 */ /* 0x000fe80000100a00 */
[----:B------:R-:W3:Y:S01]  /*22cd0*/  LDL.LU.64 R14, [R1+0x5d0] ;  /* 0x0005d000010e7983 */ /* 0x000ee20000300a00 */
[----:B------:R-:W-:-:S03]  /*22ce0*/  IMAD.WIDE R22, R29, 0x4, R16 ;  /* 0x000000041d167825 */ /* 0x000fc600078e0210 */
[----:B------:R-:W-:Y:S04]  /*22cf0*/  STL.64 [R1+0x1780], R38 ;  /* 0x0017802601007387 */ /* 0x000fe80000100a00 */
[----:B------:R-:W-:Y:S04]  /*22d00*/  STL.64 [R1+0x17a0], R36 ;  /* 0x0017a02401007387 */ /* 0x000fe80000100a00 */
[----:B------:R-:W3:Y:S04]  /*22d10*/  LDL.LU.64 R18, [R1+0x5c8] ;  /* 0x0005c80001127983 */ /* 0x000ee80000300a00 */
[----:B------:R-:W-:Y:S01]  /*22d20*/  STL.64 [R1+0x17c0], R34 ;  /* 0x0017c02201007387 */ /* 0x000fe20000100a00 */
[----:B--2---:R-:W-:-:S03]  /*22d30*/  IMAD.WIDE R16, R29, 0x4, R246 ;  /* 0x000000041d107825 */ /* 0x004fc600078e02f6 */
[----:B------:R-:W2:Y:S01]  /*22d40*/  LDL.LU.64 R246, [R1+0x5c0] ;  /* 0x0005c00001f67983 */ /* 0x000ea20000300a00 */
[----:B------:R-:W-:-:S03]  /*22d50*/  VIADD R10, R12, 0xffffffae ;  /* 0xffffffae0c0a7836 */ /* 0x000fc60000000000 */
[----:B------:R-:W-:Y:S01]  /*22d60*/  STL.64 [R1+0x17e0], R22 ;  /* 0x0017e01601007387 */ /* 0x000fe20000100a00 */
[----:B------:R-:W1:Y:S01]  /*22d70*/  LDC R12, c[0x0][0x3a0] ;  /* 0x0000e800ff0c7b82 */ /* 0x000e620000000800 */
[----:B------:R-:W-:Y:S02]  /*22d80*/  ISETP.GE.U32.AND P6, PT, R10, 0x7fffff6f, PT ;  /* 0x7fffff6f0a00780c */ /* 0x000fe40003fc6070 */
[----:B------:R1:W-:Y:S11]  /*22d90*/  STL.64 [R1+0x1960], R16 ;  /* 0x0019601001007387 */ /* 0x0003f60000100a00 */
[----:B------:R-:W-:Y:S04]  /*22da0*/  LDGSTS.E [R3+0x14400], desc[UR40][R42.64], !P6 ;  /* 0x144000002a037fae */ /* 0x000fe8000f1a1028 */
[----:B------:R4:W-:Y:S04]  /*22db0*/  LDGSTS.E [R3+0x14480], desc[UR40][R40.64], !P6 ;  /* 0x1448000028037fae */ /* 0x0009e8000f1a1028 */
[----:B------:R1:W-:Y:S04]  /*22dc0*/  LDGSTS.E [R3+0x14500], desc[UR40][R38.64], !P6 ;  /* 0x1450000026037fae */ /* 0x0003e8000f1a1028 */
[----:B------:R1:W-:Y:S04]  /*22dd0*/  LDGSTS.E [R3+0x14580], desc[UR40][R36.64], !P6 ;  /* 0x1458000024037fae */ /* 0x0003e8000f1a1028 */
[----:B------:R1:W-:Y:S04]  /*22de0*/  LDGSTS.E [R3+0x14600], desc[UR40][R34.64], !P6 ;  /* 0x1460000022037fae */ /* 0x0003e8000f1a1028 */
[----:B------:R-:W-:Y:S01]  /*22df0*/  LDGSTS.E [R3+0x14680], desc[UR40][R22.64], !P6 ;  /* 0x1468000016037fae */ /* 0x000fe2000f1a1028 */
[----:B------:R-:W-:-:S03]  /*22e00*/  IMAD.WIDE R4, R29, 0x4, R248 ;  /* 0x000000041d047825 */ /* 0x000fc600078e02f8 */
[----:B------:R-:W-:Y:S04]  /*22e10*/  LDGSTS.E [R3+0x14700], desc[UR40][R16.64], !P6 ;  /* 0x1470000010037fae */ /* 0x000fe8000f1a1028 */
[----:B------:R2:W-:Y:S04]  /*22e20*/  STL.64 [R1+0x1a70], R4 ;  /* 0x001a700401007387 */ /* 0x0005e80000100a00 */
[----:B------:R2:W-:Y:S04]  /*22e30*/  LDGSTS.E [R3+0x14780], desc[UR40][R4.64], !P6 ;  /* 0x1478000004037fae */ /* 0x0005e8000f1a1028 */
[----:B-1----:R-:W2:Y:S04]  /*22e40*/  LDL.LU.64 R16, [R1+0x4f8] ;  /* 0x0004f80001107983 */ /* 0x002ea80000300a00 */
[----:B------:R-:W2:Y:S01]  /*22e50*/  LDL.LU.64 R248, [R1+0x4f0] ;  /* 0x0004f00001f87983 */ /* 0x000ea20000300a00 */
[----:B----4-:R-:W-:-:S03]  /*22e60*/  IMAD.WIDE R40, R29, 0x4, R24 ;  /* 0x000000041d287825 */ /* 0x010fc600078e0218 */
[----:B------:R-:W4:Y:S01]  /*22e70*/  LDL.LU.64 R22, [R1+0x4e8] ;  /* 0x0004e80001167983 */ /* 0x000f220000300a00 */
[----:B------:R-:W-:-:S03]  /*22e80*/  IMAD.WIDE R38, R29, 0x4, R32 ;  /* 0x000000041d267825 */ /* 0x000fc600078e0220 */
[----:B------:R-:W4:Y:S01]  /*22e90*/  LDL.LU.64 R24, [R1+0x4e0] ;  /* 0x0004e00001187983 */ /* 0x000f220000300a00 */
[----:B------:R-:W-:-:S03]  /*22ea0*/  IMAD.WIDE R36, R29, 0x4, R20 ;  /* 0x000000041d247825 */ /* 0x000fc600078e0214 */
[----:B------:R1:W-:Y:S04]  /*22eb0*/  STL.64 [R1+0x1a90], R40 ;  /* 0x001a902801007387 */ /* 0x0003e80000100a00 */
[----:B------:R-:W4:Y:S01]  /*22ec0*/  LDL.LU.64 R20, [R1+0x4d8] ;  /* 0x0004d80001147983 */ /* 0x000f220000300a00 */
[----:B------:R-:W-:-:S03]  /*22ed0*/  IMAD.WIDE R34, R29, 0x4, R30 ;  /* 0x000000041d227825 */ /* 0x000fc600078e021e */
[----:B------:R-:W-:Y:S01]  /*22ee0*/  STL.64 [R1+0x1ea0], R38 ;  /* 0x001ea02601007387 */ /* 0x000fe20000100a00 */
[----:B------:R-:W-:-:S03]  /*22ef0*/  IMAD.WIDE R32, R29, 0x4, R26 ;  /* 0x000000041d207825 */ /* 0x000fc600078e021a */
[----:B------:R-:W-:Y:S01]  /*22f00*/  STL.64 [R1+0x1f00], R36 ;  /* 0x001f002401007387 */ /* 0x000fe20000100a00 */
[----:B---3--:R-:W-:-:S03]  /*22f10*/  IMAD.WIDE R30, R29, 0x4, R14 ;  /* 0x000000041d1e7825 */ /* 0x008fc600078e020e */
[----:B------:R-:W3:Y:S04]  /*22f20*/  LDL.LU.64 R14, [R1+0x4d0] ;  /* 0x0004d000010e7983 */ /* 0x000ee80000300a00 */
[----:B------:R1:W-:Y:S04]  /*22f30*/  STL.64 [R1+0x1f50], R34 ;  /* 0x001f502201007387 */ /* 0x0003e80000100a00 */
[----:B------:R1:W-:Y:S01]  /*22f40*/  STL.64 [R1+0x1fa0], R32 ;  /* 0x001fa02001007387 */ /* 0x0003e20000100a00 */
[----:B------:R-:W-:-:S03]  /*22f50*/  IMAD.WIDE R26, R29, 0x4, R18 ;  /* 0x000000041d1a7825 */ /* 0x000fc600078e0212 */
[----:B------:R1:W-:Y:S04]  /*22f60*/  STL.64 [R1+0x1fc0], R30 ;  /* 0x001fc01e01007387 */ /* 0x0003e80000100a00 */
[----:B------:R-:W3:Y:S01]  /*22f70*/  LDL.LU.64 R18, [R1+0x4c8] ;  /* 0x0004c80001127983 */ /* 0x000ee20000300a00 */
[----:B--2---:R-:W-:-:S03]  /*22f80*/  IMAD.WIDE R4, R29, 0x4, R246 ;  /* 0x000000041d047825 */ /* 0x004fc600078e02f6 */
[----:B------:R-:W2:Y:S01]  /*22f90*/  LDL.LU.64 R246, [R1+0x4c0] ;  /* 0x0004c00001f67983 */ /* 0x000ea20000300a00 */
[----:B------:R-:W-:-:S03]  /*22fa0*/  VIADD R10, R11, 0xffffffaa ;  /* 0xffffffaa0b0a7836 */ /* 0x000fc60000000000 */
[----:B------:R1:W-:Y:S01]  /*22fb0*/  STL.64 [R1+0x1ff0], R26 ;  /* 0x001ff01a01007387 */ /* 0x0003e20000100a00 */
[----:B------:R-:W2:Y:S01]  /*22fc0*/  LDC R11, c[0x0][0x3a0] ;  /* 0x0000e800ff0b7b82 */ /* 0x000ea20000000800 */
[----:B------:R-:W-:Y:S02]  /*22fd0*/  ISETP.GE.U32.AND P5, PT, R10, 0x7fffff6b, PT ;  /* 0x7fffff6b0a00780c */ /* 0x000fe40003fa6070 */
[----:B------:R2:W-:Y:S11]  /*22fe0*/  STL.64 [R1+0x2010], R4 ;  /* 0x0020100401007387 */ /* 0x0005f60000100a00 */
[----:B------:R-:W-:Y:S04]  /*22ff0*/  LDGSTS.E [R3+0x15400], desc[UR40][R40.64], !P5 ;  /* 0x1540000028037fae */ /* 0x000fe8000e9a1028 */
[----:B------:R1:W-:Y:S04]  /*23000*/  LDGSTS.E [R3+0x15480], desc[UR40][R38.64], !P5 ;  /* 0x1548000026037fae */ /* 0x0003e8000e9a1028 */
[----:B------:R4:W-:Y:S04]  /*23010*/  LDGSTS.E [R3+0x15500], desc[UR40][R36.64], !P5 ;  /* 0x1550000024037fae */ /* 0x0009e8000e9a1028 */
[----:B------:R-:W-:Y:S04]  /*23020*/  LDGSTS.E [R3+0x15580], desc[UR40][R34.64], !P5 ;  /* 0x1558000022037fae */ /* 0x000fe8000e9a1028 */
[----:B-1----:R-:W2:Y:S04]  /*23030*/  LDL.LU.64 R40, [R1+0x3f8] ;  /* 0x0003f80001287983 */ /* 0x002ea80000300a00 */
[----:B------:R-:W-:Y:S04]  /*23040*/  LDGSTS.E [R3+0x15600], desc[UR40][R32.64], !P5 ;  /* 0x1560000020037fae */ /* 0x000fe8000e9a1028 */
[----:B------:R-:W2:Y:S04]  /*23050*/  LDL.LU.64 R34, [R1+0x3f0] ;  /* 0x0003f00001227983 */ /* 0x000ea80000300a00 */
[----:B------:R-:W-:Y:S04]  /*23060*/  LDGSTS.E [R3+0x15680], desc[UR40][R30.64], !P5 ;  /* 0x156800001e037fae */ /* 0x000fe8000e9a1028 */
[----:B------:R-:W2:Y:S01]  /*23070*/  LDL.LU.64 R32, [R1+0x3e8] ;  /* 0x0003e80001207983 */ /* 0x000ea20000300a00 */
[----:B------:R-:W-:-:S03]  /*23080*/  IMAD.WIDE R42, R29, 0x4, R16 ;  /* 0x000000041d2a7825 */ /* 0x000fc600078e0210 */
[----:B------:R-:W-:Y:S01]  /*23090*/  LDGSTS.E [R3+0x15700], desc[UR40][R26.64], !P5 ;  /* 0x157000001a037fae */ /* 0x000fe2000e9a1028 */
[----:B------:R-:W-:-:S03]  /*230a0*/  IMAD.WIDE R38, R29, 0x4, R248 ;  /* 0x000000041d267825 */ /* 0x000fc600078e02f8 */
[----:B------:R-:W-:Y:S01]  /*230b0*/  STL.64 [R1+0x2030], R42 ;  /* 0x0020302a01007387 */ /* 0x000fe20000100a00 */
[----:B----4-:R-:W-:-:S03]  /*230c0*/  IMAD.WIDE R36, R29, 0x4, R22 ;  /* 0x000000041d247825 */ /* 0x010fc600078e0216 */
[----:B------:R-:W4:Y:S01]  /*230d0*/  LDL.LU.64 R16, [R1+0x3e0] ;  /* 0x0003e00001107983 */ /* 0x000f220000300a00 */
[----:B------:R-:W-:-:S03]  /*230e0*/  IMAD.WIDE R24, R29, 0x4, R24 ;  /* 0x000000041d187825 */ /* 0x000fc600078e0218 */
[----:B------:R-:W4:Y:S04]  /*230f0*/  LDL.LU.64 R30, [R1+0x3d8] ;  /* 0x0003d800011e7983 */ /* 0x000f280000300a00 */
[----:B------:R-:W-:Y:S01]  /*23100*/  STL.64 [R1+0x2050], R38 ;  /* 0x0020502601007387 */ /* 0x000fe20000100a00 */
[----:B------:R-:W-:-:S03]  /*23110*/  IMAD.WIDE R22, R29, 0x4, R20 ;  /* 0x000000041d167825 */ /* 0x000fc600078e0214 */
[----:B------:R-:W-:Y:S04]  /*23120*/  STL.64 [R1+0x2070], R36 ;  /* 0x0020702401007387 */ /* 0x000fe80000100a00 */
[----:B------:R-:W4:Y:S04]  /*23130*/  LDL.LU.64 R26, [R1+0x3d0] ;  /* 0x0003d000011a7983 */ /* 0x000f280000300a00 */
[----:B------:R1:W-:Y:S04]  /*23140*/  STL.64 [R1+0x2100], R24 ;  /* 0x0021001801007387 */ /* 0x0003e80000100a00 */
[----:B------:R2:W-:Y:S01]  /*23150*/  LDGSTS.E [R3+0x15780], desc[UR40][R4.64], !P5 ;  /* 0x1578000004037fae */ /* 0x0005e2000e9a1028 */
[----:B---3--:R-:W-:-:S03]  /*23160*/  IMAD.WIDE R20, R29, 0x4, R14 ;  /* 0x000000041d147825 */ /* 0x008fc600078e020e */
[----:B------:R-:W3:Y:S04]  /*23170*/  LDL.LU.64 R14, [R1+0x3c8] ;  /* 0x0003c800010e7983 */ /* 0x000ee80000300a00 */
[----:B------:R1:W-:Y:S04]  /*23180*/  STL.64 [R1+0x2130], R22 ;  /* 0x0021301601007387 */ /* 0x0003e80000100a00 */
[----:B------:R1:W-:Y:S01]  /*23190*/  STL.64 [R1+0x2150], R20 ;  /* 0x0021501401007387 */ /* 0x0003e20000100a00 */
[----:B--2---:R-:W-:-:S03]  /*231a0*/  IMAD.WIDE R4, R29, 0x4, R246 ;  /* 0x000000041d047825 */ /* 0x004fc600078e02f6 */
[----:B------:R-:W2:Y:S01]  /*231b0*/  LDL.LU.64 R246, [R1+0x3c0] ;  /* 0x0003c00001f67983 */ /* 0x000ea20000300a00 */
[----:B------:R-:W-:Y:S02]  /*231c0*/  VIADD R10, R13, 0xffffffa6 ;  /* 0xffffffa60d0a7836 */ /* 0x000fe40000000000 */
[C---:B------:R-:W-:Y:S01]  /*231d0*/  IMAD.WIDE R18, R29.reuse, 0x4, R18 ;  /* 0x000000041d127825 */ /* 0x040fe200078e0212 */
[----:B------:R-:W2:Y:S02]  /*231e0*/  LDC R13, c[0x0][0x3a0] ;  /* 0x0000e800ff0d7b82 */ /* 0x000ea40000000800 */
[----:B------:R-:W-:Y:S02]  /*231f0*/  ISETP.GE.U32.AND P4, PT, R10, 0x7fffff67, PT ;  /* 0x7fffff670a00780c */ /* 0x000fe40003f86070 */
[----:B------:R1:W-:Y:S04]  /*23200*/  STL.64 [R1+0x2170], R18 ;  /* 0x0021701201007387 */ /* 0x0003e80000100a00 */
[----:B------:R2:W-:Y:S04]  /*23210*/  STL.64 [R1+0x2190], R4 ;  /* 0x0021900401007387 */ /* 0x0005e80000100a00 */
[----:B------:R-:W2:Y:S04]  /*23220*/  LDL.LU.64 R248, [R1+0x2f8] ;  /* 0x0002f80001f87983 */ /* 0x000ea80000300a00 */
[----:B------:R-:W-:Y:S04]  /*23230*/  LDGSTS.E [R3+0x16400], desc[UR40][R42.64], !P4 ;  /* 0x164000002a037fae */ /* 0x000fe8000e1a1028 */
[----:B------:R1:W-:Y:S04]  /*23240*/  LDGSTS.E [R3+0x16480], desc[UR40][R38.64], !P4 ;  /* 0x1648000026037fae */ /* 0x0003e8000e1a1028 */
[----:B------:R1:W-:Y:S04]  /*23250*/  LDGSTS.E [R3+0x16500], desc[UR40][R36.64], !P4 ;  /* 0x1650000024037fae */ /* 0x0003e8000e1a1028 */
[----:B------:R-:W-:Y:S01]  /*23260*/  LDGSTS.E [R3+0x16580], desc[UR40][R24.64], !P4 ;  /* 0x1658000018037fae */ /* 0x000fe2000e1a1028 */
[----:B------:R-:W-:-:S03]  /*23270*/  IMAD.WIDE R40, R29, 0x4, R40 ;  /* 0x000000041d287825 */ /* 0x000fc600078e0228 */
[----:B------:R-:W-:Y:S04]  /*23280*/  LDGSTS.E [R3+0x16600], desc[UR40][R22.64], !P4 ;  /* 0x1660000016037fae */ /* 0x000fe8000e1a1028 */
[----:B------:R-:W-:Y:S04]  /*23290*/  LDGSTS.E [R3+0x16680], desc[UR40][R20.64], !P4 ;  /* 0x1668000014037fae */ /* 0x000fe8000e1a1028 */
[----:B-1----:R-:W2:Y:S04]  /*232a0*/  LDL.LU.64 R24, [R1+0x2f0] ;  /* 0x0002f00001187983 */ /* 0x002ea80000300a00 */
[----:B------:R-:W2:Y:S01]  /*232b0*/  LDL.LU.64 R22, [R1+0x2e8] ;  /* 0x0002e80001167983 */ /* 0x000ea20000300a00 */
[----:B------:R-:W-:-:S03]  /*232c0*/  IMAD.WIDE R38, R29, 0x4, R34 ;  /* 0x000000041d267825 */ /* 0x000fc600078e0222 */
[----:B------:R-:W-:Y:S01]  /*232d0*/  LDGSTS.E [R3+0x16700], desc[UR40][R18.64], !P4 ;  /* 0x1670000012037fae */ /* 0x000fe2000e1a1028 */
[----:B------:R-:W-:-:S03]  /*232e0*/  IMAD.WIDE R36, R29, 0x4, R32 ;  /* 0x000000041d247825 */ /* 0x000fc600078e0220 */
[----:B------:R-:W2:Y:S04]  /*232f0*/  LDL.LU.64 R20, [R1+0x2e0] ;  /* 0x0002e00001147983 */ /* 0x000ea80000300a00 */
[----:B------:R2:W-:Y:S01]  /*23300*/  LDGSTS.E [R3+0x16780], desc[UR40][R4.64], !P4 ;  /* 0x1678000004037fae */ /* 0x0005e2000e1a1028 */
[----:B----4-:R-:W-:-:S03]  /*23310*/  IMAD.WIDE R34, R29, 0x4, R16 ;  /* 0x000000041d227825 */ /* 0x010fc600078e0210 */
[----:B------:R-:W4:Y:S01]  /*23320*/  LDL.LU.64 R18, [R1+0x2d8] ;  /* 0x0002d80001127983 */ /* 0x000f220000300a00 */
[----:B------:R-:W-:-:S03]  /*23330*/  IMAD.WIDE R32, R29, 0x4, R30 ;  /* 0x000000041d207825 */ /* 0x000fc600078e021e */
[----:B------:R1:W-:Y:S04]  /*23340*/  STL.64 [R1+0x21b0], R40 ;  /* 0x0021b02801007387 */ /* 0x0003e80000100a00 */
[----:B------:R-:W4:Y:S04]  /*23350*/  LDL.LU.64 R16, [R1+0x2d0] ;  /* 0x0002d00001107983 */ /* 0x000f280000300a00 */
[----:B------:R-:W-:Y:S01]  /*23360*/  STL.64 [R1+0x21c8], R38 ;  /* 0x0021c82601007387 */ /* 0x000fe20000100a00 */
[----:B------:R-:W-:-:S03]  /*23370*/  IMAD.WIDE R30, R29, 0x4, R26 ;  /* 0x000000041d1e7825 */ /* 0x000fc600078e021a */
[----:B------:R-:W-:Y:S04]  /*23380*/  STL.64 [R1+0x21e0], R36 ;  /* 0x0021e02401007387 */ /* 0x000fe80000100a00 */
[----:B------:R-:W-:Y:S01]  /*23390*/  STL.64 [R1+0x21f8], R34 ;  /* 0x0021f82201007387 */ /* 0x000fe20000100a00 */
[----:B---3--:R-:W-:-:S03]  /*233a0*/  IMAD.WIDE R26, R29, 0x4, R14 ;  /* 0x000000041d1a7825 */ /* 0x008fc600078e020e */
[----:B------:R-:W3:Y:S04]  /*233b0*/  LDL.LU.64 R14, [R1+0x2c8] ;  /* 0x0002c800010e7983 */ /* 0x000ee80000300a00 */
[----:B------:R-:W-:Y:S04]  /*233c0*/  STL.64 [R1+0x2220], R32 ;  /* 0x0022202001007387 */ /* 0x000fe80000100a00 */
[----:B------:R-:W-:Y:S04]  /*233d0*/  STL.64 [R1+0x2238], R30 ;  /* 0x0022381e01007387 */ /* 0x000fe80000100a00 */
[----:B------:R1:W-:Y:S01]  /*233e0*/  STL.64 [R1+0x2250], R26 ;  /* 0x0022501a01007387 */ /* 0x0003e20000100a00 */
[----:B--2---:R-:W-:-:S03]  /*233f0*/  IMAD.WIDE R4, R29, 0x4, R246 ;  /* 0x000000041d047825 */ /* 0x004fc600078e02f6 */
[----:B------:R-:W2:Y:S01]  /*23400*/  LDL.LU.64 R246, [R1+0x2c0] ;  /* 0x0002c00001f67983 */ /* 0x000ea20000300a00 */
[----:B------:R-:W-:-:S03]  /*23410*/  VIADD R10, R12, 0xffffffa2 ;  /* 0xffffffa20c0a7836 */ /* 0x000fc60000000000 */
[----:B------:R2:W-:Y:S01]  /*23420*/  STL.64 [R1+0x2268], R4 ;  /* 0x0022680401007387 */ /* 0x0005e20000100a00 */
[----:B------:R-:W2:Y:S01]  /*23430*/  LDC R12, c[0x0][0x3a0] ;  /* 0x0000e800ff0c7b82 */ /* 0x000ea20000000800 */
[----:B------:R-:W-:-:S13]  /*23440*/  ISETP.GE.U32.AND P0, PT, R10, 0x7fffff63, PT ;  /* 0x7fffff630a00780c */ /* 0x000fda0003f06070 */
[----:B------:R1:W-:Y:S04]  /*23450*/  LDGSTS.E [R3+0x17400], desc[UR40][R40.64], !P0 ;  /* 0x1740000028037fae */ /* 0x0003e8000c1a1028 */
[----:B------:R-:W-:Y:S04]  /*23460*/  LDGSTS.E [R3+0x17480], desc[UR40][R38.64], !P0 ;  /* 0x1748000026037fae */ /* 0x000fe8000c1a1028 */
[----:B------:R-:W-:Y:S04]  /*23470*/  LDGSTS.E [R3+0x17500], desc[UR40][R36.64], !P0 ;  /* 0x1750000024037fae */ /* 0x000fe8000c1a1028 */
[----:B------:R-:W-:Y:S01]  /*23480*/  LDGSTS.E [R3+0x17580], desc[UR40][R34.64], !P0 ;  /* 0x1758000022037fae */ /* 0x000fe2000c1a1028 */
[----:B-1----:R-:W-:-:S03]  /*23490*/  IMAD.WIDE R40, R29, 0x4, R248 ;  /* 0x000000041d287825 */ /* 0x002fc600078e02f8 */
[----:B------:R-:W-:Y:S04]  /*234a0*/  LDGSTS.E [R3+0x17600], desc[UR40][R32.64], !P0 ;  /* 0x1760000020037fae */ /* 0x000fe8000c1a1028 */
[----:B------:R-:W-:Y:S04]  /*234b0*/  LDGSTS.E [R3+0x17680], desc[UR40][R30.64], !P0 ;  /* 0x176800001e037fae */ /* 0x000fe8000c1a1028 */
[----:B------:R1:W-:Y:S01]  /*234c0*/  LDGSTS.E [R3+0x17700], desc[UR40][R26.64], !P0 ;  /* 0x177000001a037fae */ /* 0x0003e2000c1a1028 */
[----:B------:R-:W-:-:S03]  /*234d0*/  IMAD.WIDE R22, R29, 0x4, R22 ;  /* 0x000000041d167825 */ /* 0x000fc600078e0216 */
[----:B------:R2:W-:Y:S01]  /*234e0*/  LDGSTS.E [R3+0x17780], desc[UR40][R4.64], !P0 ;  /* 0x1778000004037fae */ /* 0x0005e2000c1a1028 */
[----:B-1----:R-:W-:-:S03]  /*234f0*/  IMAD.WIDE R26, R29, 0x4, R24 ;  /* 0x000000041d1a7825 */ /* 0x002fc600078e0218 */
[----:B------:R-:W3:Y:S01]  /*23500*/  LDL.LU.64 R24, [R1+0x1f8] ;  /* 0x0001f80001187983 */ /* 0x000ee20000300a00 */
[----:B------:R-:W-:-:S03]  /*23510*/  IMAD.WIDE R20, R29, 0x4, R20 ;  /* 0x000000041d147825 */ /* 0x000fc600078e0214 */
[----:B------:R-:W-:Y:S01]  /*23520*/  STL.64 [R1+0x26a8], R40 ;  /* 0x0026a82801007387 */ /* 0x000fe20000100a00 */
[----:B----4-:R-:W-:-:S03]  /*23530*/  IMAD.WIDE R18, R29, 0x4, R18 ;  /* 0x000000041d127825 */ /* 0x010fc600078e0212 */
[----:B------:R-:W4:Y:S04]  /*23540*/  LDL.LU.64 R248, [R1+0x1f0] ;  /* 0x0001f00001f87983 */ /* 0x000f280000300a00 */
[----:B------:R1:W-:Y:S01]  /*23550*/  STL.64 [R1+0x26c0], R26 ;  /* 0x0026c01a01007387 */ /* 0x0003e20000100a00 */
[----:B------:R-:W-:-:S03]  /*23560*/  IMAD.WIDE R16, R29, 0x4, R16 ;  /* 0x000000041d107825 */ /* 0x000fc600078e0210 */
[----:B------:R1:W-:Y:S04]  /*23570*/  STL.64 [R1+0x26d8], R22 ;  /* 0x0026d81601007387 */ /* 0x0003e80000100a00 */
[----:B------:R-:W4:Y:S04]  /*23580*/  LDL.LU.64 R38, [R1+0x1e8] ;  /* 0x0001e80001267983 */ /* 0x000f280000300a00 */
[----:B------:R-:W4:Y:S04]  /*23590*/  LDL.LU.64 R36, [R1+0x1e0] ;  /* 0x0001e00001247983 */ /* 0x000f280000300a00 */
[----:B------:R1:W-:Y:S04]  /*235a0*/  STL.64 [R1+0x26f0], R20 ;  /* 0x0026f01401007387 */ /* 0x0003e80000100a00 */
[----:B------:R1:W-:Y:S04]  /*235b0*/  STL.64 [R1+0x2708], R18 ;  /* 0x0027081201007387 */ /* 0x0003e80000100a00 */
[----:B------:R-:W4:Y:S04]  /*235c0*/  LDL.LU.64 R34, [R1+0x1d8] ;  /* 0x0001d80001227983 */ /* 0x000f280000300a00 */
[----:B------:R-:W4:Y:S04]  /*235d0*/  LDL.LU.64 R32, [R1+0x1d0] ;  /* 0x0001d00001207983 */ /* 0x000f280000300a00 */
[----:B------:R1:W-:Y:S04]  /*235e0*/  STL.64 [R1+0x2720], R16 ;  /* 0x0027201001007387 */ /* 0x0003e80000100a00 */
[----:B------:R-:W4:Y:S01]  /*235f0*/  LDL.LU.64 R30, [R1+0x1c8] ;  /* 0x0001c800011e7983 */ /* 0x000f220000300a00 */
[----:B--2---:R-:W-:-:S03]  /*23600*/  IMAD.WIDE R4, R29, 0x4, R246 ;  /* 0x000000041d047825 */ /* 0x004fc600078e02f6 */
[----:B------:R-:W2:Y:S01]  /*23610*/  LDL.LU.64 R246, [R1+0x1c0] ;  /* 0x0001c00001f67983 */ /* 0x000ea20000300a00 */
[----:B------:R-:W-:Y:S02]  /*23620*/  VIADD R10, R11, 0xffffff9e ;  /* 0xffffff9e0b0a7836 */ /* 0x000fe40000000000 */
[----:B---3--:R-:W-:Y:S01]  /*23630*/  IMAD.WIDE R14, R29, 0x4, R14 ;  /* 0x000000041d0e7825 */ /* 0x008fe200078e020e */
[----:B------:R-:W3:Y:S02]  /*23640*/  LDC R11, c[0x0][0x3a0] ;  /* 0x0000e800ff0b7b82 */ /* 0x000ee40000000800 */
[----:B------:R-:W-:Y:S01]  /*23650*/  ISETP.GE.U32.AND P1, PT, R10, 0x7fffff5f, PT ;  /* 0x7fffff5f0a00780c */ /* 0x000fe20003f26070 */
[----:B------:R-:W-:Y:S01]  /*23660*/  VIADD R10, R13, 0xffffff9a ;  /* 0xffffff9a0d0a7836 */ /* 0x000fe20000000000 */
[----:B------:R1:W-:Y:S04]  /*23670*/  STL.64 [R1+0x2740], R14 ;  /* 0x0027400e01007387 */ /* 0x0003e80000100a00 */
[----:B------:R-:W-:Y:S01]  /*23680*/  STL.64 [R1+0x2758], R4 ;  /* 0x0027580401007387 */ /* 0x000fe20000100a00 */
[----:B------:R-:W-:Y:S01]  /*23690*/  ISETP.GE.U32.AND P6, PT, R10, 0x7fffff5b, PT ;  /* 0x7fffff5b0a00780c */ /* 0x000fe20003fc6070 */
[----:B------:R-:W2:Y:S05]  /*236a0*/  LDC R13, c[0x0][0x3a0] ;  /* 0x0000e800ff0d7b82 */ /* 0x000eaa0000000800 */
[----:B------:R-:W-:Y:S04]  /*236b0*/  LDGSTS.E [R3+0x18400], desc[UR40][R40.64], !P1 ;  /* 0x1840000028037fae */ /* 0x000fe8000c9a1028 */
[----:B------:R-:W-:Y:S04]  /*236c0*/  LDGSTS.E [R3+0x18480], desc[UR40][R26.64], !P1 ;  /* 0x184800001a037fae */ /* 0x000fe8000c9a1028 */
[----:B------:R-:W-:Y:S04]  /*236d0*/  LDGSTS.E [R3+0x18500], desc[UR40][R22.64], !P1 ;  /* 0x1850000016037fae */ /* 0x000fe8000c9a1028 */
[----:B------:R-:W-:Y:S04]  /*236e0*/  LDGSTS.E [R3+0x18580], desc[UR40][R20.64], !P1 ;  /* 0x1858000014037fae */ /* 0x000fe8000c9a1028 */
[----:B-1----:R-:W3:Y:S04]  /*236f0*/  LDL.LU.64 R26, [R1+0xf8] ;  /* 0x0000f800011a7983 */ /* 0x002ee80000300a00 */
[----:B------:R-:W3:Y:S04]  /*23700*/  LDL.LU.64 R40, [R1+0xf0] ;  /* 0x0000f00001287983 */ /* 0x000ee80000300a00 */
[----:B------:R-:W3:Y:S04]  /*23710*/  LDL.LU.64 R22, [R1+0xe8] ;  /* 0x0000e80001167983 */ /* 0x000ee80000300a00 */
[----:B------:R-:W-:Y:S04]  /*23720*/  LDGSTS.E [R3+0x18600], desc[UR40][R18.64], !P1 ;  /* 0x1860000012037fae */ /* 0x000fe8000c9a1028 */
[----:B------:R-:W3:Y:S01]  /*23730*/  LDL.LU.64 R20, [R1+0xe0] ;  /* 0x0000e00001147983 */ /* 0x000ee20000300a00 */
[----:B------:R-:W-:-:S03]  /*23740*/  IMAD.WIDE R24, R29, 0x4, R24 ;  /* 0x000000041d187825 */ /* 0x000fc600078e0218 */
[----:B------:R-:W-:Y:S04]  /*23750*/  LDGSTS.E [R3+0x18680], desc[UR40][R16.64], !P1 ;  /* 0x1868000010037fae */ /* 0x000fe8000c9a1028 */
[----:B------:R-:W3:Y:S01]  /*23760*/  LDL.LU.64 R18, [R1+0xd8] ;  /* 0x0000d80001127983 */ /* 0x000ee20000300a00 */
[----:B----4-:R-:W-:-:S03]  /*23770*/  IMAD.WIDE R42, R29, 0x4, R248 ;  /* 0x000000041d2a7825 */ /* 0x010fc600078e02f8 */
[----:B------:R-:W-:Y:S04]  /*23780*/  LDGSTS.E [R3+0x18700], desc[UR40][R14.64], !P1 ;  /* 0x187000000e037fae */ /* 0x000fe8000c9a1028 */
[----:B------:R-:W4:Y:S04]  /*23790*/  LDL.LU.64 R16, [R1+0xd0] ;  /* 0x0000d00001107983 */ /* 0x000f280000300a00 */
[----:B------:R2:W-:Y:S01]  /*237a0*/  LDGSTS.E [R3+0x18780], desc[UR40][R4.64], !P1 ;  /* 0x1878000004037fae */ /* 0x0005e2000c9a1028 */
[----:B------:R-:W-:-:S03]  /*237b0*/  IMAD.WIDE R38, R29, 0x4, R38 ;  /* 0x000000041d267825 */ /* 0x000fc600078e0226 */
[----:B------:R-:W4:Y:S01]  /*237c0*/  LDL.LU.64 R14, [R1+0xc8] ;  /* 0x0000c800010e7983 */ /* 0x000f220000300a00 */
[----:B------:R-:W-:-:S03]  /*237d0*/  IMAD.WIDE R36, R29, 0x4, R36 ;  /* 0x000000041d247825 */ /* 0x000fc600078e0224 */
[----:B------:R-:W4:Y:S04]  /*237e0*/  LDL.LU.64 R248, [R1+0xc0] ;  /* 0x0000c00001f87983 */ /* 0x000f280000300a00 */
[----:B------:R1:W-:Y:S04]  /*237f0*/  STL.64 [R1+0x27a8], R24 ;  /* 0x0027a81801007387 */ /* 0x0003e80000100a00 */
[----:B------:R-:W-:Y:S01]  /*23800*/  STL.64 [R1+0x27c0], R42 ;  /* 0x0027c02a01007387 */ /* 0x000fe20000100a00 */
[----:B------:R-:W-:-:S03]  /*23810*/  IMAD.WIDE R34, R29, 0x4, R34 ;  /* 0x000000041d227825 */ /* 0x000fc600078e0222 */
[----:B------:R-:W-:Y:S01]  /*23820*/  STL.64 [R1+0x27d8], R38 ;  /* 0x0027d82601007387 */ /* 0x000fe20000100a00 */
[----:B------:R-:W-:-:S03]  /*23830*/  IMAD.WIDE R32, R29, 0x4, R32 ;  /* 0x000000041d207825 */ /* 0x000fc600078e0220 */
[----:B------:R-:W-:Y:S04]  /*23840*/  STL.64 [R1+0x27f0], R36 ;  /* 0x0027f02401007387 */ /* 0x000fe80000100a00 */
[----:B------:R-:W-:Y:S01]  /*23850*/  STL.64 [R1+0x2808], R34 ;  /* 0x0028082201007387 */ /* 0x000fe20000100a00 */
[----:B------:R-:W-:-:S03]  /*23860*/  IMAD.WIDE R30, R29, 0x4, R30 ;  /* 0x000000041d1e7825 */ /* 0x000fc600078e021e */
[----:B------:R-:W-:Y:S04]  /*23870*/  LDGSTS.E [R3+0x19400], desc[UR40][R24.64], !P6 ;  /* 0x1940000018037fae */ /* 0x000fe8000f1a1028 */
[----:B------:R-:W-:Y:S01]  /*23880*/  STL.64 [R1+0x2820], R32 ;  /* 0x0028202001007387 */ /* 0x000fe20000100a00 */
[----:B------:R-:W-:Y:S02]  /*23890*/  VIADD R10, R12, 0xffffff96 ;  /* 0xffffff960c0a7836 */ /* 0x000fe40000000000 */
[----:B------:R-:W2:Y:S01]  /*238a0*/  LDC R12, c[0x0][0x3a0] ;  /* 0x0000e800ff0c7b82 */ /* 0x000ea20000000800 */
[----:B------:R-:W-:Y:S04]  /*238b0*/  LDGSTS.E [R3+0x19480], desc[UR40][R42.64], !P6 ;  /* 0x194800002a037fae */ /* 0x000fe8000f1a1028 */
[----:B-1----:R-:W4:Y:S04]  /*238c0*/  LDL.LU.64 R24, [R1+0x38] ;  /* 0x0000380001187983 */ /* 0x002f280000300a00 */
[----:B------:R1:W-:Y:S01]  /*238d0*/  STL.64 [R1+0x2838], R30 ;  /* 0x0028381e01007387 */ /* 0x0003e20000100a00 */
[----:B--2---:R-:W-:Y:S01]  /*238e0*/  IMAD.WIDE R4, R29, 0x4, R246 ;  /* 0x000000041d047825 */ /* 0x004fe200078e02f6 */
[----:B------:R-:W-:-:S02]  /*238f0*/  ISETP.GE.U32.AND P5, PT, R10, 0x7fffff57, PT ;  /* 0x7fffff570a00780c */ /* 0x000fc40003fa6070 */
[----:B------:R-:W2:Y:S01]  /*23900*/  LDL.LU.64 R246, [R1+0x30] ;  /* 0x0000300001f67983 */ /* 0x000ea20000300a00 */
[----:B---3--:R-:W-:-:S03]  /*23910*/  VIADD R10, R11, 0xffffff92 ;  /* 0xffffff920b0a7836 */ /* 0x008fc60000000000 */
[----:B------:R-:W-:Y:S01]  /*23920*/  LDGSTS.E [R3+0x19500], desc[UR40][R38.64], !P6 ;  /* 0x1950000026037fae */ /* 0x000fe2000f1a1028 */
[----:B------:R-:W3:Y:S03]  /*23930*/  LDC R11, c[0x0][0x3a0] ;  /* 0x0000e800ff0b7b82 */ /* 0x000ee60000000800 */
[----:B------:R-:W-:Y:S04]  /*23940*/  LDGSTS.E [R3+0x19580], desc[UR40][R36.64], !P6 ;  /* 0x1958000024037fae */ /* 0x000fe8000f1a1028 */
[----:B------:R-:W-:Y:S04]  /*23950*/  LDGSTS.E [R3+0x19600], desc[UR40][R34.64], !P6 ;  /* 0x1960000022037fae */ /* 0x000fe8000f1a1028 */
[----:B------:R-:W-:Y:S01]  /*23960*/  LDGSTS.E [R3+0x19680], desc[UR40][R32.64], !P6 ;  /* 0x1968000020037fae */ /* 0x000fe2000f1a1028 */
[----:B------:R-:W-:-:S03]  /*23970*/  ISETP.GE.U32.AND P4, PT, R10, 0x7fffff53, PT ;  /* 0x7fffff530a00780c */ /* 0x000fc60003f86070 */
[----:B------:R1:W-:Y:S01]  /*23980*/  LDGSTS.E [R3+0x19700], desc[UR40][R30.64], !P6 ;  /* 0x197000001e037fae */ /* 0x0003e2000f1a1028 */
[----:B------:R-:W-:-:S03]  /*23990*/  VIADD R10, R13, 0xffffff8e ;  /* 0xffffff8e0d0a7836 */ /* 0x000fc60000000000 */
[----:B------:R1:W-:Y:S01]  /*239a0*/  STL.64 [R1+0x2850], R4 ;  /* 0x0028500401007387 */ /* 0x0003e20000100a00 */
[----:B------:R-:W-:-:S03]  /*239b0*/  IMAD.WIDE R22, R29, 0x4, R22 ;  /* 0x000000041d167825 */ /* 0x000fc600078e0216 */
[----:B------:R3:W-:Y:S01]  /*239c0*/  LDGSTS.E [R3+0x19780], desc[UR40][R4.64], !P6 ;  /* 0x1978000004037fae */ /* 0x0007e2000f1a1028 */
[C---:B-1----:R-:W-:Y:S01]  /*239d0*/  IMAD.WIDE R30, R29.reuse, 0x4, R26 ;  /* 0x000000041d1e7825 */ /* 0x042fe200078e021a */
[----:B------:R-:W1:Y:S03]  /*239e0*/  LDC R13, c[0x0][0x3a0] ;  /* 0x0000e800ff0d7b82 */ /* 0x000e660000000800 */
[C---:B------:R-:W-:Y:S01]  /*239f0*/  IMAD.WIDE R26, R29.reuse, 0x4, R40 ;  /* 0x000000041d1a7825 */ /* 0x040fe200078e0228 */
[----:B------:R-:W-:Y:S03]  /*23a00*/  STL.64 [R1+0x2918], R30 ;  /* 0x0029181e01007387 */ /* 0x000fe60000100a00 */
[C---:B------:R-:W-:Y:S01]  /*23a10*/  IMAD.WIDE R20, R29.reuse, 0x4, R20 ;  /* 0x000000041d147825 */ /* 0x040fe200078e0214 */
[----:B------:R-:W-:Y:S03]  /*23a20*/  STL.64 [R1+0x2930], R26 ;  /* 0x0029301a01007387 */ /* 0x000fe60000100a00 */
[----:B------:R-:W-:Y:S01]  /*23a30*/  IMAD.WIDE R18, R29, 0x4, R18 ;  /* 0x000000041d127825 */ /* 0x000fe200078e0212 */
[----:B------:R-:W-:Y:S01]  /*23a40*/  LDGSTS.E [R3+0x1a400], desc[UR40][R30.64], !P5 ;  /* 0x1a4000001e037fae */ /* 0x000fe2000e9a1028 */
[----:B------:R-:W-:-:S03]  /*23a50*/  ISETP.GE.U32.AND P0, PT, R10, 0x7fffff4f, PT ;  /* 0x7fffff4f0a00780c */ /* 0x000fc60003f06070 */
[----:B------:R1:W-:Y:S01]  /*23a60*/  STL.64 [R1+0x2948], R22 ;  /* 0x0029481601007387 */ /* 0x0003e20000100a00 */
[----:B----4-:R-:W-:-:S03]  /*23a70*/  IMAD.WIDE R16, R29, 0x4, R16 ;  /* 0x000000041d107825 */ /* 0x010fc600078e0210 */
[----:B------:R-:W-:Y:S04]  /*23a80*/  LDGSTS.E [R3+0x1a480], desc[UR40][R26.64], !P5 ;  /* 0x1a4800001a037fae */ /* 0x000fe8000e9a1028 */
[----:B------:R4:W-:Y:S01]  /*23a90*/  STL.64 [R1+0x2960], R20 ;  /* 0x0029601401007387 */ /* 0x0009e20000100a00 */
[----:B------:R-:W-:-:S03]  /*23aa0*/  IMAD.WIDE R14, R29, 0x4, R14 ;  /* 0x000000041d0e7825 */ /* 0x000fc600078e020e */
[----:B------:R1:W-:Y:S01]  /*23ab0*/  STL.64 [R1+0x2978], R18 ;  /* 0x0029781201007387 */ /* 0x0003e20000100a00 */
[----:B---3--:R-:W-:-:S03]  /*23ac0*/  IMAD.WIDE R4, R29, 0x4, R248 ;  /* 0x000000041d047825 */ /* 0x008fc600078e02f8 */
[----:B------:R1:W-:Y:S04]  /*23ad0*/  LDGSTS.E [R3+0x1a500], desc[UR40][R22.64], !P5 ;  /* 0x1a50000016037fae */ /* 0x0003e8000e9a1028 */
[----:B------:R3:W-:Y:S01]  /*23ae0*/  STL.64 [R1+0x2990], R16 ;  /* 0x0029901001007387 */ /* 0x0007e20000100a00 */
[----:B------:R-:W-:Y:S02]  /*23af0*/  VIADD R10, R12, 0xffffff8a ;  /* 0xffffff8a0c0a7836 */ /* 0x000fe40000000000 */
[C---:B------:R-:W-:Y:S01]  /*23b00*/  IMAD.WIDE R40, R29.reuse, 0x4, R164 ;  /* 0x000000041d287825 */ /* 0x040fe200078e02a4 */
[----:B------:R4:W-:Y:S01]  /*23b10*/  LDGSTS.E [R3+0x1a580], desc[UR40][R20.64], !P5 ;  /* 0x1a58000014037fae */ /* 0x0009e2000e9a1028 */
[----:B------:R-:W2:Y:S02]  /*23b20*/  LDC R12, c[0x0][0x3a0] ;  /* 0x0000e800ff0c7b82 */ /* 0x000ea40000000800 */
[C---:B-1----:R-:W-:Y:S01]  /*23b30*/  IMAD.WIDE R22, R29.reuse, 0x4, R90 ;  /* 0x000000041d167825 */ /* 0x042fe200078e025a */
[----:B------:R1:W-:Y:S04]  /*23b40*/  STL.64 [R1+0x29a8], R14 ;  /* 0x0029a80e01007387 */ /* 0x0003e80000100a00 */
[----:B------:R1:W-:Y:S01]  /*23b50*/  LDGSTS.E [R3+0x1a600], desc[UR40][R18.64], !P5 ;  /* 0x1a60000012037fae */ /* 0x0003e2000e9a1028 */
[----:B----4-:R-:W-:-:S03]  /*23b60*/  IMAD.WIDE R20, R29, 0x4, R92 ;  /* 0x000000041d147825 */ /* 0x010fc600078e025c */
[----:B------:R4:W-:Y:S04]  /*23b70*/  STL.64 [R1+0x29c0], R4 ;  /* 0x0029c00401007387 */ /* 0x0009e80000100a00 */
[----:B------:R3:W-:Y:S01]  /*23b80*/  LDGSTS.E [R3+0x1a680], desc[UR40][R16.64], !P5 ;  /* 0x1a68000010037fae */ /* 0x0007e2000e9a1028 */
[----:B-1----:R-:W-:-:S03]  /*23b90*/  IMAD.WIDE R18, R29, 0x4, R94 ;  /* 0x000000041d127825 */ /* 0x002fc600078e025e */
[----:B------:R1:W-:Y:S04]  /*23ba0*/  LDGSTS.E [R3+0x1a700], desc[UR40][R14.64], !P5 ;  /* 0x1a7000000e037fae */ /* 0x0003e8000e9a1028 */
[----:B------:R4:W-:Y:S01]  /*23bb0*/  LDGSTS.E [R3+0x1a780], desc[UR40][R4.64], !P5 ;  /* 0x1a78000004037fae */ /* 0x0009e2000e9a1028 */
[----:B------:R-:W-:-:S04]  /*23bc0*/  IMAD.WIDE R26, R29, 0x4, R24 ;  /* 0x000000041d1a7825 */ /* 0x000fc800078e0218 */
[C---:B---3--:R-:W-:Y:S01]  /*23bd0*/  IMAD.WIDE R16, R29.reuse, 0x4, R96 ;  /* 0x000000041d107825 */ /* 0x048fe200078e0260 */
[----:B------:R3:W-:Y:S03]  /*23be0*/  STL.64 [R1+0x29e0], R26 ;  /* 0x0029e01a01007387 */ /* 0x0007e60000100a00 */
[C---:B-1----:R-:W-:Y:S01]  /*23bf0*/  IMAD.WIDE R14, R29.reuse, 0x4, R98 ;  /* 0x000000041d0e7825 */ /* 0x042fe200078e0262 */
[----:B------:R3:W-:Y:S03]  /*23c00*/  LDGSTS.E [R3+0x1b400], desc[UR40][R26.64], !P4 ;  /* 0x1b4000001a037fae */ /* 0x0007e6000e1a1028 */
[----:B----4-:R-:W-:Y:S01]  /*23c10*/  IMAD.WIDE R4, R29, 0x4, R100 ;  /* 0x000000041d047825 */ /* 0x010fe200078e0264 */
[----:B------:R-:W-:-:S03]  /*23c20*/  ISETP.GE.U32.AND P1, PT, R10, 0x7fffff4b, PT ;  /* 0x7fffff4b0a00780c */ /* 0x000fc60003f26070 */
[----:B---3--:R-:W-:-:S04]  /*23c30*/  IMAD.WIDE R26, R29, 0x4, R116 ;  /* 0x000000041d1a7825 */ /* 0x008fc800078e0274 */
[----:B------:R-:W-:Y:S02]  /*23c40*/  VIADD R10, R11, 0xffffff86 ;  /* 0xffffff860b0a7836 */ /* 0x000fe40000000000 */
[C---:B------:R-:W-:Y:S01]  /*23c50*/  IMAD.WIDE R38, R29.reuse, 0x4, R150 ;  /* 0x000000041d267825 */ /* 0x040fe200078e0296 */
[----:B------:R-:W1:Y:S02]  /*23c60*/  LDC R11, c[0x0][0x3a0] ;  /* 0x0000e800ff0b7b82 */ /* 0x000e640000000800 */
[----:B------:R-:W-:Y:S01]  /*23c70*/  ISETP.GE.U32.AND P6, PT, R10, 0x7fffff47, PT ;  /* 0x7fffff470a00780c */ /* 0x000fe20003fc6070 */
[----:B--2---:R-:W-:-:S05]  /*23c80*/  IMAD.WIDE R24, R29, 0x4, R246 ;  /* 0x000000041d187825 */ /* 0x004fca00078e02f6 */
[----:B------:R2:W-:Y:S04]  /*23c90*/  STL.64 [R1+0x29f8], R24 ;  /* 0x0029f81801007387 */ /* 0x0005e80000100a00 */
[----:B------:R3:W-:Y:S04]  /*23ca0*/  STL.64 [R1+0x2a10], R22 ;  /* 0x002a101601007387 */ /* 0x0007e80000100a00 */
[----:B------:R4:W-:Y:S04]  /*23cb0*/  STL.64 [R1+0x2a28], R20 ;  /* 0x002a281401007387 */ /* 0x0009e80000100a00 */
[----:B------:R2:W-:Y:S04]  /*23cc0*/  LDGSTS.E [R3+0x1b480], desc[UR40][R24.64], !P4 ;  /* 0x1b48000018037fae */ /* 0x0005e8000e1a1028 */
        /* <DEDUP_REMOVED lines=8> */
[----:B----4-:R-:W-:-:S03]  /*23d50*/  IMAD.WIDE R20, R29, 0x4, R106 ;  /* 0x000000041d147825 */ /* 0x010fc600078e026a */
[----:B------:R4:W-:Y:S04]  /*23d60*/  STL.64 [R1+0x2a88], R4 ;  /* 0x002a880401007387 */ /* 0x0009e80000100a00 */
[----:B------:R2:W-:Y:S01]  /*23d70*/  LDGSTS.E [R3+0x1b680], desc[UR40][R16.64], !P4 ;  /* 0x1b68000010037fae */ /* 0x0005e2000e1a1028 */
[----:B-1----:R-:W-:-:S03]  /*23d80*/  IMAD.WIDE R18, R29, 0x4, R108 ;  /* 0x000000041d127825 */ /* 0x002fc600078e026c */
[----:B------:R3:W-:Y:S04]  /*23d90*/  LDGSTS.E [R3+0x1b700], desc[UR40][R14.64], !P4 ;  /* 0x1b7000000e037fae */ /* 0x0007e8000e1a1028 */
[----:B------:R1:W-:Y:S01]  /*23da0*/  STL.64 [R1+0x2aa0], R26 ;  /* 0x002aa01a01007387 */ /* 0x0003e20000100a00 */
[----:B--2---:R-:W-:-:S03]  /*23db0*/  IMAD.WIDE R16, R29, 0x4, R110 ;  /* 0x000000041d107825 */ /* 0x004fc600078e026e */
[----:B------:R4:W-:Y:S01]  /*23dc0*/  LDGSTS.E [R3+0x1b780], desc[UR40][R4.64], !P4 ;  /* 0x1b78000004037fae */ /* 0x0009e2000e1a1028 */
[----:B---3--:R-:W-:-:S03]  /*23dd0*/  IMAD.WIDE R14, R29, 0x4, R112 ;  /* 0x000000041d0e7825 */ /* 0x008fc600078e0270 */
[----:B------:R2:W-:Y:S04]  /*23de0*/  STL.64 [R1+0x2ab8], R24 ;  /* 0x002ab81801007387 */ /* 0x0005e80000100a00 */
        /* <DEDUP_REMOVED lines=21> */
[----:B------:R4:W-:Y:S04]  /*23f40*/  LDGSTS.E [R3+0x1c780], desc[UR40][R4.64], !P0 ;  /* 0x1c78000004037fae */ /* 0x0009e8000c1a1028 */
[----:B------:R2:W-:Y:S01]  /*23f50*/  STL.64 [R1+0x2ea8], R24 ;  /* 0x002ea81801007387 */ /* 0x0005e20000100a00 */
[----:B---3--:R-:W-:-:S03]  /*23f60*/  IMAD.WIDE R14, R29, 0x4, R128 ;  /* 0x000000041d0e7825 */ /* 0x008fc600078e0280 */
        /* <DEDUP_REMOVED lines=19> */
[----:B------:R-:W-:Y:S01]  /*240a0*/  STL.64 [R1+0x2f48], R26 ;  /* 0x002f481a01007387 */ /* 0x000fe20000100a00 */
[----:B--2---:R-:W-:-:S03]  /*240b0*/  IMAD.WIDE R16, R29, 0x4, R142 ;  /* 0x000000041d107825 */ /* 0x004fc600078e028e */
[----:B------:R4:W-:Y:S04]  /*240c0*/  LDGSTS.E [R3+0x1d780], desc[UR40][R4.64], !P1 ;  /* 0x1d78000004037fae */ /* 0x0009e8000c9a1028 */
[----:B------:R-:W-:Y:S01]  /*240d0*/  STL.64 [R1+0x2f68], R24 ;  /* 0x002f681801007387 */ /* 0x000fe20000100a00 */
[----:B---3--:R-:W-:-:S03]  /*240e0*/  IMAD.WIDE R14, R29, 0x4, R144 ;  /* 0x000000041d0e7825 */ /* 0x008fc600078e0290 */
[----:B------:R-:W-:Y:S01]  /*240f0*/  STL.64 [R1+0x2f88], R22 ;  /* 0x002f881601007387 */ /* 0x000fe20000100a00 */
[----:B----4-:R-:W-:-:S03]  /*24100*/  IMAD.WIDE R4, R29, 0x4, R146 ;  /* 0x000000041d047825 */ /* 0x010fc600078e0292 */
[----:B------:R1:W-:Y:S04]  /*24110*/  STL.64 [R1+0x2f98], R20 ;  /* 0x002f981401007387 */ /* 0x0003e80000100a00 */
[----:B------:R2:W-:Y:S04]  /*24120*/  STL.64 [R1+0x2fa8], R18 ;  /* 0x002fa81201007387 */ /* 0x0005e80000100a00 */
[----:B------:R3:W-:Y:S04]  /*24130*/  LDGSTS.E [R3+0x1e400], desc[UR40][R26.64], !P6 ;  /* 0x1e4000001a037fae */ /* 0x0007e8000f1a1028 */
[----:B------:R4:W-:Y:S04]  /*24140*/  STL.64 [R1+0x2fb8], R16 ;  /* 0x002fb81001007387 */ /* 0x0009e80000100a00 */
[----:B------:R-:W-:Y:S04]  /*24150*/  LDGSTS.E [R3+0x1e480], desc[UR40][R24.64], !P6 ;  /* 0x1e48000018037fae */ /* 0x000fe8000f1a1028 */
[----:B------:R1:W-:Y:S04]  /*24160*/  STL.64 [R1+0x2fc8], R14 ;  /* 0x002fc80e01007387 */ /* 0x0003e80000100a00 */
[----:B------:R-:W-:Y:S04]  /*24170*/  LDGSTS.E [R3+0x1e500], desc[UR40][R22.64], !P6 ;  /* 0x1e50000016037fae */ /* 0x000fe8000f1a1028 */
[----:B------:R1:W-:Y:S04]  /*24180*/  STL.64 [R1+0x2fd8], R4 ;  /* 0x002fd80401007387 */ /* 0x0003e80000100a00 */
[----:B------:R-:W-:Y:S04]  /*24190*/  LDGSTS.E [R3+0x1e580], desc[UR40][R20.64], !P6 ;  /* 0x1e58000014037fae */ /* 0x000fe8000f1a1028 */
[----:B------:R-:W-:Y:S04]  /*241a0*/  LDGSTS.E [R3+0x1e600], desc[UR40][R18.64], !P6 ;  /* 0x1e60000012037fae */ /* 0x000fe8000f1a1028 */
[----:B------:R-:W-:Y:S04]  /*241b0*/  LDGSTS.E [R3+0x1e680], desc[UR40][R16.64], !P6 ;  /* 0x1e68000010037fae */ /* 0x000fe8000f1a1028 */
[----:B-1----:R-:W3:Y:S04]  /*241c0*/  LDL.LU.64 R20, [R1+0xab8] ;  /* 0x000ab80001147983 */ /* 0x002ee80000300a00 */
[----:B--2---:R-:W2:Y:S04]  /*241d0*/  LDL.LU.64 R18, [R1+0xab0] ;  /* 0x000ab00001127983 */ /* 0x004ea80000300a00 */
[----:B----4-:R-:W4:Y:S04]  /*241e0*/  LDL.LU.64 R16, [R1+0xaa8] ;  /* 0x000aa80001107983 */ /* 0x010f280000300a00 */
[----:B------:R-:W-:Y:S01]  /*241f0*/  LDGSTS.E [R3+0x1e700], desc[UR40][R14.64], !P6 ;  /* 0x1e7000000e037fae */ /* 0x000fe2000f1a1028 */
[----:B------:R-:W-:-:S03]  /*24200*/  IMAD.WIDE R36, R29, 0x4, R152 ;  /* 0x000000041d247825 */ /* 0x000fc600078e0298 */
[----:B------:R1:W-:Y:S04]  /*24210*/  LDGSTS.E [R3+0x1e780], desc[UR40][R4.64], !P6 ;  /* 0x1e78000004037fae */ /* 0x0003e8000f1a1028 */
[----:B------:R-:W4:Y:S04]  /*24220*/  LDL.LU.64 R14, [R1+0xaa0] ;  /* 0x000aa000010e7983 */ /* 0x000f280000300a00 */
[----:B------:R-:W4:Y:S04]  /*24230*/  LDL.LU.64 R248, [R1+0xa98] ;  /* 0x000a980001f87983 */ /* 0x000f280000300a00 */
[----:B------:R-:W4:Y:S04]  /*24240*/  LDL.LU.64 R22, [R1+0xa90] ;  /* 0x000a900001167983 */ /* 0x000f280000300a00 */
[----:B------:R-:W4:Y:S04]  /*24250*/  LDL.LU.64 R24, [R1+0xa88] ;  /* 0x000a880001187983 */ /* 0x000f280000300a00 */
[----:B------:R-:W4:Y:S01]  /*24260*/  LDL.LU.64 R246, [R1+0xa80] ;  /* 0x000a800001f67983 */ /* 0x000f220000300a00 */
[----:B------:R-:W-:-:S03]  /*24270*/  IMAD.WIDE R34, R29, 0x4, R154 ;  /* 0x000000041d227825 */ /* 0x000fc600078e029a */
[----:B------:R-:W-:Y:S01]  /*24280*/  STL.64 [R1+0x2fe8], R40 ;  /* 0x002fe82801007387 */ /* 0x000fe20000100a00 */
[----:B------:R-:W-:-:S03]  /*24290*/  IMAD.WIDE R32, R29, 0x4, R156 ;  /* 0x000000041d207825 */ /* 0x000fc600078e029c */
[----:B------:R-:W-:Y:S01]  /*242a0*/  STL.64 [R1+0x2ff8], R38 ;  /* 0x002ff82601007387 */ /* 0x000fe20000100a00 */
[----:B------:R-:W-:-:S03]  /*242b0*/  IMAD.WIDE R30, R29, 0x4, R158 ;  /* 0x000000041d1e7825 */ /* 0x000fc600078e029e */
[----:B------:R-:W-:Y:S01]  /*242c0*/  STL.64 [R1+0x3008], R36 ;  /* 0x0030082401007387 */ /* 0x000fe20000100a00 */
[----:B---3--:R-:W-:-:S03]  /*242d0*/  IMAD.WIDE R26, R29, 0x4, R160 ;  /* 0x000000041d1a7825 */ /* 0x008fc600078e02a0 */
[----:B------:R-:W-:Y:S01]  /*242e0*/  STL.64 [R1+0x3028], R34 ;  /* 0x0030282201007387 */ /* 0x000fe20000100a00 */
[----:B-1----:R-:W-:-:S03]  /*242f0*/  IMAD.WIDE R4, R29, 0x4, R162 ;  /* 0x000000041d047825 */ /* 0x002fc600078e02a2 */
[----:B------:R-:W-:Y:S04]  /*24300*/  STL.64 [R1+0x30c8], R32 ;  /* 0x0030c82001007387 */ /* 0x000fe80000100a00 */
[----:B------:R-:W-:Y:S04]  /*24310*/  STL.64 [R1+0x30d8], R30 ;  /* 0x0030d81e01007387 */ /* 0x000fe80000100a00 */
[----:B------:R1:W-:Y:S04]  /*24320*/  STL.64 [R1+0x30e8], R26 ;  /* 0x0030e81a01007387 */ /* 0x0003e80000100a00 */
[----:B------:R3:W-:Y:S01]  /*24330*/  STL.64 [R1+0x30f8], R4 ;  /* 0x0030f80401007387 */ /* 0x0007e20000100a00 */
[----:B------:R-:W-:-:S03]  /*24340*/  IMAD.WIDE R152, R29, 0x4, R20 ;  /* 0x000000041d987825 */ /* 0x000fc600078e0214 */
[----:B------:R-:W3:Y:S01]  /*24350*/  LDL.LU.64 R20, [R1+0x9b8] ;  /* 0x0009b80001147983 */ /* 0x000ee20000300a00 */
[----:B--2---:R-:W-:-:S03]  /*24360*/  IMAD.WIDE R150, R29, 0x4, R18 ;  /* 0x000000041d967825 */ /* 0x004fc600078e0212 */
[----:B------:R-:W2:Y:S01]  /*24370*/  LDL.LU.64 R18, [R1+0x9b0] ;  /* 0x0009b00001127983 */ /* 0x000ea20000300a00 */
[----:B----4-:R-:W-:-:S03]  /*24380*/  IMAD.WIDE R148, R29, 0x4, R16 ;  /* 0x000000041d947825 */ /* 0x010fc600078e0210 */
[----:B------:R-:W4:Y:S01]  /*24390*/  LDL.LU.64 R16, [R1+0x9a8] ;  /* 0x0009a80001107983 */ /* 0x000f220000300a00 */
[----:B------:R-:W-:-:S03]  /*243a0*/  IMAD.WIDE R146, R29, 0x4, R14 ;  /* 0x000000041d927825 */ /* 0x000fc600078e020e */
[----:B------:R-:W4:Y:S01]  /*243b0*/  LDL.LU.64 R14, [R1+0x9a0] ;  /* 0x0009a000010e7983 */ /* 0x000f220000300a00 */
[----:B------:R-:W-:-:S03]  /*243c0*/  IMAD.WIDE R140, R29, 0x4, R24 ;  /* 0x000000041d8c7825 */ /* 0x000fc600078e0218 */
[----:B------:R-:W4:Y:S01]  /*243d0*/  LDL.LU.64 R24, [R1+0x998] ;  /* 0x0009980001187983 */ /* 0x000f220000300a00 */
[----:B------:R-:W-:-:S03]  /*243e0*/  IMAD.WIDE R138, R29, 0x4, R246 ;  /* 0x000000041d8a7825 */ /* 0x000fc600078e02f6 */
[----:B------:R-:W4:Y:S01]  /*243f0*/  LDL.LU.64 R246, [R1+0x990] ;  /* 0x0009900001f67983 */ /* 0x000f220000300a00 */
[----:B------:R-:W-:Y:S02]  /*24400*/  VIADD R10, R13, 0xffffff82 ;  /* 0xffffff820d0a7836 */ /* 0x000fe40000000000 */
[C---:B------:R-:W-:Y:S01]  /*24410*/  IMAD.WIDE R144, R29.reuse, 0x4, R248 ;  /* 0x000000041d907825 */ /* 0x040fe200078e02f8 */
[----:B------:R-:W1:Y:S02]  /*24420*/  LDC R13, c[0x0][0x3a0] ;  /* 0x0000e800ff0d7b82 */ /* 0x000e640000000800 */
[----:B------:R-:W-:Y:S01]  /*24430*/  ISETP.GE.U32.AND P5, PT, R10, 0x7fffff43, PT ;  /* 0x7fffff430a00780c */ /* 0x000fe20003fa6070 */
[----:B------:R-:W-:-:S12]  /*24440*/  IMAD.WIDE R142, R29, 0x4, R22 ;  /* 0x000000041d8e7825 */ /* 0x000fd800078e0216 */
[----:B------:R-:W-:Y:S04]  /*24450*/  LDGSTS.E [R3+0x1f400], desc[UR40][R40.64], !P5 ;  /* 0x1f40000028037fae */ /* 0x000fe8000e9a1028 */
[----:B------:R-:W-:Y:S04]  /*24460*/  LDGSTS.E [R3+0x1f480], desc[UR40][R38.64], !P5 ;  /* 0x1f48000026037fae */ /* 0x000fe8000e9a1028 */
[----:B------:R-:W-:Y:S04]  /*24470*/  LDGSTS.E [R3+0x1f500], desc[UR40][R36.64], !P5 ;  /* 0x1f50000024037fae */ /* 0x000fe8000e9a1028 */
[----:B------:R-:W-:Y:S04]  /*24480*/  LDGSTS.E [R3+0x1f580], desc[UR40][R34.64], !P5 ;  /* 0x1f58000022037fae */ /* 0x000fe8000e9a1028 */
[----:B------:R-:W-:Y:S04]  /*24490*/  LDGSTS.E [R3+0x1f600], desc[UR40][R32.64], !P5 ;  /* 0x1f60000020037fae */ /* 0x000fe8000e9a1028 */
[----:B------:R-:W-:Y:S04]  /*244a0*/  LDGSTS.E [R3+0x1f680], desc[UR40][R30.64], !P5 ;  /* 0x1f6800001e037fae */ /* 0x000fe8000e9a1028 */
[----:B------:R-:W-:Y:S04]  /*244b0*/  LDGSTS.E [R3+0x1f700], desc[UR40][R26.64], !P5 ;  /* 0x1f7000001a037fae */ /* 0x000fe8000e9a1028 */
[----:B------:R2:W-:Y:S04]  /*244c0*/  LDGSTS.E [R3+0x1f780], desc[UR40][R4.64], !P5 ;  /* 0x1f78000004037fae */ /* 0x0005e8000e9a1028 */
[----:B-1----:R-:W4:Y:S04]  /*244d0*/  LDL.LU.64 R26, [R1+0x988] ;  /* 0x00098800011a7983 */ /* 0x002f280000300a00 */
[----:B------:R-:W4:Y:S04]  /*244e0*/  LDL.LU.64 R40, [R1+0x980] ;  /* 0x0009800001287983 */ /* 0x000f280000300a00 */
        /* <DEDUP_REMOVED lines=8> */
[----:B------:R-:W4:Y:S04]  /*24570*/  LDL.LU.64 R248, [R1+0x8b8] ;  /* 0x0008b80001f87983 */ /* 0x000f280000300a00 */
[----:B------:R-:W4:Y:S01]  /*24580*/  LDL.LU.64 R22, [R1+0x8b0] ;  /* 0x0008b00001167983 */ /* 0x000f220000300a00 */
[----:B---3--:R-:W-:-:S03]  /*24590*/  IMAD.WIDE R136, R29, 0x4, R20 ;  /* 0x000000041d887825 */ /* 0x008fc600078e0214 */
[----:B------:R-:W3:Y:S01]  /*245a0*/  LDL.LU.64 R20, [R1+0x8a8] ;  /* 0x0008a80001147983 */ /* 0x000ee20000300a00 */
[----:B--2---:R-:W-:-:S03]  /*245b0*/  IMAD.WIDE R134, R29, 0x4, R18 ;  /* 0x000000041d867825 */ /* 0x004fc600078e0212 */
[----:B------:R-:W2:Y:S01]  /*245c0*/  LDL.LU.64 R18, [R1+0x8a0] ;  /* 0x0008a00001127983 */ /* 0x000ea20000300a00 */
[----:B----4-:R-:W-:-:S03]  /*245d0*/  IMAD.WIDE R132, R29, 0x4, R16 ;  /* 0x000000041d847825 */ /* 0x010fc600078e0210 */
[----:B------:R-:W4:Y:S01]  /*245e0*/  LDL.LU.64 R16, [R1+0x898] ;  /* 0x0008980001107983 */ /* 0x000f220000300a00 */
[----:B------:R-:W-:-:S03]  /*245f0*/  IMAD.WIDE R130, R29, 0x4, R14 ;  /* 0x000000041d827825 */ /* 0x000fc600078e020e */
[----:B------:R-:W3:Y:S01]  /*24600*/  LDL.LU.64 R14, [R1+0x890] ;  /* 0x00089000010e7983 */ /* 0x000ee20000300a00 */
[----:B------:R-:W-:-:S03]  /*24610*/  IMAD.WIDE R128, R29, 0x4, R24 ;  /* 0x000000041d807825 */ /* 0x000fc600078e0218 */
[----:B------:R-:W3:Y:S01]  /*24620*/  LDL.LU.64 R24, [R1+0x888] ;  /* 0x0008880001187983 */ /* 0x000ee20000300a00 */
[----:B------:R-:W-:-:S03]  /*24630*/  IMAD.WIDE R126, R29, 0x4, R246 ;  /* 0x000000041d7e7825 */ /* 0x000fc600078e02f6 */
[----:B------:R-:W3:Y:S04]  /*24640*/  LDL.LU.64 R246, [R1+0x880] ;  /* 0x0008800001f67983 */ /* 0x000ee80000300a00 */
[----:B------:R-:W-:Y:S04]  /*24650*/  STL.64 [R1+0x5490], R136 ;  /* 0x0054908801007387 */ /* 0x000fe80000100a00 */
[----:B------:R-:W-:Y:S04]  /*24660*/  STL.64 [R1+0x5498], R134 ;  /* 0x0054988601007387 */ /* 0x000fe80000100a00 */
[----:B------:R-:W-:Y:S04]  /*24670*/  STL.64 [R1+0x54a0], R132 ;  /* 0x0054a08401007387 */ /* 0x000fe80000100a00 */
[----:B------:R-:W-:Y:S04]  /*24680*/  STL.64 [R1+0x54b0], R130 ;  /* 0x0054b08201007387 */ /* 0x000fe80000100a00 */
[----:B------:R-:W-:Y:S04]  /*24690*/  STL.64 [R1+0x54b8], R128 ;  /* 0x0054b88001007387 */ /* 0x000fe80000100a00 */
[----:B------:R-:W-:Y:S01]  /*246a0*/  STL.64 [R1+0x54c0], R126 ;  /* 0x0054c07e01007387 */ /* 0x000fe20000100a00 */
[----:B------:R-:W-:-:S04]  /*246b0*/  IMAD.WIDE R124, R29, 0x4, R26 ;  /* 0x000000041d7c7825 */ /* 0x000fc800078e021a */
[C---:B------:R-:W-:Y:S01]  /*246c0*/  IMAD.WIDE R122, R29.reuse, 0x4, R40 ;  /* 0x000000041d7a7825 */ /* 0x040fe200078e0228 */
[----:B------:R-:W-:Y:S04]  /*246d0*/  STL.64 [R1+0x54c8], R124 ;  /* 0x0054c87c01007387 */ /* 0x000fe80000100a00 */
[----:B------:R-:W-:Y:S01]  /*246e0*/  STL.64 [R1+0x54d0], R122 ;  /* 0x0054d07a01007387 */ /* 0x000fe20000100a00 */
[----:B--2---:R-:W-:-:S04]  /*246f0*/  IMAD.WIDE R114, R29, 0x4, R18 ;  /* 0x000000041d727825 */ /* 0x004fc800078e0212 */
[C---:B----4-:R-:W-:Y:S02]  /*24700*/  IMAD.WIDE R112, R29.reuse, 0x4, R16 ;  /* 0x000000041d707825 */ /* 0x050fe400078e0210 */
[----:B------:R-:W2:Y:S04]  /*24710*/  LDL.LU.64 R16, [R1+0x7b8] ;  /* 0x0007b80001107983 */ /* 0x000ea80000300a00 */
[----:B------:R-:W4:Y:S04]  /*24720*/  LDL.LU.64 R18, [R1+0x7b0] ;  /* 0x0007b00001127983 */ /* 0x000f280000300a00 */
[----:B------:R-:W4:Y:S04]  /*24730*/  LDL.LU.64 R32, [R1+0x7a8] ;  /* 0x0007a80001207983 */ /* 0x000f280000300a00 */
[----:B------:R-:W4:Y:S01]  /*24740*/  LDL.LU.64 R40, [R1+0x7a0] ;  /* 0x0007a00001287983 */ /* 0x000f220000300a00 */
[----:B---3--:R-:W-:-:S03]  /*24750*/  IMAD.WIDE R108, R29, 0x4, R24 ;  /* 0x000000041d6c7825 */ /* 0x008fc600078e0218 */
[----:B------:R-:W3:Y:S01]  /*24760*/  LDL.LU.64 R24, [R1+0x798] ;  /* 0x0007980001187983 */ /* 0x000ee20000300a00 */
[----:B------:R-:W-:-:S05]  /*24770*/  IMAD.WIDE R4, R29, 0x4, R246 ;  /* 0x000000041d047825 */ /* 0x000fca00078e02f6 */
[----:B------:R1:W-:Y:S04]  /*24780*/  STL.64 [R1+0x1378], R4 ;  /* 0x0013780401007387 */ /* 0x0003e80000100a00 */
[----:B------:R-:W3:Y:S01]  /*24790*/  LDL.LU.64 R246, [R1+0x790] ;  /* 0x0007900001f67983 */ /* 0x000ee20000300a00 */
[----:B------:R-:W-:-:S04]  /*247a0*/  IMAD.WIDE R120, R29, 0x4, R248 ;  /* 0x000000041d787825 */ /* 0x000fc800078e02f8 */
[C---:B------:R-:W-:Y:S02]  /*247b0*/  IMAD.WIDE R118, R29.reuse, 0x4, R22 ;  /* 0x000000041d767825 */ /* 0x040fe400078e0216 */
[----:B------:R-:W3:Y:S02]  /*247c0*/  LDL.LU.64 R22, [R1+0x788] ;  /* 0x0007880001167983 */ /* 0x000ee40000300a00 */
[C---:B------:R-:W-:Y:S02]  /*247d0*/  IMAD.WIDE R116, R29.reuse, 0x4, R20 ;  /* 0x000000041d747825 */ /* 0x040fe400078e0214 */
[----:B------:R-:W1:Y:S02]  /*247e0*/  LDL.LU.64 R248, [R1+0x780] ;  /* 0x0007800001f87983 */ /* 0x000e640000300a00 */
[C---:B------:R-:W-:Y:S02]  /*247f0*/  IMAD.WIDE R110, R29.reuse, 0x4, R14 ;  /* 0x000000041d6e7825 */ /* 0x040fe400078e020e */
[----:B------:R-:W-:Y:S04]  /*24800*/  STL.64 [R1+0x54d8], R120 ;  /* 0x0054d87801007387 */ /* 0x000fe80000100a00 */
[----:B------:R-:W-:Y:S04]  /*24810*/  STL.64 [R1+0x54e0], R118 ;  /* 0x0054e07601007387 */ /* 0x000fe80000100a00 */
[----:B------:R-:W-:Y:S04]  /*24820*/  STL.64 [R1+0x54e8], R116 ;  /* 0x0054e87401007387 */ /* 0x000fe80000100a00 */
[----:B------:R-:W-:Y:S04]  /*24830*/  STL.64 [R1+0x54f0], R114 ;  /* 0x0054f07201007387 */ /* 0x000fe80000100a00 */
[----:B------:R-:W-:Y:S04]  /*24840*/  STL.64 [R1+0x54f8], R112 ;  /* 0x0054f87001007387 */ /* 0x000fe80000100a00 */
[----:B------:R-:W-:Y:S04]  /*24850*/  STL.64 [R1+0x5500], R110 ;  /* 0x0055006e01007387 */ /* 0x000fe80000100a00 */
[----:B------:R-:W-:Y:S04]  /*24860*/  STL.64 [R1+0x5508], R108 ;  /* 0x0055086c01007387 */ /* 0x000fe80000100a00 */
[----:B------:R-:W3:Y:S04]  /*24870*/  LDL.LU.64 R30, [R1+0x6b8] ;  /* 0x0006b800011e7983 */ /* 0x000ee80000300a00 */
[----:B------:R-:W3:Y:S04]  /*24880*/  LDL.LU.64 R26, [R1+0x6b0] ;  /* 0x0006b000011a7983 */ /* 0x000ee80000300a00 */
[----:B------:R-:W3:Y:S04]  /*24890*/  LDL.LU.64 R14, [R1+0x6a8] ;  /* 0x0006a800010e7983 */ /* 0x000ee80000300a00 */
[----:B------:R-:W3:Y:S01]  /*248a0*/  LDL.LU.64 R20, [R1+0x6a0] ;  /* 0x0006a00001147983 */ /* 0x000ee20000300a00 */
[----:B--2---:R-:W-:-:S04]  /*248b0*/  IMAD.WIDE R16, R29, 0x4, R16 ;  /* 0x000000041d107825 */ /* 0x004fc800078e0210 */
[C---:B----4-:R-:W-:Y:S02]  /*248c0*/  IMAD.WIDE R38, R29.reuse, 0x4, R18 ;  /* 0x000000041d267825 */ /* 0x050fe400078e0212 */
[----:B------:R-:W2:Y:S02]  /*248d0*/  LDL.LU.64 R18, [R1+0x698] ;  /* 0x0006980001127983 */ /* 0x000ea40000300a00 */
[C---:B------:R-:W-:Y:S02]  /*248e0*/  IMAD.WIDE R36, R29.reuse, 0x4, R32 ;  /* 0x000000041d247825 */ /* 0x040fe400078e0220 */
[----:B------:R4:W-:Y:S04]  /*248f0*/  STL.64 [R1+0x1390], R16 ;  /* 0x0013901001007387 */ /* 0x0009e80000100a00 */
[----:B------:R1:W-:Y:S04]  /*24900*/  STL.64 [R1+0x13a0], R38 ;  /* 0x0013a02601007387 */ /* 0x0003e80000100a00 */
[----:B------:R1:W-:Y:S01]  /*24910*/  STL.64 [R1+0x13b8], R36 ;  /* 0x0013b82401007387 */ /* 0x0003e20000100a00 */
[----:B---3--:R-:W-:-:S04]  /*24920*/  IMAD.WIDE R32, R29, 0x4, R24 ;  /* 0x000000041d207825 */ /* 0x008fc800078e0218 */
[----:B------:R-:W-:Y:S02]  /*24930*/  IMAD.WIDE R24, R29, 0x4, R246 ;  /* 0x000000041d187825 */ /* 0x000fe400078e02f6 */
[----:B------:R-:W3:Y:S02]  /*24940*/  LDL.LU.64 R246, [R1+0x690] ;  /* 0x0006900001f67983 */ /* 0x000ee40000300a00 */
[----:B------:R-:W-:Y:S02]  /*24950*/  VIADD R10, R12, 0xffffffbd ;  /* 0xffffffbd0c0a7836 */ /* 0x000fe40000000000 */
[----:B------:R-:W1:Y:S03]  /*24960*/  LDC R12, c[0x0][0x3a0] ;  /* 0x0000e800ff0c7b82 */ /* 0x000e660000000800 */
[----:B------:R-:W-:Y:S01]  /*24970*/  ISETP.GE.U32.AND P4, PT, R10, 0x7fffff7e, PT ;  /* 0x7fffff7e0a00780c */ /* 0x000fe20003f86070 */
[----:B------:R-:W-:-:S02]  /*24980*/  VIADD R10, R11, 0xffffffb9 ;  /* 0xffffffb90b0a7836 */ /* 0x000fc40000000000 */
[----:B------:R-:W-:Y:S02]  /*24990*/  IMAD.WIDE R34, R29, 0x4, R40 ;  /* 0x000000041d227825 */ /* 0x000fe400078e0228 */
[----:B------:R-:W2:Y:S01]  /*249a0*/  LDC R11, c[0x0][0x3a0] ;  /* 0x0000e800ff0b7b82 */ /* 0x000ea20000000800 */
[----:B------:R-:W-:Y:S01]  /*249b0*/  ISETP.GE.U32.AND P0, PT, R10, 0x7fffff7a, PT ;  /* 0x7fffff7a0a00780c */ /* 0x000fe20003f06070 */
[----:B------:R-:W-:-:S06]  /*249c0*/  VIADD R10, R13, 0xffffffb5 ;  /* 0xffffffb50d0a7836 */ /* 0x000fcc0000000000 */
[----:B------:R-:W-:Y:S01]  /*249d0*/  LDGSTS.E [R2+0x10800], desc[UR40][R152.64], !P4 ;  /* 0x1080000098027fae */ /* 0x000fe2000e1a1028 */
[----:B------:R-:W-:Y:S01]  /*249e0*/  ISETP.GE.U32.AND P1, PT, R10, 0x7fffff76, PT ;  /* 0x7fffff760a00780c */ /* 0x000fe20003f26070 */
[C---:B------:R-:W-:Y:S01]  /*249f0*/  IMAD.WIDE R22, R29.reuse, 0x4, R22 ;  /* 0x000000041d167825 */ /* 0x040fe200078e0216 */
[----:B------:R-:W2:Y:S01]  /*24a00*/  LDC R13, c[0x0][0x3a0] ;  /* 0x0000e800ff0d7b82 */ /* 0x000ea20000000800 */
[----:B------:R-:W-:Y:S04]  /*24a10*/  LDGSTS.E [R2+0x10880], desc[UR40][R150.64], !P4 ;  /* 0x1088000096027fae */ /* 0x000fe8000e1a1028 */
[----:B------:R-:W-:Y:S04]  /*24a20*/  LDGSTS.E [R2+0x10900], desc[UR40][R148.64], !P4 ;  /* 0x1090000094027fae */ /* 0x000fe8000e1a1028 */
[----:B------:R-:W-:Y:S04]  /*24a30*/  LDGSTS.E [R2+0x10980], desc[UR40][R146.64], !P4 ;  /* 0x1098000092027fae */ /* 0x000fe8000e1a1028 */
[----:B------:R-:W-:Y:S04]  /*24a40*/  LDGSTS.E [R2+0x10a00], desc[UR40][R144.64], !P4 ;  /* 0x10a0000090027fae */ /* 0x000fe8000e1a1028 */
[----:B------:R-:W-:Y:S01]  /*24a50*/  LDGSTS.E [R2+0x10a80], desc[UR40][R142.64], !P4 ;  /* 0x10a800008e027fae */ /* 0x000fe2000e1a1028 */
[----:B-1----:R-:W-:Y:S01]  /*24a60*/  IADD3 R10, PT, PT, R12, -0x4f, RZ ;  /* 0xffffffb10c0a7810 */ /* 0x002fe20007ffe0ff */
[----:B------:R-:W-:Y:S01]  /*24a70*/  IMAD.WIDE R42, R29, 0x4, R30 ;  /* 0x000000041d2a7825 */ /* 0x000fe200078e021e */
[----:B------:R-:W1:Y:S01]  /*24a80*/  LDC R12, c[0x0][0x3a0] ;  /* 0x0000e800ff0c7b82 */ /* 0x000e620000000800 */
[----:B------:R-:W-:Y:S04]  /*24a90*/  LDGSTS.E [R2+0x10b00], desc[UR40][R140.64], !P4 ;  /* 0x10b000008c027fae */ /* 0x000fe8000e1a1028 */
[----:B------:R-:W-:Y:S04]  /*24aa0*/  LDGSTS.E [R2+0x10b80], desc[UR40][R138.64], !P4 ;  /* 0x10b800008a027fae */ /* 0x000fe8000e1a1028 */
[----:B------:R-:W-:Y:S04]  /*24ab0*/  LDGSTS.E [R2+0x11800], desc[UR40][R136.64], !P0 ;  /* 0x1180000088027fae */ /* 0x000fe8000c1a1028 */
[----:B------:R-:W-:Y:S01]  /*24ac0*/  LDGSTS.E [R2+0x11880], desc[UR40][R134.64], !P0 ;  /* 0x1188000086027fae */ /* 0x000fe2000c1a1028 */
[----:B------:R-:W-:-:S03]  /*24ad0*/  ISETP.GE.U32.AND P6, PT, R10, 0x7fffff72, PT ;  /* 0x7fffff720a00780c */ /* 0x000fc60003fc6070 */
[----:B------:R-:W-:Y:S04]  /*24ae0*/  LDGSTS.E [R2+0x11900], desc[UR40][R132.64], !P0 ;  /* 0x1190000084027fae */ /* 0x000fe8000c1a1028 */
        /* <DEDUP_REMOVED lines=13> */
[----:B------:R4:W-:Y:S04]  /*24bc0*/  STL.64 [R1+0x13d0], R34 ;  /* 0x0013d02201007387 */ /* 0x0009e80000100a00 */
[----:B------:R-:W-:Y:S01]  /*24bd0*/  STL.64 [R1+0x13e8], R32 ;  /* 0x0013e82001007387 */ /* 0x000fe20000100a00 */
[----:B-1----:R-:W-:-:S03]  /*24be0*/  IMAD.WIDE R4, R29, 0x4, R248 ;  /* 0x000000041d047825 */ /* 0x002fc600078e02f8 */
[----:B------:R-:W-:Y:S04]  /*24bf0*/  STL.64 [R1+0x1400], R24 ;  /* 0x0014001801007387 */ /* 0x000fe80000100a00 */
[----:B------:R-:W-:Y:S04]  /*24c00*/  LDGSTS.E [R2+0x13800], desc[UR40][R16.64], !P6 ;  /* 0x1380000010027fae */ /* 0x000fe8000f1a1028 */
[----:B------:R1:W-:Y:S04]  /*24c10*/  LDGSTS.E [R2+0x13880], desc[UR40][R38.64], !P6 ;  /* 0x1388000026027fae */ /* 0x0003e8000f1a1028 */
[----:B------:R1:W-:Y:S04]  /*24c20*/  LDGSTS.E [R2+0x13900], desc[UR40][R36.64], !P6 ;  /* 0x1390000024027fae */ /* 0x0003e8000f1a1028 */
[----:B----4-:R-:W4:Y:S04]  /*24c30*/  LDL.LU.64 R16, [R1+0x688] ;  /* 0x0006880001107983 */ /* 0x010f280000300a00 */
[----:B------:R1:W-:Y:S04]  /*24c40*/  STL.64 [R1+0x1418], R22 ;  /* 0x0014181601007387 */ /* 0x0003e80000100a00 */
[----:B------:R2:W-:Y:S01]  /*24c50*/  STL.64 [R1+0x1430], R4 ;  /* 0x0014300401007387 */ /* 0x0005e20000100a00 */
[----:B-1----:R-:W-:-:S03]  /*24c60*/  IMAD.WIDE R38, R29, 0x4, R26 ;  /* 0x000000041d267825 */ /* 0x002fc600078e021a */
[----:B------:R-:W4:Y:S04]  /*24c70*/  LDL.LU.64 R248, [R1+0x680] ;  /* 0x0006800001f87983 */ /* 0x000f280000300a00 */
[----:B------:R1:W-:Y:S01]  /*24c80*/  LDGSTS.E [R2+0x13980], desc[UR40][R34.64], !P6 ;  /* 0x1398000022027fae */ /* 0x0003e2000f1a1028 */
[----:B------:R-:W-:-:S03]  /*24c90*/  IMAD.WIDE R36, R29, 0x4, R14 ;  /* 0x000000041d247825 */ /* 0x000fc600078e020e */
[----:B------:R2:W-:Y:S04]  /*24ca0*/  LDGSTS.E [R2+0x13a00], desc[UR40][R32.64], !P6 ;  /* 0x13a0000020027fae */ /* 0x0005e8000f1a1028 */
[----:B------:R-:W-:Y:S04]  /*24cb0*/  LDGSTS.E [R2+0x13a80], desc[UR40][R24.64], !P6 ;  /* 0x13a8000018027fae */ /* 0x000fe8000f1a1028 */
[----:B------:R-:W-:Y:S04]  /*24cc0*/  LDGSTS.E [R2+0x13b00], desc[UR40][R22.64], !P6 ;  /* 0x13b0000016027fae */ /* 0x000fe8000f1a1028 */
[----:B------:R-:W4:Y:S01]  /*24cd0*/  LDL.LU.64 R40, [R1+0x5b8] ;  /* 0x0005b80001287983 */ /* 0x000f220000300a00 */
[----:B-1----:R-:W-:-:S03]  /*24ce0*/  IMAD.WIDE R34, R29, 0x4, R20 ;  /* 0x000000041d227825 */ /* 0x002fc600078e0214 */
[----:B------:R1:W-:Y:S04]  /*24cf0*/  LDGSTS.E [R2+0x13b80], desc[UR40][R4.64], !P6 ;  /* 0x13b8000004027fae */ /* 0x0003e8000f1a1028 */
[----:B------:R-:W4:Y:S04]  /*24d00*/  LDL.LU.64 R22, [R1+0x5b0] ;  /* 0x0005b00001167983 */ /* 0x000f280000300a00 */
[----:B------:R-:W4:Y:S04]  /*24d10*/  LDL.LU.64 R24, [R1+0x5a8] ;  /* 0x0005a80001187983 */ /* 0x000f280000300a00 */
[----:B------:R-:W4:Y:S04]  /*24d20*/  LDL.LU.64 R14, [R1+0x5a0] ;  /* 0x0005a000010e7983 */ /* 0x000f280000300a00 */
[----:B------:R-:W-:Y:S04]  /*24d30*/  STL.64 [R1+0x1508], R42 ;  /* 0x0015082a01007387 */ /* 0x000fe80000100a00 */
[----:B------:R-:W-:Y:S04]  /*24d40*/  STL.64 [R1+0x1520], R38 ;  /* 0x0015202601007387 */ /* 0x000fe80000100a00 */
[----:B------:R-:W-:Y:S04]  /*24d50*/  STL.64 [R1+0x1538], R36 ;  /* 0x0015382401007387 */ /* 0x000fe80000100a00 */
[----:B------:R-:W4:Y:S04]  /*24d60*/  LDL.LU.64 R30, [R1+0x598] ;  /* 0x00059800011e7983 */ /* 0x000f280000300a00 */
[----:B------:R-:W4:Y:S04]  /*24d70*/  LDL.LU.64 R20, [R1+0x590] ;  /* 0x0005900001147983 */ /* 0x000f280000300a00 */
[----:B------:R-:W-:Y:S01]  /*24d80*/  STL.64 [R1+0x1550], R34 ;  /* 0x0015502201007387 */ /* 0x000fe20000100a00 */
[----:B--2---:R-:W-:-:S05]  /*24d90*/  IMAD.WIDE R32, R29, 0x4, R18 ;  /* 0x000000041d207825 */ /* 0x004fca00078e0212 */
[----:B------:R-:W-:Y:S04]  /*24da0*/  STL.64 [R1+0x1568], R32 ;  /* 0x0015682001007387 */ /* 0x000fe80000100a00 */
[----:B------:R-:W2:Y:S01]  /*24db0*/  LDL.LU.64 R18, [R1+0x588] ;  /* 0x0005880001127983 */ /* 0x000ea20000300a00 */
[----:B---3--:R-:W-:-:S03]  /*24dc0*/  IMAD.WIDE R26, R29, 0x4, R246 ;  /* 0x000000041d1a7825 */ /* 0x008fc600078e02f6 */
[----:B------:R-:W3:Y:S01]  /*24dd0*/  LDL.LU.64 R246, [R1+0x580] ;  /* 0x0005800001f67983 */ /* 0x000ee20000300a00 */
[----:B------:R-:W-:-:S03]  /*24de0*/  VIADD R10, R11, 0xffffffad ;  /* 0xffffffad0b0a7836 */ /* 0x000fc60000000000 */
[----:B------:R1:W-:Y:S01]  /*24df0*/  STL.64 [R1+0x1580], R26 ;  /* 0x0015801a01007387 */ /* 0x0003e20000100a00 */
[----:B------:R-:W1:Y:S01]  /*24e00*/  LDC R11, c[0x0][0x3a0] ;  /* 0x0000e800ff0b7b82 */ /* 0x000e620000000800 */
[----:B------:R-:W-:-:S13]  /*24e10*/  ISETP.GE.U32.AND P5, PT, R10, 0x7fffff6e, PT ;  /* 0x7fffff6e0a00780c */ /* 0x000fda0003fa6070 */
[----:B------:R-:W-:Y:S04]  /*24e20*/  LDGSTS.E [R2+0x14800], desc[UR40][R42.64], !P5 ;  /* 0x148000002a027fae */ /* 0x000fe8000e9a1028 */
[----:B------:R1:W-:Y:S04]  /*24e30*/  LDGSTS.E [R2+0x14880], desc[UR40][R38.64], !P5 ;  /* 0x1488000026027fae */ /* 0x0003e8000e9a1028 */
[----:B------:R1:W-:Y:S04]  /*24e40*/  LDGSTS.E [R2+0x14900], desc[UR40][R36.64], !P5 ;  /* 0x1490000024027fae */ /* 0x0003e8000e9a1028 */
[----:B------:R1:W-:Y:S04]  /*24e50*/  LDGSTS.E [R2+0x14980], desc[UR40][R34.64], !P5 ;  /* 0x1498000022027fae */ /* 0x0003e8000e9a1028 */
[----:B------:R1:W-:Y:S04]  /*24e60*/  LDGSTS.E [R2+0x14a00], desc[UR40][R32.64], !P5 ;  /* 0x14a0000020027fae */ /* 0x0003e8000e9a1028 */
[----:B------:R-:W-:Y:S01]  /*24e70*/  LDGSTS.E [R2+0x14a80], desc[UR40][R26.64], !P5 ;  /* 0x14a800001a027fae */ /* 0x000fe2000e9a1028 */
[----:B----4-:R-:W-:-:S05]  /*24e80*/  IMAD.WIDE R16, R29, 0x4, R16 ;  /* 0x000000041d107825 */ /* 0x010fca00078e0210 */
[----:B------:R4:W-:Y:S04]  /*24e90*/  STL.64 [R1+0x1598], R16 ;  /* 0x0015981001007387 */ /* 0x0009e80000100a00 */
[----:B------:R-:W-:Y:S01]  /*24ea0*/  LDGSTS.E [R2+0x14b00], desc[UR40][R16.64], !P5 ;  /* 0x14b0000010027fae */ /* 0x000fe2000e9a1028 */
[----:B-1----:R-:W-:-:S05]  /*24eb0*/  IMAD.WIDE R4, R29, 0x4, R248 ;  /* 0x000000041d047825 */ /* 0x002fca00078e02f8 */
[----:B------:R3:W-:Y:S04]  /*24ec0*/  STL.64 [R1+0x15b0], R4 ;  /* 0x0015b00401007387 */ /* 0x0007e80000100a00 */
[----:B------:R-:W3:Y:S04]  /*24ed0*/  LDL.LU.64 R26, [R1+0x4b8] ;  /* 0x0004b800011a7983 */ /* 0x000ee80000300a00 */
[----:B------:R-:W3:Y:S04]  /*24ee0*/  LDL.LU.64 R248, [R1+0x4b0] ;  /* 0x0004b00001f87983 */ /* 0x000ee80000300a00 */
[----:B----4-:R-:W4:Y:S01]  /*24ef0*/  LDL.LU.64 R16, [R1+0x4a8] ;  /* 0x0004a80001107983 */ /* 0x010f220000300a00 */
[----:B------:R-:W-:-:S03]  /*24f00*/  IMAD.WIDE R40, R29, 0x4, R40 ;  /* 0x000000041d287825 */ /* 0x000fc600078e0228 */
[----:B------:R3:W-:Y:S01]  /*24f10*/  LDGSTS.E [R2+0x14b80], desc[UR40][R4.64], !P5 ;  /* 0x14b8000004027fae */ /* 0x0007e2000e9a1028 */
[----:B------:R-:W-:-:S03]  /*24f20*/  IMAD.WIDE R38, R29, 0x4, R22 ;  /* 0x000000041d267825 */ /* 0x000fc600078e0216 */
[----:B------:R-:W4:Y:S01]  /*24f30*/  LDL.LU.64 R22, [R1+0x4a0] ;  /* 0x0004a00001167983 */ /* 0x000f220000300a00 */
[----:B------:R-:W-:-:S03]  /*24f40*/  IMAD.WIDE R36, R29, 0x4, R24 ;  /* 0x000000041d247825 */ /* 0x000fc600078e0218 */
[----:B------:R1:W-:Y:S01]  /*24f50*/  STL.64 [R1+0x15d8], R40 ;  /* 0x0015d82801007387 */ /* 0x0003e20000100a00 */
[----:B------:R-:W-:-:S03]  /*24f60*/  IMAD.WIDE R34, R29, 0x4, R14 ;  /* 0x000000041d227825 */ /* 0x000fc600078e020e */
[----:B------:R-:W4:Y:S04]  /*24f70*/  LDL.LU.64 R24, [R1+0x498] ;  /* 0x0004980001187983 */ /* 0x000f280000300a00 */
[----:B------:R-:W-:Y:S04]  /*24f80*/  STL.64 [R1+0x15f8], R38 ;  /* 0x0015f82601007387 */ /* 0x000fe80000100a00 */
[----:B------:R-:W4:Y:S01]  /*24f90*/  LDL.LU.64 R14, [R1+0x490] ;  /* 0x00049000010e7983 */ /* 0x000f220000300a00 */
[----:B------:R-:W-:-:S03]  /*24fa0*/  IMAD.WIDE R32, R29, 0x4, R30 ;  /* 0x000000041d207825 */ /* 0x000fc600078e021e */
[----:B------:R-:W-:Y:S01]  /*24fb0*/  STL.64 [R1+0x1618], R36 ;  /* 0x0016182401007387 */ /* 0x000fe20000100a00 */
[----:B------:R-:W-:-:S03]  /*24fc0*/  IMAD.WIDE R30, R29, 0x4, R20 ;  /* 0x000000041d1e7825 */ /* 0x000fc600078e0214 */
[----:B------:R-:W-:Y:S04]  /*24fd0*/  STL.64 [R1+0x1638], R34 ;  /* 0x0016382201007387 */ /* 0x000fe80000100a00 */
[----:B------:R1:W-:Y:S04]  /*24fe0*/  STL.64 [R1+0x1658], R32 ;  /* 0x0016582001007387 */ /* 0x0003e80000100a00 */
[----:B------:R-:W4:Y:S04]  /*24ff0*/  LDL.LU.64 R20, [R1+0x488] ;  /* 0x0004880001147983 */ /* 0x000f280000300a00 */
[----:B------:R1:W-:Y:S01]  /*25000*/  STL.64 [R1+0x1678], R30 ;  /* 0x0016781e01007387 */ /* 0x0003e20000100a00 */
[----:B--2---:R-:W-:-:S05]  /*25010*/  IMAD.WIDE R18, R29, 0x4, R18 ;  /* 0x000000041d127825 */ /* 0x004fca00078e0212 */
[----:B------:R2:W-:Y:S01]  /*25020*/  STL.64 [R1+0x1698], R18 ;  /* 0x0016981201007387 */ /* 0x0005e20000100a00 */
[----:B---3--:R-:W-:-:S03]  /*25030*/  IMAD.WIDE R4, R29, 0x4, R246 ;  /* 0x000000041d047825 */ /* 0x008fc600078e02f6 */
[----:B------:R-:W3:Y:S01]  /*25040*/  LDL.LU.64 R246, [R1+0x480] ;  /* 0x0004800001f67983 */ /* 0x000ee20000300a00 */
[----:B------:R-:W-:-:S03]  /*25050*/  VIADD R10, R13, 0xffffffa9 ;  /* 0xffffffa90d0a7836 */ /* 0x000fc60000000000 */
[----:B------:R3:W-:Y:S01]  /*25060*/  STL.64 [R1+0x16b8], R4 ;  /* 0x0016b80401007387 */ /* 0x0007e20000100a00 */
[----:B------:R-:W2:Y:S01]  /*25070*/  LDC R13, c[0x0][0x3a0] ;  /* 0x0000e800ff0d7b82 */ /* 0x000ea20000000800 */
[----:B------:R-:W-:-:S13]  /*25080*/  ISETP.GE.U32.AND P4, PT, R10, 0x7fffff6a, PT ;  /* 0x7fffff6a0a00780c */ /* 0x000fda0003f86070 */
[----:B------:R-:W-:Y:S04]  /*25090*/  LDGSTS.E [R2+0x15800], desc[UR40][R40.64], !P4 ;  /* 0x1580000028027fae */ /* 0x000fe8000e1a1028 */
[----:B------:R1:W-:Y:S04]  /*250a0*/  LDGSTS.E [R2+0x15880], desc[UR40][R38.64], !P4 ;  /* 0x1588000026027fae */ /* 0x0003e8000e1a1028 */
[----:B------:R4:W-:Y:S04]  /*250b0*/  LDGSTS.E [R2+0x15900], desc[UR40][R36.64], !P4 ;  /* 0x1590000024027fae */ /* 0x0009e8000e1a1028 */
[----:B------:R2:W-:Y:S04]  /*250c0*/  LDGSTS.E [R2+0x15980], desc[UR40][R34.64], !P4 ;  /* 0x1598000022027fae */ /* 0x0005e8000e1a1028 */
[----:B------:R-:W-:Y:S04]  /*250d0*/  LDGSTS.E [R2+0x15a00], desc[UR40][R32.64], !P4 ;  /* 0x15a0000020027fae */ /* 0x000fe8000e1a1028 */
[----:B-1----:R-:W3:Y:S04]  /*250e0*/  LDL.LU.64 R40, [R1+0x3b8] ;  /* 0x0003b80001287983 */ /* 0x002ee80000300a00 */
[----:B------:R-:W-:Y:S04]  /*250f0*/  LDGSTS.E [R2+0x15a80], desc[UR40][R30.64], !P4 ;  /* 0x15a800001e027fae */ /* 0x000fe8000e1a1028 */
[----:B------:R-:W3:Y:S04]  /*25100*/  LDL.LU.64 R32, [R1+0x3b0] ;  /* 0x0003b00001207983 */ /* 0x000ee80000300a00 */
[----:B------:R-:W-:Y:S04]  /*25110*/  LDGSTS.E [R2+0x15b00], desc[UR40][R18.64], !P4 ;  /* 0x15b0000012027fae */ /* 0x000fe8000e1a1028 */
[----:B------:R-:W3:Y:S04]  /*25120*/  LDL.LU.64 R30, [R1+0x3a8] ;  /* 0x0003a800011e7983 */ /* 0x000ee80000300a00 */
[----:B------:R3:W-:Y:S04]  /*25130*/  LDGSTS.E [R2+0x15b80], desc[UR40][R4.64], !P4 ;  /* 0x15b8000004027fae */ /* 0x0007e8000e1a1028 */
[----:B--2---:R-:W2:Y:S01]  /*25140*/  LDL.LU.64 R18, [R1+0x3a0] ;  /* 0x0003a00001127983 */ /* 0x004ea20000300a00 */
[----:B------:R-:W-:-:S04]  /*25150*/  IMAD.WIDE R42, R29, 0x4, R26 ;  /* 0x000000041d2a7825 */ /* 0x000fc800078e021a */
[----:B------:R-:W-:-:S04]  /*25160*/  IMAD.WIDE R38, R29, 0x4, R248 ;  /* 0x000000041d267825 */ /* 0x000fc800078e02f8 */
[C---:B----4-:R-:W-:Y:S02]  /*25170*/  IMAD.WIDE R36, R29.reuse, 0x4, R16 ;  /* 0x000000041d247825 */ /* 0x050fe400078e0210 */
[----:B------:R-:W4:Y:S04]  /*25180*/  LDL.LU.64 R16, [R1+0x398] ;  /* 0x0003980001107983 */ /* 0x000f280000300a00 */
[----:B------:R-:W-:Y:S04]  /*25190*/  STL.64 [R1+0x1738], R42 ;  /* 0x0017382a01007387 */ /* 0x000fe80000100a00 */
[----:B------:R1:W-:Y:S01]  /*251a0*/  STL.64 [R1+0x1758], R38 ;  /* 0x0017582601007387 */ /* 0x0003e20000100a00 */
[----:B------:R-:W-:-:S03]  /*251b0*/  IMAD.WIDE R34, R29, 0x4, R22 ;  /* 0x000000041d227825 */ /* 0x000fc600078e0216 */
[----:B------:R-:W-:Y:S04]  /*251c0*/  STL.64 [R1+0x1778], R36 ;  /* 0x0017782401007387 */ /* 0x000fe80000100a00 */
[----:B------:R-:W4:Y:S01]  /*251d0*/  LDL.LU.64 R26, [R1+0x390] ;  /* 0x00039000011a7983 */ /* 0x000f220000300a00 */
[----:B------:R-:W-:-:S03]  /*251e0*/  IMAD.WIDE R24, R29, 0x4, R24 ;  /* 0x000000041d187825 */ /* 0x000fc600078e0218 */
[----:B------:R-:W-:Y:S01]  /*251f0*/  STL.64 [R1+0x1798], R34 ;  /* 0x0017982201007387 */ /* 0x000fe20000100a00 */
[----:B------:R-:W-:-:S03]  /*25200*/  IMAD.WIDE R22, R29, 0x4, R14 ;  /* 0x000000041d167825 */ /* 0x000fc600078e020e */
[----:B------:R-:W4:Y:S04]  /*25210*/  LDL.LU.64 R14, [R1+0x388] ;  /* 0x00038800010e7983 */ /* 0x000f280000300a00 */
[----:B------:R1:W-:Y:S04]  /*25220*/  STL.64 [R1+0x17b8], R24 ;  /* 0x0017b81801007387 */ /* 0x0003e80000100a00 */
[----:B------:R1:W-:Y:S01]  /*25230*/  STL.64 [R1+0x17d8], R22 ;  /* 0x0017d81601007387 */ /* 0x0003e20000100a00 */
[----:B---3--:R-:W-:-:S03]  /*25240*/  IMAD.WIDE R4, R29, 0x4, R246 ;  /* 0x000000041d047825 */ /* 0x008fc600078e02f6 */
[----:B------:R-:W3:Y:S01]  /*25250*/  LDL.LU.64 R246, [R1+0x380] ;  /* 0x0003800001f67983 */ /* 0x000ee20000300a00 */
[----:B------:R-:W-:Y:S02]  /*25260*/  VIADD R10, R12, 0xffffffa5 ;  /* 0xffffffa50c0a7836 */ /* 0x000fe40000000000 */
[C---:B------:R-:W-:Y:S01]  /*25270*/  IMAD.WIDE R20, R29.reuse, 0x4, R20 ;  /* 0x000000041d147825 */ /* 0x040fe200078e0214 */
[----:B------:R-:W2:Y:S02]  /*25280*/  LDC R12, c[0x0][0x3a0] ;  /* 0x0000e800ff0c7b82 */ /* 0x000ea40000000800 */
[----:B------:R-:W-:Y:S02]  /*25290*/  ISETP.GE.U32.AND P0, PT, R10, 0x7fffff66, PT ;  /* 0x7fffff660a00780c */ /* 0x000fe40003f06070 */
[----:B------:R1:W-:Y:S04]  /*252a0*/  STL.64 [R1+0x1908], R20 ;  /* 0x0019081401007387 */ /* 0x0003e80000100a00 */
[----:B------:R3:W-:Y:S04]  /*252b0*/  STL.64 [R1+0x1978], R4 ;  /* 0x0019780401007387 */ /* 0x0007e80000100a00 */
[----:B------:R-:W3:Y:S04]  /*252c0*/  LDL.LU.64 R248, [R1+0x2b8] ;  /* 0x0002b80001f87983 */ /* 0x000ee80000300a00 */
[----:B------:R-:W-:Y:S04]  /*252d0*/  LDGSTS.E [R2+0x16800], desc[UR40][R42.64], !P0 ;  /* 0x168000002a027fae */ /* 0x000fe8000c1a1028 */
[----:B------:R1:W-:Y:S04]  /*252e0*/  LDGSTS.E [R2+0x16880], desc[UR40][R38.64], !P0 ;  /* 0x1688000026027fae */ /* 0x0003e8000c1a1028 */
[----:B------:R1:W-:Y:S04]  /*252f0*/  LDGSTS.E [R2+0x16900], desc[UR40][R36.64], !P0 ;  /* 0x1690000024027fae */ /* 0x0003e8000c1a1028 */
[----:B------:R2:W-:Y:S04]  /*25300*/  LDGSTS.E [R2+0x16980], desc[UR40][R34.64], !P0 ;  /* 0x1698000022027fae */ /* 0x0005e8000c1a1028 */
[----:B------:R-:W-:Y:S01]  /*25310*/  LDGSTS.E [R2+0x16a00], desc[UR40][R24.64], !P0 ;  /* 0x16a0000018027fae */ /* 0x000fe2000c1a1028 */
[----:B------:R-:W-:-:S03]  /*25320*/  IMAD.WIDE R40, R29, 0x4, R40 ;  /* 0x000000041d287825 */ /* 0x000fc600078e0228 */
[----:B------:R-:W-:Y:S04]  /*25330*/  LDGSTS.E [R2+0x16a80], desc[UR40][R22.64], !P0 ;  /* 0x16a8000016027fae */ /* 0x000fe8000c1a1028 */
[----:B------:R-:W-:Y:S01]  /*25340*/  LDGSTS.E [R2+0x16b00], desc[UR40][R20.64], !P0 ;  /* 0x16b0000014027fae */ /* 0x000fe2000c1a1028 */
[----:B-1----:R-:W-:-:S03]  /*25350*/  IMAD.WIDE R38, R29, 0x4, R32 ;  /* 0x000000041d267825 */ /* 0x002fc600078e0220 */
[----:B------:R-:W3:Y:S04]  /*25360*/  LDL.LU.64 R24, [R1+0x2b0] ;  /* 0x0002b00001187983 */ /* 0x000ee80000300a00 */
[----:B------:R-:W3:Y:S01]  /*25370*/  LDL.LU.64 R22, [R1+0x2a8] ;  /* 0x0002a80001167983 */ /* 0x000ee20000300a00 */
[----:B------:R-:W-:-:S03]  /*25380*/  IMAD.WIDE R36, R29, 0x4, R30 ;  /* 0x000000041d247825 */ /* 0x000fc600078e021e */
[----:B------:R-:W3:Y:S04]  /*25390*/  LDL.LU.64 R20, [R1+0x2a0] ;  /* 0x0002a00001147983 */ /* 0x000ee80000300a00 */
[----:B------:R1:W-:Y:S01]  /*253a0*/  STL.64 [R1+0x1a88], R40 ;  /* 0x001a882801007387 */ /* 0x0003e20000100a00 */
[----:B--2---:R-:W-:-:S03]  /*253b0*/  IMAD.WIDE R34, R29, 0x4, R18 ;  /* 0x000000041d227825 */ /* 0x004fc600078e0212 */
[----:B------:R-:W2:Y:S04]  /*253c0*/  LDL.LU.64 R18, [R1+0x298] ;  /* 0x0002980001127983 */ /* 0x000ea80000300a00 */
[----:B------:R1:W-:Y:S04]  /*253d0*/  STL.64 [R1+0x1aa8], R38 ;  /* 0x001aa82601007387 */ /* 0x0003e80000100a00 */
[----:B------:R1:W-:Y:S04]  /*253e0*/  STL.64 [R1+0x1ee8], R36 ;  /* 0x001ee82401007387 */ /* 0x0003e80000100a00 */
[----:B------:R3:W-:Y:S01]  /*253f0*/  LDGSTS.E [R2+0x16b80], desc[UR40][R4.64], !P0 ;  /* 0x16b8000004027fae */ /* 0x0007e2000c1a1028 */
[----:B----4-:R-:W-:-:S03]  /*25400*/  IMAD.WIDE R32, R29, 0x4, R16 ;  /* 0x000000041d207825 */ /* 0x010fc600078e0210 */
[----:B------:R-:W4:Y:S04]  /*25410*/  LDL.LU.64 R16, [R1+0x290] ;  /* 0x0002900001107983 */ /* 0x000f280000300a00 */
[----:B------:R1:W-:Y:S04]  /*25420*/  STL.64 [R1+0x1f38], R34 ;  /* 0x001f382201007387 */ /* 0x0003e80000100a00 */
[----:B------:R1:W-:Y:S01]  /*25430*/  STL.64 [R1+0x1f88], R32 ;  /* 0x001f882001007387 */ /* 0x0003e20000100a00 */
[----:B------:R-:W-:-:S04]  /*25440*/  IMAD.WIDE R30, R29, 0x4, R26 ;  /* 0x000000041d1e7825 */ /* 0x000fc800078e021a */
[C---:B------:R-:W-:Y:S02]  /*25450*/  IMAD.WIDE R26, R29.reuse, 0x4, R14 ;  /* 0x000000041d1a7825 */ /* 0x040fe400078e020e */
[----:B------:R-:W4:Y:S04]  /*25460*/  LDL.LU.64 R14, [R1+0x288] ;  /* 0x00028800010e7983 */ /* 0x000f280000300a00 */
[----:B------:R1:W-:Y:S04]  /*25470*/  STL.64 [R1+0x1fb8], R30 ;  /* 0x001fb81e01007387 */ /* 0x0003e80000100a00 */
[----:B------:R1:W-:Y:S01]  /*25480*/  STL.64 [R1+0x1fd8], R26 ;  /* 0x001fd81a01007387 */ /* 0x0003e20000100a00 */
[----:B---3--:R-:W-:-:S03]  /*25490*/  IMAD.WIDE R4, R29, 0x4, R246 ;  /* 0x000000041d047825 */ /* 0x008fc600078e02f6 */
[----:B------:R-:W3:Y:S01]  /*254a0*/  LDL.LU.64 R246, [R1+0x280] ;  /* 0x0002800001f67983 */ /* 0x000ee20000300a00 */
[----:B------:R-:W-:-:S03]  /*254b0*/  VIADD R10, R11, 0xffffffa1 ;  /* 0xffffffa10b0a7836 */ /* 0x000fc60000000000 */
[----:B------:R3:W-:Y:S01]  /*254c0*/  STL.64 [R1+0x2008], R4 ;  /* 0x0020080401007387 */ /* 0x0007e20000100a00 */
[----:B------:R-:W2:Y:S01]  /*254d0*/  LDC R11, c[0x0][0x3a0] ;  /* 0x0000e800ff0b7b82 */ /* 0x000ea20000000800 */
[----:B------:R-:W-:Y:S01]  /*254e0*/  ISETP.GE.U32.AND P1, PT, R10, 0x7fffff62, PT ;  /* 0x7fffff620a00780c */ /* 0x000fe20003f26070 */
[----:B------:R-:W-:Y:S02]  /*254f0*/  VIADD R10, R13, 0xffffff9d ;  /* 0xffffff9d0d0a7836 */ /* 0x000fe40000000000 */
[----:B------:R-:W-:-:S03]  /*25500*/  IMAD.WIDE R42, R29, 0x4, R248 ;  /* 0x000000041d2a7825 */ /* 0x000fc600078e02f8 */
[----:B------:R-:W-:Y:S01]  /*25510*/  ISETP.GE.U32.AND P6, PT, R10, 0x7fffff5e, PT ;  /* 0x7fffff5e0a00780c */ /* 0x000fe20003fc6070 */
[----:B------:R-:W3:Y:S06]  /*25520*/  LDC R13, c[0x0][0x3a0] ;  /* 0x0000e800ff0d7b82 */ /* 0x000eec0000000800 */
[----:B------:R-:W-:Y:S04]  /*25530*/  LDGSTS.E [R2+0x17800], desc[UR40][R40.64], !P1 ;  /* 0x1780000028027fae */ /* 0x000fe8000c9a1028 */
[----:B------:R-:W-:Y:S04]  /*25540*/  STL.64 [R1+0x2028], R42 ;  /* 0x0020282a01007387 */ /* 0x000fe80000100a00 */
[----:B------:R-:W-:Y:S04]  /*25550*/  LDGSTS.E [R2+0x17880], desc[UR40][R38.64], !P1 ;  /* 0x1788000026027fae */ /* 0x000fe8000c9a1028 */
[----:B-1----:R-:W3:Y:S04]  /*25560*/  LDL.LU.64 R40, [R1+0x1b8] ;  /* 0x0001b80001287983 */ /* 0x002ee80000300a00 */
[----:B------:R-:W-:Y:S04]  /*25570*/  LDGSTS.E [R2+0x17900], desc[UR40][R36.64], !P1 ;  /* 0x1790000024027fae */ /* 0x000fe8000c9a1028 */
[----:B------:R-:W-:Y:S04]  /*25580*/  LDGSTS.E [R2+0x17980], desc[UR40][R34.64], !P1 ;  /* 0x1798000022027fae */ /* 0x000fe8000c9a1028 */
[----:B------:R-:W-:Y:S01]  /*25590*/  LDGSTS.E [R2+0x17a00], desc[UR40][R32.64], !P1 ;  /* 0x17a0000020027fae */ /* 0x000fe2000c9a1028 */
[----:B------:R-:W-:-:S03]  /*255a0*/  IMAD.WIDE R24, R29, 0x4, R24 ;  /* 0x000000041d187825 */ /* 0x000fc600078e0218 */
[----:B------:R-:W-:Y:S01]  /*255b0*/  LDGSTS.E [R2+0x17a80], desc[UR40][R30.64], !P1 ;  /* 0x17a800001e027fae */ /* 0x000fe2000c9a1028 */
[----:B------:R-:W-:-:S03]  /*255c0*/  IMAD.WIDE R22, R29, 0x4, R22 ;  /* 0x000000041d167825 */ /* 0x000fc600078e0216 */
[----:B------:R1:W-:Y:S01]  /*255d0*/  STL.64 [R1+0x2048], R24 ;  /* 0x0020481801007387 */ /* 0x0003e20000100a00 */
[----:B------:R-:W-:-:S03]  /*255e0*/  IMAD.WIDE R20, R29, 0x4, R20 ;  /* 0x000000041d147825 */ /* 0x000fc600078e0214 */
[----:B------:R-:W3:Y:S04]  /*255f0*/  LDL.LU.64 R38, [R1+0x1b0] ;  /* 0x0001b00001267983 */ /* 0x000ee80000300a00 */
[----:B------:R1:W-:Y:S01]  /*25600*/  STL.64 [R1+0x2068], R22 ;  /* 0x0020681601007387 */ /* 0x0003e20000100a00 */
[----:B--2---:R-:W-:-:S03]  /*25610*/  IMAD.WIDE R18, R29, 0x4, R18 ;  /* 0x000000041d127825 */ /* 0x004fc600078e0212 */
[----:B------:R-:W2:Y:S04]  /*25620*/  LDL.LU.64 R36, [R1+0x1a8] ;  /* 0x0001a80001247983 */ /* 0x000ea80000300a00 */
[----:B------:R1:W-:Y:S04]  /*25630*/  STL.64 [R1+0x2088], R20 ;  /* 0x0020881401007387 */ /* 0x0003e80000100a00 */
[----:B------:R-:W2:Y:S04]  /*25640*/  LDL.LU.64 R34, [R1+0x1a0] ;  /* 0x0001a00001227983 */ /* 0x000ea80000300a00 */
[----:B------:R-:W2:Y:S04]  /*25650*/  LDL.LU.64 R32, [R1+0x198] ;  /* 0x0001980001207983 */ /* 0x000ea80000300a00 */
[----:B------:R-:W-:Y:S04]  /*25660*/  LDGSTS.E [R2+0x17b00], desc[UR40][R26.64], !P1 ;  /* 0x17b000001a027fae */ /* 0x000fe8000c9a1028 */
[----:B------:R-:W2:Y:S04]  /*25670*/  LDL.LU.64 R30, [R1+0x190] ;  /* 0x00019000011e7983 */ /* 0x000ea80000300a00 */
[----:B------:R3:W-:Y:S04]  /*25680*/  LDGSTS.E [R2+0x17b80], desc[UR40][R4.64], !P1 ;  /* 0x17b8000004027fae */ /* 0x0007e8000c9a1028 */
[----:B------:R1:W-:Y:S04]  /*25690*/  STL.64 [R1+0x2128], R18 ;  /* 0x0021281201007387 */ /* 0x0003e80000100a00 */
[----:B------:R-:W2:Y:S04]  /*256a0*/  LDL.LU.64 R26, [R1+0x188] ;  /* 0x00018800011a7983 */ /* 0x000ea80000300a00 */
[----:B------:R-:W-:Y:S04]  /*256b0*/  LDGSTS.E [R2+0x18800], desc[UR40][R42.64], !P6 ;  /* 0x188000002a027fae */ /* 0x000fe8000f1a1028 */
[----:B------:R-:W-:Y:S04]  /*256c0*/  LDGSTS.E [R2+0x18880], desc[UR40][R24.64], !P6 ;  /* 0x1888000018027fae */ /* 0x000fe8000f1a1028 */
[----:B------:R-:W-:Y:S04]  /*256d0*/  LDGSTS.E [R2+0x18900], desc[UR40][R22.64], !P6 ;  /* 0x1890000016027fae */ /* 0x000fe8000f1a1028 */
[----:B------:R-:W-:Y:S04]  /*256e0*/  LDGSTS.E [R2+0x18980], desc[UR40][R20.64], !P6 ;  /* 0x1898000014027fae */ /* 0x000fe8000f1a1028 */
[----:B------:R-:W-:Y:S01]  /*256f0*/  LDGSTS.E [R2+0x18a00], desc[UR40][R18.64], !P6 ;  /* 0x18a0000012027fae */ /* 0x000fe2000f1a1028 */
[----:B----4-:R-:W-:-:S05]  /*25700*/  IMAD.WIDE R16, R29, 0x4, R16 ;  /* 0x000000041d107825 */ /* 0x010fca00078e0210 */
[----:B------:R4:W-:Y:S04]  /*25710*/  STL.64 [R1+0x2148], R16 ;  /* 0x0021481001007387 */ /* 0x0009e80000100a00 */
[----:B------:R-:W2:Y:S04]  /*25720*/  LDL.LU.64 R56, [R1+0x180] ;  /* 0x0001800001387983 */ /* 0x000ea80000300a00 */
[----:B------:R-:W-:Y:S01]  /*25730*/  LDGSTS.E [R2+0x18a80], desc[UR40][R16.64], !P6 ;  /* 0x18a8000010027fae */ /* 0x000fe2000f1a1028 */
[----:B------:R-:W-:-:S05]  /*25740*/  IMAD.WIDE R14, R29, 0x4, R14 ;  /* 0x000000041d0e7825 */ /* 0x000fca00078e020e */
[----:B------:R1:W-:Y:S04]  /*25750*/  STL.64 [R1+0x2168], R14 ;  /* 0x0021680e01007387 */ /* 0x0003e80000100a00 */
[----:B------:R-:W-:Y:S01]  /*25760*/  LDGSTS.E [R2+0x18b00], desc[UR40][R14.64], !P6 ;  /* 0x18b000000e027fae */ /* 0x000fe2000f1a1028 */
[----:B---3--:R-:W-:-:S05]  /*25770*/  IMAD.WIDE R4, R29, 0x4, R246 ;  /* 0x000000041d047825 */ /* 0x008fca00078e02f6 */
[----:B------:R3:W-:Y:S04]  /*25780*/  STL.64 [R1+0x2188], R4 ;  /* 0x0021880401007387 */ /* 0x0007e80000100a00 */
[----:B------:R-:W2:Y:S04]  /*25790*/  LDL.LU.64 R248, [R1+0xb8] ;  /* 0x0000b80001f87983 */ /* 0x000ea80000300a00 */
[----:B-1----:R-:W2:Y:S04]  /*257a0*/  LDL.LU.64 R24, [R1+0xb0] ;  /* 0x0000b00001187983 */ /* 0x002ea80000300a00 */
[----:B------:R-:W2:Y:S04]  /*257b0*/  LDL.LU.64 R22, [R1+0xa8] ;  /* 0x0000a80001167983 */ /* 0x000ea80000300a00 */
[----:B------:R-:W2:Y:S04]  /*257c0*/  LDL.LU.64 R20, [R1+0xa0] ;  /* 0x0000a00001147983 */ /* 0x000ea80000300a00 */
[----:B------:R-:W2:Y:S04]  /*257d0*/  LDL.LU.64 R18, [R1+0x98] ;  /* 0x0000980001127983 */ /* 0x000ea80000300a00 */
[----:B----4-:R-:W4:Y:S04]  /*257e0*/  LDL.LU.64 R16, [R1+0x90] ;  /* 0x0000900001107983 */ /* 0x010f280000300a00 */
[----:B------:R-:W4:Y:S04]  /*257f0*/  LDL.LU.64 R14, [R1+0x88] ;  /* 0x00008800010e7983 */ /* 0x000f280000300a00 */
[----:B------:R-:W4:Y:S01]  /*25800*/  LDL.LU.64 R246, [R1+0x80] ;  /* 0x0000800001f67983 */ /* 0x000f220000300a00 */
[----:B------:R-:W-:-:S02]  /*25810*/  VIADD R10, R12, 0xffffff99 ;  /* 0xffffff990c0a7836 */ /* 0x000fc40000000000 */
[----:B------:R-:W1:Y:S01]  /*25820*/  LDC R12, c[0x0][0x3a0] ;  /* 0x0000e800ff0c7b82 */ /* 0x000e620000000800 */
[----:B------:R-:W-:Y:S01]  /*25830*/  IMAD.WIDE R40, R29, 0x4, R40 ;  /* 0x000000041d287825 */ /* 0x000fe200078e0228 */
[----:B------:R3:W-:Y:S01]  /*25840*/  LDGSTS.E [R2+0x18b80], desc[UR40][R4.64], !P6 ;  /* 0x18b8000004027fae */ /* 0x0007e2000f1a1028 */
[----:B------:R-:W-:Y:S02]  /*25850*/  ISETP.GE.U32.AND P5, PT, R10, 0x7fffff5a, PT ;  /* 0x7fffff5a0a00780c */ /* 0x000fe40003fa6070 */
[----:B------:R-:W-:-:S03]  /*25860*/  VIADD R10, R11, 0xffffff95 ;  /* 0xffffff950b0a7836 */ /* 0x000fc60000000000 */
[----:B------:R-:W1:Y:S01]  /*25870*/  LDC R11, c[0x0][0x3a0] ;  /* 0x0000e800ff0b7b82 */ /* 0x000e620000000800 */
[----:B------:R-:W-:Y:S01]  /*25880*/  STL.64 [R1+0x21a8], R40 ;  /* 0x0021a82801007387 */ /* 0x000fe20000100a00 */
[----:B------:R-:W-:Y:S01]  /*25890*/  ISETP.GE.U32.AND P4, PT, R10, 0x7fffff56, PT ;  /* 0x7fffff560a00780c */ /* 0x000fe20003f86070 */
[----:B------:R-:W-:-:S05]  /*258a0*/  IMAD.WIDE R38, R29, 0x4, R38 ;  /* 0x000000041d267825 */ /* 0x000fca00078e0226 */
[----:B------:R-:W-:Y:S01]  /*258b0*/  LDGSTS.E [R2+0x19800], desc[UR40][R40.64], !P5 ;  /* 0x1980000028027fae */ /* 0x000fe2000e9a1028 */
[----:B--2---:R-:W-:-:S03]  /*258c0*/  IMAD.WIDE R36, R29, 0x4, R36 ;  /* 0x000000041d247825 */ /* 0x004fc600078e0224 */
[----:B------:R-:W-:Y:S04]  /*258d0*/  STL.64 [R1+0x21c0], R38 ;  /* 0x0021c02601007387 */ /* 0x000fe80000100a00 */
[----:B------:R-:W-:Y:S01]  /*258e0*/  LDGSTS.E [R2+0x19880], desc[UR40][R38.64], !P5 ;  /* 0x1988000026027fae */ /* 0x000fe2000e9a1028 */
[----:B------:R-:W-:-:S03]  /*258f0*/  IMAD.WIDE R34, R29, 0x4, R34 ;  /* 0x000000041d227825 */ /* 0x000fc600078e0222 */
[----:B------:R-:W-:Y:S01]  /*25900*/  STL.64 [R1+0x21d8], R36 ;  /* 0x0021d82401007387 */ /* 0x000fe20000100a00 */
[----:B------:R-:W-:-:S03]  /*25910*/  IMAD.WIDE R32, R29, 0x4, R32 ;  /* 0x000000041d207825 */ /* 0x000fc600078e0220 */
[----:B------:R-:W-:Y:S01]  /*25920*/  LDGSTS.E [R2+0x19900], desc[UR40][R36.64], !P5 ;  /* 0x1990000024027fae */ /* 0x000fe2000e9a1028 */
[----:B------:R-:W-:-:S03]  /*25930*/  VIADD R10, R13, 0xffffff91 ;  /* 0xffffff910d0a7836 */ /* 0x000fc60000000000 */
[----:B------:R-:W-:Y:S01]  /*25940*/  STL.64 [R1+0x21f0], R34 ;  /* 0x0021f02201007387 */ /* 0x000fe20000100a00 */
[----:B------:R-:W2:Y:S01]  /*25950*/  LDC R13, c[0x0][0x3a0] ;  /* 0x0000e800ff0d7b82 */ /* 0x000ea20000000800 */
[C---:B------:R-:W-:Y:S02]  /*25960*/  IMAD.WIDE R30, R29.reuse, 0x4, R30 ;  /* 0x000000041d1e7825 */ /* 0x040fe400078e021e */
[----:B------:R-:W-:Y:S04]  /*25970*/  LDGSTS.E [R2+0x19980], desc[UR40][R34.64], !P5 ;  /* 0x1998000022027fae */ /* 0x000fe8000e9a1028 */
[----:B------:R-:W-:Y:S04]  /*25980*/  STL.64 [R1+0x2218], R32 ;  /* 0x0022182001007387 */ /* 0x000fe80000100a00 */
[----:B------:R-:W-:Y:S01]  /*25990*/  LDGSTS.E [R2+0x19a00], desc[UR40][R32.64], !P5 ;  /* 0x19a0000020027fae */ /* 0x000fe2000e9a1028 */
[----:B------:R-:W-:-:S03]  /*259a0*/  IMAD.WIDE R26, R29, 0x4, R26 ;  /* 0x000000041d1a7825 */ /* 0x000fc600078e021a */
[----:B------:R-:W-:Y:S04]  /*259b0*/  STL.64 [R1+0x2230], R30 ;  /* 0x0022301e01007387 */ /* 0x000fe80000100a00 */
[----:B------:R-:W-:Y:S01]  /*259c0*/  LDGSTS.E [R2+0x19a80], desc[UR40][R30.64], !P5 ;  /* 0x19a800001e027fae */ /* 0x000fe2000e9a1028 */
[----:B------:R-:W-:-:S03]  /*259d0*/  ISETP.GE.U32.AND P0, PT, R10, 0x7fffff52, PT ;  /* 0x7fffff520a00780c */ /* 0x000fc60003f06070 */
[----:B------:R3:W-:Y:S04]  /*259e0*/  STL.64 [R1+0x2248], R26 ;  /* 0x0022481a01007387 */ /* 0x0007e80000100a00 */
[----:B------:R3:W-:Y:S01]  /*259f0*/  LDGSTS.E [R2+0x19b00], desc[UR40][R26.64], !P5 ;  /* 0x19b000001a027fae */ /* 0x0007e2000e9a1028 */
[----:B-1----:R-:W-:Y:S02]  /*25a00*/  VIADD R10, R12, 0xffffff8d ;  /* 0xffffff8d0c0a7836 */ /* 0x002fe40000000000 */
[----:B---3--:R-:W-:Y:S01]  /*25a10*/  IMAD.WIDE R4, R29, 0x4, R56 ;  /* 0x000000041d047825 */ /* 0x008fe200078e0238 */
[----:B------:R-:W1:Y:S04]  /*25a20*/  LDC R12, c[0x0][0x3a0] ;  /* 0x0000e800ff0c7b82 */ /* 0x000e680000000800 */
[----:B------:R3:W-:Y:S04]  /*25a30*/  STL.64 [R1+0x2260], R4 ;  /* 0x0022600401007387 */ /* 0x0007e80000100a00 */
[----:B------:R3:W-:Y:S01]  /*25a40*/  LDGSTS.E [R2+0x19b80], desc[UR40][R4.64], !P5 ;  /* 0x19b8000004027fae */ /* 0x0007e2000e9a1028 */
[----:B------:R-:W-:Y:S01]  /*25a50*/  ISETP.GE.U32.AND P1, PT, R10, 0x7fffff4e, PT ;  /* 0x7fffff4e0a00780c */ /* 0x000fe20003f26070 */
[----:B------:R-:W-:-:S02]  /*25a60*/  VIADD R10, R11, 0xffffff89 ;  /* 0xffffff890b0a7836 */ /* 0x000fc40000000000 */
[----:B------:R-:W-:-:S04]  /*25a70*/  IMAD.WIDE R24, R29, 0x4, R24 ;  /* 0x000000041d187825 */ /* 0x000fc800078e0218 */
[C---:B------:R-:W-:Y:S01]  /*25a80*/  IMAD.WIDE R26, R29.reuse, 0x4, R248 ;  /* 0x000000041d1a7825 */ /* 0x040fe200078e02f8 */
[----:B------:R-:W1:Y:S03]  /*25a90*/  LDC R11, c[0x0][0x3a0] ;  /* 0x0000e800ff0b7b82 */ /* 0x000e660000000800 */
[C---:B------:R-:W-:Y:S01]  /*25aa0*/  IMAD.WIDE R22, R29.reuse, 0x4, R22 ;  /* 0x000000041d167825 */ /* 0x040fe200078e0216 */
[----:B------:R2:W-:Y:S03]  /*25ab0*/  STL.64 [R1+0x26a0], R26 ;  /* 0x0026a01a01007387 */ /* 0x0005e60000100a00 */
[C---:B------:R-:W-:Y:S01]  /*25ac0*/  IMAD.WIDE R20, R29.reuse, 0x4, R20 ;  /* 0x000000041d147825 */ /* 0x040fe200078e0214 */
[----:B------:R2:W-:Y:S03]  /*25ad0*/  STL.64 [R1+0x26b8], R24 ;  /* 0x0026b81801007387 */ /* 0x0005e60000100a00 */
[C---:B------:R-:W-:Y:S01]  /*25ae0*/  IMAD.WIDE R18, R29.reuse, 0x4, R18 ;  /* 0x000000041d127825 */ /* 0x040fe200078e0212 */
[----:B------:R2:W-:Y:S03]  /*25af0*/  STL.64 [R1+0x26d0], R22 ;  /* 0x0026d01601007387 */ /* 0x0005e60000100a00 */
[C---:B----4-:R-:W-:Y:S01]  /*25b00*/  IMAD.WIDE R16, R29.reuse, 0x4, R16 ;  /* 0x000000041d107825 */ /* 0x050fe200078e0210 */
[----:B------:R2:W-:Y:S03]  /*25b10*/  LDGSTS.E [R2+0x1a800], desc[UR40][R26.64], !P4 ;  /* 0x1a8000001a027fae */ /* 0x0005e6000e1a1028 */
[C---:B------:R-:W-:Y:S01]  /*25b20*/  IMAD.WIDE R14, R29.reuse, 0x4, R14 ;  /* 0x000000041d0e7825 */ /* 0x040fe200078e020e */
[----:B------:R4:W-:Y:S03]  /*25b30*/  STL.64 [R1+0x26e8], R20 ;  /* 0x0026e81401007387 */ /* 0x0009e60000100a00 */
[C---:B---3--:R-:W-:Y:S01]  /*25b40*/  IMAD.WIDE R4, R29.reuse, 0x4, R246 ;  /* 0x000000041d047825 */ /* 0x048fe200078e02f6 */
[----:B------:R3:W-:Y:S03]  /*25b50*/  LDGSTS.E [R2+0x1a880], desc[UR40][R24.64], !P4 ;  /* 0x1a88000018027fae */ /* 0x0007e6000e1a1028 */
[C---:B--2---:R-:W-:Y:S01]  /*25b60*/  IMAD.WIDE R26, R29.reuse, 0x4, R180 ;  /* 0x000000041d1a7825 */ /* 0x044fe200078e02b4 */
        /* <DEDUP_REMOVED lines=14> */
[----:B---3--:R-:W-:-:S03]  /*25c50*/  IMAD.WIDE R16, R29, 0x4, R174 ;  /* 0x000000041d107825 */ /* 0x008fc600078e02ae */
[----:B------:R4:W-:Y:S04]  /*25c60*/  LDGSTS.E [R2+0x1ab80], desc[UR40][R4.64], !P4 ;  /* 0x1ab8000004027fae */ /* 0x0009e8000e1a1028 */
[----:B------:R3:W-:Y:S01]  /*25c70*/  STL.64 [R1+0x27b8], R24 ;  /* 0x0027b81801007387 */ /* 0x0007e20000100a00 */
[----:B--2---:R-:W-:-:S03]  /*25c80*/  IMAD.WIDE R14, R29, 0x4, R176 ;  /* 0x000000041d0e7825 */ /* 0x004fc600078e02b0 */
[----:B------:R2:W-:Y:S01]  /*25c90*/  STL.64 [R1+0x27d0], R22 ;  /* 0x0027d01601007387 */ /* 0x0005e20000100a00 */
[----:B------:R-:W-:Y:S01]  /*25ca0*/  ISETP.GE.U32.AND P6, PT, R10, 0x7fffff4a, PT ;  /* 0x7fffff4a0a00780c */ /* 0x000fe20003fc6070 */
[C---:B----4-:R-:W-:Y:S02]  /*25cb0*/  IMAD.WIDE R4, R29.reuse, 0x4, R178 ;  /* 0x000000041d047825 */ /* 0x050fe400078e02b2 */
        /* <DEDUP_REMOVED lines=23> */
[----:B------:R-:W-:Y:S02]  /*25e30*/  VIADD R10, R13, 0xffffff85 ;  /* 0xffffff850d0a7836 */ /* 0x000fe40000000000 */
[C---:B------:R-:W-:Y:S01]  /*25e40*/  IMAD.WIDE R40, R29.reuse, 0x4, R244 ;  /* 0x000000041d287825 */ /* 0x040fe200078e02f4 */
[----:B------:R1:W-:Y:S01]  /*25e50*/  LDGSTS.E [R2+0x1c800], desc[UR40][R26.64], !P1 ;  /* 0x1c8000001a027fae */ /* 0x0003e2000c9a1028 */
[----:B------:R-:W2:Y:S02]  /*25e60*/  LDC R13, c[0x0][0x3a0] ;  /* 0x0000e800ff0d7b82 */ /* 0x000ea40000000800 */
[C---:B----4-:R-:W-:Y:S01]  /*25e70*/  IMAD.WIDE R4, R29.reuse, 0x4, R194 ;  /* 0x000000041d047825 */ /* 0x050fe200078e02c2 */
[----:B------:R4:W-:Y:S04]  /*25e80*/  STL.64 [R1+0x2958], R20 ;  /* 0x0029581401007387 */ /* 0x0009e80000100a00 */
[----:B------:R3:W-:Y:S01]  /*25e90*/  LDGSTS.E [R2+0x1c880], desc[UR40][R24.64], !P1 ;  /* 0x1c88000018027fae */ /* 0x0007e2000c9a1028 */
[----:B-1----:R-:W-:-:S03]  /*25ea0*/  IMAD.WIDE R26, R29, 0x4, R212 ;  /* 0x000000041d1a7825 */ /* 0x002fc600078e02d4 */
[----:B------:R1:W-:Y:S04]  /*25eb0*/  STL.64 [R1+0x2970], R18 ;  /* 0x0029701201007387 */ /* 0x0003e80000100a00 */
[----:B------:R2:W-:Y:S01]  /*25ec0*/  LDGSTS.E [R2+0x1c900], desc[UR40][R22.64], !P1 ;  /* 0x1c90000016027fae */ /* 0x0005e2000c9a1028 */
[----:B---3--:R-:W-:-:S03]  /*25ed0*/  IMAD.WIDE R24, R29, 0x4, R198 ;  /* 0x000000041d187825 */ /* 0x008fc600078e02c6 */
[----:B------:R3:W-:Y:S01]  /*25ee0*/  STL.64 [R1+0x2988], R16 ;  /* 0x0029881001007387 */ /* 0x0007e20000100a00 */
[----:B------:R-:W-:-:S03]  /*25ef0*/  ISETP.GE.U32.AND P5, PT, R10, 0x7fffff46, PT ;  /* 0x7fffff460a00780c */ /* 0x000fc60003fa6070 */
        /* <DEDUP_REMOVED lines=34> */
[----:B---3--:R-:W-:-:S03]  /*26120*/  IMAD.WIDE R16, R29, 0x4, R222 ;  /* 0x000000041d107825 */ /* 0x008fc600078e02de */
[----:B------:R4:W-:Y:S04]  /*26130*/  LDGSTS.E [R2+0x1db80], desc[UR40][R4.64], !P6 ;  /* 0x1db8000004027fae */ /* 0x0009e8000f1a1028 */
[----:B------:R-:W-:Y:S01]  /*26140*/  STL.64 [R1+0x2ab0], R24 ;  /* 0x002ab01801007387 */ /* 0x000fe20000100a00 */
[----:B--2---:R-:W-:-:S03]  /*26150*/  IMAD.WIDE R14, R29, 0x4, R224 ;  /* 0x000000041d0e7825 */ /* 0x004fc600078e02e0 */
[----:B------:R1:W-:Y:S01]  /*26160*/  STL.64 [R1+0x2ac8], R22 ;  /* 0x002ac81601007387 */ /* 0x0003e20000100a00 */
        /* <DEDUP_REMOVED lines=10> */
[----:B-1----:R-:W4:Y:S04]  /*26210*/  LDL.LU.64 R22, [R1+0xa78] ;  /* 0x000a780001167983 */ /* 0x002f280000300a00 */
[----:B------:R-:W-:Y:S04]  /*26220*/  LDGSTS.E [R2+0x1ea00], desc[UR40][R18.64], !P5 ;  /* 0x1ea0000012027fae */ /* 0x000fe8000e9a1028 */
[----:B--2---:R-:W2:Y:S04]  /*26230*/  LDL.LU.64 R20, [R1+0xa70] ;  /* 0x000a700001147983 */ /* 0x004ea80000300a00 */
[----:B------:R-:W-:Y:S04]  /*26240*/  LDGSTS.E [R2+0x1ea80], desc[UR40][R16.64], !P5 ;  /* 0x1ea8000010027fae */ /* 0x000fe8000e9a1028 */
[----:B---3--:R-:W3:Y:S04]  /*26250*/  LDL.LU.64 R18, [R1+0xa68] ;  /* 0x000a680001127983 */ /* 0x008ee80000300a00 */
[----:B------:R-:W-:Y:S04]  /*26260*/  LDGSTS.E [R2+0x1eb00], desc[UR40][R14.64], !P5 ;  /* 0x1eb000000e027fae */ /* 0x000fe8000e9a1028 */
[----:B------:R-:W3:Y:S04]  /*26270*/  LDL.LU.64 R16, [R1+0xa60] ;  /* 0x000a600001107983 */ /* 0x000ee80000300a00 */
[----:B------:R-:W3:Y:S04]  /*26280*/  LDL.LU.64 R248, [R1+0xa58] ;  /* 0x000a580001f87983 */ /* 0x000ee80000300a00 */
[----:B------:R-:W3:Y:S04]  /*26290*/  LDL.LU.64 R14, [R1+0xa50] ;  /* 0x000a5000010e7983 */ /* 0x000ee80000300a00 */
[----:B------:R-:W3:Y:S04]  /*262a0*/  LDL.LU.64 R24, [R1+0xa48] ;  /* 0x000a480001187983 */ /* 0x000ee80000300a00 */
[----:B------:R-:W3:Y:S01]  /*262b0*/  LDL.LU.64 R246, [R1+0xa40] ;  /* 0x000a400001f67983 */ /* 0x000ee20000300a00 */
[----:B------:R-:W-:-:S04]  /*262c0*/  IMAD.WIDE R38, R29, 0x4, R230 ;  /* 0x000000041d267825 */ /* 0x000fc800078e02e6 */
[C---:B------:R-:W-:Y:S01]  /*262d0*/  IMAD.WIDE R36, R29.reuse, 0x4, R232 ;  /* 0x000000041d247825 */ /* 0x040fe200078e02e8 */
[----:B------:R1:W-:Y:S03]  /*262e0*/  STL.64 [R1+0x2e88], R40 ;  /* 0x002e882801007387 */ /* 0x0003e60000100a00 */
[C---:B------:R-:W-:Y:S01]  /*262f0*/  IMAD.WIDE R34, R29.reuse, 0x4, R234 ;  /* 0x000000041d227825 */ /* 0x040fe200078e02ea */
[----:B------:R1:W-:Y:S03]  /*26300*/  LDGSTS.E [R2+0x1eb80], desc[UR40][R4.64], !P5 ;  /* 0x1eb8000004027fae */ /* 0x0003e6000e9a1028 */
[C---:B------:R-:W-:Y:S01]  /*26310*/  IMAD.WIDE R32, R29.reuse, 0x4, R236 ;  /* 0x000000041d207825 */ /* 0x040fe200078e02ec */
[----:B------:R-:W-:Y:S03]  /*26320*/  STL.64 [R1+0x2ea0], R38 ;  /* 0x002ea02601007387 */ /* 0x000fe60000100a00 */
[C---:B------:R-:W-:Y:S01]  /*26330*/  IMAD.WIDE R30, R29.reuse, 0x4, R238 ;  /* 0x000000041d1e7825 */ /* 0x040fe200078e02ee */
[----:B------:R-:W-:Y:S03]  /*26340*/  STL.64 [R1+0x2eb8], R36 ;  /* 0x002eb82401007387 */ /* 0x000fe60000100a00 */
[C---:B----4-:R-:W-:Y:S01]  /*26350*/  IMAD.WIDE R26, R29.reuse, 0x4, R240 ;  /* 0x000000041d1a7825 */ /* 0x050fe200078e02f0 */
[----:B------:R4:W-:Y:S03]  /*26360*/  STL.64 [R1+0x2ed0], R34 ;  /* 0x002ed02201007387 */ /* 0x0009e60000100a00 */
[C---:B-1----:R-:W-:Y:S01]  /*26370*/  IMAD.WIDE R4, R29.reuse, 0x4, R242 ;  /* 0x000000041d047825 */ /* 0x042fe200078e02f2 */
[----:B------:R-:W-:Y:S04]  /*26380*/  STL.64 [R1+0x2ee8], R32 ;  /* 0x002ee82001007387 */ /* 0x000fe80000100a00 */
[----:B------:R-:W-:Y:S04]  /*26390*/  STL.64 [R1+0x2f00], R30 ;  /* 0x002f001e01007387 */ /* 0x000fe80000100a00 */
[----:B------:R1:W-:Y:S04]  /*263a0*/  STL.64 [R1+0x2f18], R26 ;  /* 0x002f181a01007387 */ /* 0x0003e80000100a00 */
[----:B------:R1:W-:Y:S04]  /*263b0*/  STL.64 [R1+0x2f30], R4 ;  /* 0x002f300401007387 */ /* 0x0003e80000100a00 */
[----:B------:R-:W-:Y:S01]  /*263c0*/  STL.64 [R1+0x5510], R2 ;  /* 0x0055100201007387 */ /* 0x000fe20000100a00 */
[----:B------:R-:W-:-:S03]  /*263d0*/  IMAD.WIDE R106, R29, 0x4, R22 ;  /* 0x000000041d6a7825 */ /* 0x000fc600078e0216 */
[----:B------:R-:W4:Y:S01]  /*263e0*/  LDL.LU.64 R22, [R1+0x978] ;  /* 0x0009780001167983 */ /* 0x000f220000300a00 */
[----:B--2---:R-:W-:-:S03]  /*263f0*/  IMAD.WIDE R104, R29, 0x4, R20 ;  /* 0x000000041d687825 */ /* 0x004fc600078e0214 */
[----:B------:R-:W2:Y:S01]  /*26400*/  LDL.LU.64 R20, [R1+0x970] ;  /* 0x0009700001147983 */ /* 0x000ea20000300a00 */
[----:B---3--:R-:W-:-:S03]  /*26410*/  IMAD.WIDE R102, R29, 0x4, R18 ;  /* 0x000000041d667825 */ /* 0x008fc600078e0212 */
[----:B------:R-:W3:Y:S01]  /*26420*/  LDL.LU.64 R18, [R1+0x968] ;  /* 0x0009680001127983 */ /* 0x000ee20000300a00 */
[----:B------:R-:W-:-:S03]  /*26430*/  IMAD.WIDE R100, R29, 0x4, R16 ;  /* 0x000000041d647825 */ /* 0x000fc600078e0210 */
[----:B------:R-:W3:Y:S01]  /*26440*/  LDL.LU.64 R16, [R1+0x960] ;  /* 0x0009600001107983 */ /* 0x000ee20000300a00 */
[----:B------:R-:W-:-:S03]  /*26450*/  IMAD.WIDE R96, R29, 0x4, R14 ;  /* 0x000000041d607825 */ /* 0x000fc600078e020e */
[----:B------:R-:W3:Y:S01]  /*26460*/  LDL.LU.64 R14, [R1+0x958] ;  /* 0x00095800010e7983 */ /* 0x000ee20000300a00 */
[----:B------:R-:W-:-:S03]  /*26470*/  IMAD.WIDE R92, R29, 0x4, R246 ;  /* 0x000000041d5c7825 */ /* 0x000fc600078e02f6 */
[----:B------:R-:W3:Y:S01]  /*26480*/  LDL.LU.64 R246, [R1+0x950] ;  /* 0x0009500001f67983 */ /* 0x000ee20000300a00 */
[----:B------:R-:W-:-:S03]  /*26490*/  IMAD.WIDE R94, R29, 0x4, R24 ;  /* 0x000000041d5e7825 */ /* 0x000fc600078e0218 */
[----:B------:R-:W3:Y:S01]  /*264a0*/  LDL.LU.64 R24, [R1+0x948] ;  /* 0x0009480001187983 */ /* 0x000ee20000300a00 */
[----:B------:R-:W-:Y:S02]  /*264b0*/  VIADD R10, R12, 0xffffff81 ;  /* 0xffffff810c0a7836 */ /* 0x000fe40000000000 */
[----:B------:R-:W-:Y:S01]  /*264c0*/  IMAD.WIDE R98, R29, 0x4, R248 ;  /* 0x000000041d627825 */ /* 0x000fe200078e02f8 */
[----:B------:R-:W1:Y:S02]  /*264d0*/  LDC R12, c[0x0][0x3a0] ;  /* 0x0000e800ff0c7b82 */ /* 0x000e640000000800 */
[----:B------:R-:W-:-:S13]  /*264e0*/  ISETP.GE.U32.AND P4, PT, R10, 0x7fffff42, PT ;  /* 0x7fffff420a00780c */ /* 0x000fda0003f86070 */
[----:B------:R1:W-:Y:S04]  /*264f0*/  LDGSTS.E [R2+0x1f800], desc[UR40][R40.64], !P4 ;  /* 0x1f80000028027fae */ /* 0x0003e8000e1a1028 */
[----:B------:R1:W-:Y:S04]  /*26500*/  LDGSTS.E [R2+0x1f880], desc[UR40][R38.64], !P4 ;  /* 0x1f88000026027fae */ /* 0x0003e8000e1a1028 */
[----:B------:R-:W-:Y:S04]  /*26510*/  LDGSTS.E [R2+0x1f900], desc[UR40][R36.64], !P4 ;  /* 0x1f90000024027fae */ /* 0x000fe8000e1a1028 */
[----:B------:R-:W3:Y:S04]  /*26520*/  LDL.LU.64 R40, [R1+0x940] ;  /* 0x0009400001287983 */ /* 0x000ee80000300a00 */
        /* <DEDUP_REMOVED lines=9> */
[----:B------:R1:W-:Y:S04]  /*265c0*/  LDGSTS.E [R2+0x1f980], desc[UR40][R34.64], !P4 ;  /* 0x1f98000022027fae */ /* 0x0003e8000e1a1028 */
[----:B------:R-:W-:Y:S04]  /*265d0*/  LDGSTS.E [R2+0x1fa00], desc[UR40][R32.64], !P4 ;  /* 0x1fa0000020027fae */ /* 0x000fe8000e1a1028 */
[----:B------:R1:W-:Y:S04]  /*265e0*/  LDGSTS.E [R2+0x1fa80], desc[UR40][R30.64], !P4 ;  /* 0x1fa800001e027fae */ /* 0x0003e8000e1a1028 */
[----:B------:R-:W-:Y:S01]  /*265f0*/  LDGSTS.E [R2+0x1fb00], desc[UR40][R26.64], !P4 ;  /* 0x1fb000001a027fae */ /* 0x000fe2000e1a1028 */
[----:B----4-:R-:W-:-:S03]  /*26600*/  IMAD.WIDE R90, R29, 0x4, R22 ;  /* 0x000000041d5a7825 */ /* 0x010fc600078e0216 */
[----:B------:R-:W-:Y:S04]  /*26610*/  LDGSTS.E [R2+0x1fb80], desc[UR40][R4.64], !P4 ;  /* 0x1fb8000004027fae */ /* 0x000fe8000e1a1028 */
[----:B------:R-:W4:Y:S01]  /*26620*/  LDL.LU.64 R22, [R1+0x870] ;  /* 0x0008700001167983 */ /* 0x000f220000300a00 */
[----:B--2---:R-:W-:-:S03]  /*26630*/  IMAD.WIDE R88, R29, 0x4, R20 ;  /* 0x000000041d587825 */ /* 0x004fc600078e0214 */
[----:B------:R-:W2:Y:S01]  /*26640*/  LDL.LU.64 R20, [R1+0x868] ;  /* 0x0008680001147983 */ /* 0x000ea20000300a00 */
[----:B---3--:R-:W-:-:S03]  /*26650*/  IMAD.WIDE R86, R29, 0x4, R18 ;  /* 0x000000041d567825 */ /* 0x008fc600078e0212 */
[----:B------:R-:W3:Y:S01]  /*26660*/  LDL.LU.64 R18, [R1+0x860] ;  /* 0x0008600001127983 */ /* 0x000ee20000300a00 */
[----:B------:R-:W-:-:S03]  /*26670*/  IMAD.WIDE R84, R29, 0x4, R16 ;  /* 0x000000041d547825 */ /* 0x000fc600078e0210 */
[----:B------:R-:W2:Y:S01]  /*26680*/  LDL.LU.64 R16, [R1+0x858] ;  /* 0x0008580001107983 */ /* 0x000ea20000300a00 */
[----:B------:R-:W-:-:S03]  /*26690*/  IMAD.WIDE R82, R29, 0x4, R14 ;  /* 0x000000041d527825 */ /* 0x000fc600078e020e */
[----:B------:R-:W4:Y:S01]  /*266a0*/  LDL.LU.64 R14, [R1+0x850] ;  /* 0x00085000010e7983 */ /* 0x000f220000300a00 */
[----:B------:R-:W-:-:S03]  /*266b0*/  IMAD.WIDE R80, R29, 0x4, R246 ;  /* 0x000000041d507825 */ /* 0x000fc600078e02f6 */
[----:B------:R-:W4:Y:S01]  /*266c0*/  LDL.LU.64 R246, [R1+0x848] ;  /* 0x0008480001f67983 */ /* 0x000f220000300a00 */
[----:B------:R-:W-:-:S03]  /*266d0*/  IMAD.WIDE R78, R29, 0x4, R24 ;  /* 0x000000041d4e7825 */ /* 0x000fc600078e0218 */
[----:B------:R-:W4:Y:S04]  /*266e0*/  LDL.LU.64 R24, [R1+0x840] ;  /* 0x0008400001187983 */ /* 0x000f280000300a00 */
[----:B------:R-:W-:Y:S04]  /*266f0*/  STL.64 [R1+0x5558], R90 ;  /* 0x0055585a01007387 */ /* 0x000fe80000100a00 */
[----:B------:R-:W-:Y:S04]  /*26700*/  STL.64 [R1+0x5560], R88 ;  /* 0x0055605801007387 */ /* 0x000fe80000100a00 */
[----:B------:R-:W-:Y:S04]  /*26710*/  STL.64 [R1+0x5568], R86 ;  /* 0x0055685601007387 */ /* 0x000fe80000100a00 */
[----:B------:R-:W-:Y:S04]  /*26720*/  STL.64 [R1+0x5570], R84 ;  /* 0x0055705401007387 */ /* 0x000fe80000100a00 */
[----:B------:R-:W-:Y:S04]  /*26730*/  STL.64 [R1+0x5578], R82 ;  /* 0x0055785201007387 */ /* 0x000fe80000100a00 */
[----:B------:R-:W-:Y:S01]  /*26740*/  STL.64 [R1+0x5580], R80 ;  /* 0x0055805001007387 */ /* 0x000fe20000100a00 */
[----:B------:R-:W-:-:S03]  /*26750*/  IMAD.WIDE R76, R29, 0x4, R40 ;  /* 0x000000041d4c7825 */ /* 0x000fc600078e0228 */
[----:B------:R-:W-:Y:S04]  /*26760*/  STL.64 [R1+0x5588], R78 ;  /* 0x0055884e01007387 */ /* 0x000fe80000100a00 */
[----:B------:R-:W-:Y:S01]  /*26770*/  STL.64 [R1+0x5590], R76 ;  /* 0x0055904c01007387 */ /* 0x000fe20000100a00 */
[----:B------:R-:W-:-:S04]  /*26780*/  IMAD.WIDE R74, R29, 0x4, R248 ;  /* 0x000000041d4a7825 */ /* 0x000fc800078e02f8 */
[----:B---3--:R-:W-:-:S04]  /*26790*/  IMAD.WIDE R68, R29, 0x4, R18 ;  /* 0x000000041d447825 */ /* 0x008fc800078e0212 */
[C---:B--2---:R-:W-:Y:S02]  /*267a0*/  IMAD.WIDE R66, R29.reuse, 0x4, R16 ;  /* 0x000000041d427825 */ /* 0x044fe400078e0210 */
[----:B------:R-:W2:Y:S04]  /*267b0*/  LDL.LU.64 R16, [R1+0x778] ;  /* 0x0007780001107983 */ /* 0x000ea80000300a00 */
[----:B------:R-:W3:Y:S01]  /*267c0*/  LDL.LU.64 R18, [R1+0x770] ;  /* 0x0007700001127983 */ /* 0x000ee20000300a00 */
[----:B----4-:R-:W-:-:S03]  /*267d0*/  IMAD.WIDE R62, R29, 0x4, R246 ;  /* 0x000000041d3e7825 */ /* 0x010fc600078e02f6 */
[----:B------:R-:W4:Y:S01]  /*267e0*/  LDL.LU.64 R246, [R1+0x768] ;  /* 0x0007680001f67983 */ /* 0x000f220000300a00 */
[----:B------:R-:W-:-:S03]  /*267f0*/  IMAD.WIDE R60, R29, 0x4, R24 ;  /* 0x000000041d3c7825 */ /* 0x000fc600078e0218 */
[----:B------:R-:W4:Y:S04]  /*26800*/  LDL.LU.64 R24, [R1+0x760] ;  /* 0x0007600001187983 */ /* 0x000f280000300a00 */
[----:B------:R-:W4:Y:S04]  /*26810*/  LDL.LU.64 R34, [R1+0x758] ;  /* 0x0007580001227983 */ /* 0x000f280000300a00 */
[----:B-1----:R-:W4:Y:S04]  /*26820*/  LDL.LU.64 R26, [R1+0x750] ;  /* 0x00075000011a7983 */ /* 0x002f280000300a00 */
[----:B------:R-:W4:Y:S01]  /*26830*/  LDL.LU.64 R248, [R1+0x748] ;  /* 0x0007480001f87983 */ /* 0x000f220000300a00 */
[----:B------:R-:W-:-:S03]  /*26840*/  IMAD.WIDE R72, R29, 0x4, R22 ;  /* 0x000000041d487825 */ /* 0x000fc600078e0216 */
[----:B------:R-:W4:Y:S01]  /*26850*/  LDL.LU.64 R22, [R1+0x740] ;  /* 0x0007400001167983 */ /* 0x000f220000300a00 */
[----:B------:R-:W-:-:S03]  /*26860*/  IMAD.WIDE R70, R29, 0x4, R20 ;  /* 0x000000041d467825 */ /* 0x000fc600078e0214 */
[----:B------:R-:W4:Y:S01]  /*26870*/  LDL.LU.64 R40, [R1+0x678] ;  /* 0x0006780001287983 */ /* 0x000f220000300a00 */
[----:B------:R-:W-:Y:S02]  /*26880*/  IMAD.WIDE R64, R29, 0x4, R14 ;  /* 0x000000041d407825 */ /* 0x000fe400078e020e */
[----:B------:R-:W1:Y:S01]  /*26890*/  LDC R15, c[0x0][0x3a0] ;  /* 0x0000e800ff0f7b82 */ /* 0x000e620000000800 */
[----:B------:R-:W4:Y:S04]  /*268a0*/  LDL.LU.64 R20, [R1+0x670] ;  /* 0x0006700001147983 */ /* 0x000f280000300a00 */
[----:B------:R-:W-:Y:S01]  /*268b0*/  STL.64 [R1+0x5598], R74 ;  /* 0x0055984a01007387 */ /* 0x000fe20000100a00 */
[----:B------:R-:W-:Y:S02]  /*268c0*/  VIADD R10, R11, 0xffffffbc ;  /* 0xffffffbc0b0a7836 */ /* 0x000fe40000000000 */
[----:B------:R-:W1:Y:S01]  /*268d0*/  LDC R11, c[0x0][0x3a0] ;  /* 0x0000e800ff0b7b82 */ /* 0x000e620000000800 */
[----:B------:R-:W-:Y:S04]  /*268e0*/  STL.64 [R1+0x55a0], R72 ;  /* 0x0055a04801007387 */ /* 0x000fe80000100a00 */
[----:B------:R-:W-:Y:S03]  /*268f0*/  STL.64 [R1+0x55a8], R70 ;  /* 0x0055a84601007387 */ /* 0x000fe60000100a00 */
[----:B------:R-:W1:Y:S01]  /*26900*/  LDC R14, c[0x0][0x3a0] ;  /* 0x0000e800ff0e7b82 */ /* 0x000e620000000800 */
[----:B------:R-:W-:Y:S04]  /*26910*/  STL.64 [R1+0x55b0], R68 ;  /* 0x0055b04401007387 */ /* 0x000fe80000100a00 */
[----:B------:R-:W-:Y:S04]  /*26920*/  STL.64 [R1+0x55b8], R66 ;  /* 0x0055b84201007387 */ /* 0x000fe80000100a00 */
[----:B------:R-:W-:Y:S04]  /*26930*/  STL.64 [R1+0x55c0], R64 ;  /* 0x0055c04001007387 */ /* 0x000fe80000100a00 */
[----:B------:R1:W-:Y:S01]  /*26940*/  STL.64 [R1+0x55c8], R62 ;  /* 0x0055c83e01007387 */ /* 0x0003e20000100a00 */
[----:B--2---:R-:W-:-:S03]  /*26950*/  IMAD.WIDE R58, R29, 0x4, R16 ;  /* 0x000000041d3a7825 */ /* 0x004fc600078e0210 */
[----:B------:R-:W2:Y:S01]  /*26960*/  LDL.LU.64 R16, [R1+0x668] ;  /* 0x0006680001107983 */ /* 0x000ea20000300a00 */
[----:B---3--:R-:W-:-:S03]  /*26970*/  IMAD.WIDE R56, R29, 0x4, R18 ;  /* 0x000000041d387825 */ /* 0x008fc600078e0212 */
[----:B------:R-:W3:Y:S04]  /*26980*/  LDL.LU.64 R32, [R1+0x660] ;  /* 0x0006600001207983 */ /* 0x000ee80000300a00 */
[----:B------:R-:W3:Y:S04]  /*26990*/  LDL.LU.64 R30, [R1+0x658] ;  /* 0x00065800011e7983 */ /* 0x000ee80000300a00 */
[----:B------:R-:W3:Y:S01]  /*269a0*/  LDL.LU.64 R18, [R1+0x650] ;  /* 0x0006500001127983 */ /* 0x000ee20000300a00 */
[----:B----4-:R-:W-:-:S03]  /*269b0*/  IMAD.WIDE R54, R29, 0x4, R246 ;  /* 0x000000041d367825 */ /* 0x010fc600078e02f6 */
[----:B------:R-:W4:Y:S01]  /*269c0*/  LDL.LU.64 R246, [R1+0x648] ;  /* 0x0006480001f67983 */ /* 0x000f220000300a00 */
[----:B------:R-:W-:-:S03]  /*269d0*/  IMAD.WIDE R52, R29, 0x4, R24 ;  /* 0x000000041d347825 */ /* 0x000fc600078e0218 */
[----:B------:R-:W4:Y:S04]  /*269e0*/  LDL.LU.64 R24, [R1+0x640] ;  /* 0x0006400001187983 */ /* 0x000f280000300a00 */
[----:B------:R-:W4:Y:S01]  /*269f0*/  LDL.LU.64 R164, [R1+0x578] ;  /* 0x0005780001a47983 */ /* 0x000f220000300a00 */
[----:B------:R-:W-:-:S03]  /*26a00*/  IMAD.WIDE R48, R29, 0x4, R26 ;  /* 0x000000041d307825 */ /* 0x000fc600078e021a */
[----:B------:R-:W4:Y:S01]  /*26a10*/  LDL.LU.64 R26, [R1+0x570] ;  /* 0x00057000011a7983 */ /* 0x000f220000300a00 */
[----:B------:R-:W-:-:S03]  /*26a20*/  IMAD.WIDE R46, R29, 0x4, R248 ;  /* 0x000000041d2e7825 */ /* 0x000fc600078e02f8 */
[----:B------:R-:W1:Y:S01]  /*26a30*/  LDL.LU.64 R248, [R1+0x568] ;  /* 0x0005680001f87983 */ /* 0x000e620000300a00 */
[----:B------:R-:W-:Y:S01]  /*26a40*/  ISETP.GE.U32.AND P0, PT, R10, 0x7fffff7d, PT ;  /* 0x7fffff7d0a00780c */ /* 0x000fe20003f06070 */
[----:B------:R-:W-:Y:S02]  /*26a50*/  VIADD R10, R13, 0xffffffb8 ;  /* 0xffffffb80d0a7836 */ /* 0x000fe40000000000 */
[C---:B------:R-:W-:Y:S01]  /*26a60*/  IMAD.WIDE R44, R29.reuse, 0x4, R22 ;  /* 0x000000041d2c7825 */ /* 0x040fe200078e0216 */
[----:B------:R-:W1:Y:S01]  /*26a70*/  LDC R13, c[0x0][0x3a0] ;  /* 0x0000e800ff0d7b82 */ /* 0x000e620000000800 */
[----:B------:R-:W4:Y:S01]  /*26a80*/  LDL.LU.64 R22, [R1+0x560] ;  /* 0x0005600001167983 */ /* 0x000f220000300a00 */
[----:B------:R-:W-:Y:S01]  /*26a90*/  ISETP.GE.U32.AND P1, PT, R10, 0x7fffff79, PT ;  /* 0x7fffff790a00780c */ /* 0x000fe20003f26070 */
[----:B------:R-:W-:Y:S02]  /*26aa0*/  VIADD R10, R12, 0xffffffb4 ;  /* 0xffffffb40c0a7836 */ /* 0x000fe40000000000 */
[----:B------:R-:W-:-:S04]  /*26ab0*/  IMAD.WIDE R42, R29, 0x4, R40 ;  /* 0x000000041d2a7825 */ /* 0x000fc800078e0228 */
[----:B------:R-:W-:Y:S01]  /*26ac0*/  LDGSTS.E [R0+0x10c00], desc[UR40][R106.64], !P0 ;  /* 0x10c000006a007fae */ /* 0x000fe2000c1a1028 */
[----:B------:R-:W-:Y:S01]  /*26ad0*/  ISETP.GE.U32.AND P6, PT, R10, 0x7fffff75, PT ;  /* 0x7fffff750a00780c */ /* 0x000fe20003fc6070 */
[C---:B------:R-:W-:Y:S01]  /*26ae0*/  IMAD.WIDE R50, R29.reuse, 0x4, R34 ;  /* 0x000000041d327825 */ /* 0x040fe200078e0222 */
[----:B------:R-:W1:Y:S01]  /*26af0*/  LDC R12, c[0x0][0x3a0] ;  /* 0x0000e800ff0c7b82 */ /* 0x000e620000000800 */
[----:B------:R-:W-:Y:S02]  /*26b00*/  LDGSTS.E [R0+0x10c80], desc[UR40][R104.64], !P0 ;  /* 0x10c8000068007fae */ /* 0x000fe4000c1a1028 */
[C---:B------:R-:W-:Y:S02]  /*26b10*/  IMAD.WIDE R40, R29.reuse, 0x4, R20 ;  /* 0x000000041d287825 */ /* 0x040fe400078e0214 */
[----:B------:R-:W-:Y:S04]  /*26b20*/  LDGSTS.E [R0+0x10d00], desc[UR40][R102.64], !P0 ;  /* 0x10d0000066007fae */ /* 0x000fe8000c1a1028 */
[----:B------:R-:W-:Y:S04]  /*26b30*/  LDGSTS.E [R0+0x10d80], desc[UR40][R100.64], !P0 ;  /* 0x10d8000064007fae */ /* 0x000fe8000c1a1028 */
[----:B------:R-:W-:Y:S04]  /*26b40*/  LDGSTS.E [R0+0x10e00], desc[UR40][R98.64], !P0 ;  /* 0x10e0000062007fae */ /* 0x000fe8000c1a1028 */
[----:B------:R-:W-:Y:S04]  /*26b50*/  LDGSTS.E [R0+0x10e80], desc[UR40][R96.64], !P0 ;  /* 0x10e8000060007fae */ /* 0x000fe8000c1a1028 */
[----:B------:R-:W4:Y:S04]  /*26b60*/  LDL.LU.64 R20, [R1+0x558] ;  /* 0x0005580001147983 */ /* 0x000f280000300a00 */
        /* <DEDUP_REMOVED lines=16> */
[----:B------:R1:W-:Y:S01]  /*26c70*/  LDGSTS.E [R0+0x12f00], desc[UR40][R62.64], !P6 ;  /* 0x12f000003e007fae */ /* 0x0003e2000f1a1028 */
[----:B--2---:R-:W-:-:S03]  /*26c80*/  IMAD.WIDE R38, R29, 0x4, R16 ;  /* 0x000000041d267825 */ /* 0x004fc600078e0210 */
[----:B------:R-:W-:Y:S04]  /*26c90*/  LDGSTS.E [R0+0x12f80], desc[UR40][R60.64], !P6 ;  /* 0x12f800003c007fae */ /* 0x000fe8000f1a1028 */
[----:B------:R-:W2:Y:S01]  /*26ca0*/  LDL.LU.64 R16, [R1+0x550] ;  /* 0x0005500001107983 */ /* 0x000ea20000300a00 */
[----:B---3--:R-:W-:-:S03]  /*26cb0*/  IMAD.WIDE R34, R29, 0x4, R30 ;  /* 0x000000041d227825 */ /* 0x008fc600078e021e */
[----:B------:R-:W3:Y:S01]  /*26cc0*/  LDL.LU.64 R4, [R1+0x548] ;  /* 0x0005480001047983 */ /* 0x000ee20000300a00 */
[----:B----4-:R-:W-:-:S03]  /*26cd0*/  IMAD.WIDE R30, R29, 0x4, R246 ;  /* 0x000000041d1e7825 */ /* 0x010fc600078e02f6 */
[----:B------:R-:W4:Y:S01]  /*26ce0*/  LDL.LU.64 R246, [R1+0x540] ;  /* 0x0005400001f67983 */ /* 0x000f220000300a00 */
[----:B------:R-:W-:-:S03]  /*26cf0*/  IMAD.WIDE R154, R29, 0x4, R24 ;  /* 0x000000041d9a7825 */ /* 0x000fc600078e0218 */
[----:B------:R-:W4:Y:S01]  /*26d00*/  LDL.LU.64 R24, [R1+0x478] ;  /* 0x0004780001187983 */ /* 0x000f220000300a00 */
[----:B------:R-:W-:-:S04]  /*26d10*/  IMAD.WIDE R36, R29, 0x4, R32 ;  /* 0x000000041d247825 */ /* 0x000fc800078e0220 */
[C---:B------:R-:W-:Y:S02]  /*26d20*/  IMAD.WIDE R32, R29.reuse, 0x4, R18 ;  /* 0x000000041d207825 */ /* 0x040fe400078e0212 */
[----:B------:R-:W4:Y:S02]  /*26d30*/  LDL.LU.64 R18, [R1+0x470] ;  /* 0x0004700001127983 */ /* 0x000f240000300a00 */
[----:B-1----:R-:W-:Y:S02]  /*26d40*/  IMAD.WIDE R62, R29, 0x4, R248 ;  /* 0x000000041d3e7825 */ /* 0x002fe400078e02f8 */
[----:B------:R-:W4:Y:S04]  /*26d50*/  LDL.LU.64 R158, [R1+0x468] ;  /* 0x00046800019e7983 */ /* 0x000f280000300a00 */
[----:B------:R-:W4:Y:S04]  /*26d60*/  LDL.LU.64 R156, [R1+0x460] ;  /* 0x00046000019c7983 */ /* 0x000f280000300a00 */
[----:B------:R-:W-:Y:S04]  /*26d70*/  STL.64 [R1+0x13b0], R62 ;  /* 0x0013b03e01007387 */ /* 0x000fe80000100a00 */
[----:B------:R-:W4:Y:S01]  /*26d80*/  LDL.LU.64 R248, [R1+0x458] ;  /* 0x0004580001f87983 */ /* 0x000f220000300a00 */
[----:B------:R-:W-:-:S02]  /*26d90*/  VIADD R10, R11, 0xffffffb0 ;  /* 0xffffffb00b0a7836 */ /* 0x000fc40000000000 */
[----:B------:R-:W-:Y:S01]  /*26da0*/  IMAD.WIDE R234, R29, 0x4, R26 ;  /* 0x000000041dea7825 */ /* 0x000fe200078e021a */
[----:B------:R-:W1:Y:S02]  /*26db0*/  LDC R11, c[0x0][0x3a0] ;  /* 0x0000e800ff0b7b82 */ /* 0x000e640000000800 */
[----:B------:R-:W-:Y:S01]  /*26dc0*/  ISETP.GE.U32.AND P5, PT, R10, 0x7fffff71, PT ;  /* 0x7fffff710a00780c */ /* 0x000fe20003fa6070 */
[----:B------:R-:W-:-:S05]  /*26dd0*/  VIADD R10, R13, 0xffffffac ;  /* 0xffffffac0d0a7836 */ /* 0x000fca0000000000 */
[----:B------:R-:W-:Y:S01]  /*26de0*/  ISETP.GE.U32.AND P4, PT, R10, 0x7fffff6d, PT ;  /* 0x7fffff6d0a00780c */ /* 0x000fe20003f86070 */
[----:B------:R-:W-:Y:S01]  /*26df0*/  VIADD R10, R12, 0xffffffa8 ;  /* 0xffffffa80c0a7836 */ /* 0x000fe20000000000 */
[----:B------:R-:W1:Y:S05]  /*26e00*/  LDC R13, c[0x0][0x3a0] ;  /* 0x0000e800ff0d7b82 */ /* 0x000e6a0000000800 */
[----:B------:R-:W-:Y:S01]  /*26e10*/  LDGSTS.E [R0+0x13c00], desc[UR40][R58.64], !P5 ;  /* 0x13c000003a007fae */ /* 0x000fe2000e9a1028 */
[----:B------:R-:W-:Y:S01]  /*26e20*/  ISETP.GE.U32.AND P0, PT, R10, 0x7fffff69, PT ;  /* 0x7fffff690a00780c */ /* 0x000fe20003f06070 */
[C---:B------:R-:W-:Y:S01]  /*26e30*/  IMAD.WIDE R26, R29.reuse, 0x4, R22 ;  /* 0x000000041d1a7825 */ /* 0x040fe200078e0216 */
[----:B------:R-:W1:Y:S01]  /*26e40*/  LDC R12, c[0x0][0x3a0] ;  /* 0x0000e800ff0c7b82 */ /* 0x000e620000000800 */
[----:B------:R-:W-:Y:S04]  /*26e50*/  LDGSTS.E [R0+0x13c80], desc[UR40][R56.64], !P5 ;  /* 0x13c8000038007fae */ /* 0x000fe8000e9a1028 */
[----:B------:R-:W-:Y:S04]  /*26e60*/  LDGSTS.E [R0+0x13d00], desc[UR40][R54.64], !P5 ;  /* 0x13d0000036007fae */ /* 0x000fe8000e9a1028 */
[----:B------:R-:W-:Y:S04]  /*26e70*/  LDGSTS.E [R0+0x13d80], desc[UR40][R52.64], !P5 ;  /* 0x13d8000034007fae */ /* 0x000fe8000e9a1028 */
[----:B------:R-:W-:Y:S01]  /*26e80*/  LDGSTS.E [R0+0x13e00], desc[UR40][R50.64], !P5 ;  /* 0x13e0000032007fae */ /* 0x000fe2000e9a1028 */
[----:B------:R-:W-:-:S03]  /*26e90*/  IMAD.WIDE R22, R29, 0x4, R20 ;  /* 0x000000041d167825 */ /* 0x000fc600078e0214 */
[----:B------:R-:W-:Y:S04]  /*26ea0*/  LDGSTS.E [R0+0x13e80], desc[UR40][R48.64], !P5 ;  /* 0x13e8000030007fae */ /* 0x000fe8000e9a1028 */
[----:B------:R-:W-:Y:S04]  /*26eb0*/  LDGSTS.E [R0+0x13f00], desc[UR40][R46.64], !P5 ;  /* 0x13f000002e007fae */ /* 0x000fe8000e9a1028 */
[----:B------:R-:W-:Y:S01]  /*26ec0*/  LDGSTS.E [R0+0x13f80], desc[UR40][R44.64], !P5 ;  /* 0x13f800002c007fae */ /* 0x000fe2000e9a1028 */
[----:B------:R-:W-:-:S03]  /*26ed0*/  IMAD.WIDE R232, R29, 0x4, R164 ;  /* 0x000000041de87825 */ /* 0x000fc600078e02a4 */
[----:B------:R-:W-:Y:S04]  /*26ee0*/  LDGSTS.E [R0+0x14c00], desc[UR40][R42.64], !P4 ;  /* 0x14c000002a007fae */ /* 0x000fe8000e1a1028 */
[----:B------:R-:W-:Y:S04]  /*26ef0*/  LDGSTS.E [R0+0x14c80], desc[UR40][R40.64], !P4 ;  /* 0x14c8000028007fae */ /* 0x000fe8000e1a1028 */
[----:B------:R-:W-:Y:S04]  /*26f00*/  LDGSTS.E [R0+0x14d00], desc[UR40][R38.64], !P4 ;  /* 0x14d0000026007fae */ /* 0x000fe8000e1a1028 */
[----:B------:R-:W-:Y:S04]  /*26f10*/  LDGSTS.E [R0+0x14d80], desc[UR40][R36.64], !P4 ;  /* 0x14d8000024007fae */ /* 0x000fe8000e1a1028 */
[----:B------:R-:W-:Y:S04]  /*26f20*/  STL.64 [R1+0x13c8], R26 ;  /* 0x0013c81a01007387 */ /* 0x000fe80000100a00 */
[----:B------:R-:W-:Y:S04]  /*26f30*/  LDGSTS.E [R0+0x14e00], desc[UR40][R34.64], !P4 ;  /* 0x14e0000022007fae */ /* 0x000fe8000e1a1028 */
[----:B------:R-:W-:Y:S04]  /*26f40*/  LDGSTS.E [R0+0x14e80], desc[UR40][R32.64], !P4 ;  /* 0x14e8000020007fae */ /* 0x000fe8000e1a1028 */
[----:B------:R-:W-:Y:S04]  /*26f50*/  LDGSTS.E [R0+0x14f00], desc[UR40][R30.64], !P4 ;  /* 0x14f000001e007fae */ /* 0x000fe8000e1a1028 */
[----:B------:R-:W-:Y:S04]  /*26f60*/  LDGSTS.E [R0+0x14f80], desc[UR40][R154.64], !P4 ;  /* 0x14f800009a007fae */ /* 0x000fe8000e1a1028 */
[----:B------:R-:W-:Y:S04]  /*26f70*/  LDGSTS.E [R0+0x15c00], desc[UR40][R232.64], !P0 ;  /* 0x15c00000e8007fae */ /* 0x000fe8000c1a1028 */
[----:B------:R-:W-:Y:S04]  /*26f80*/  LDGSTS.E [R0+0x15c80], desc[UR40][R234.64], !P0 ;  /* 0x15c80000ea007fae */ /* 0x000fe8000c1a1028 */
[----:B------:R1:W-:Y:S04]  /*26f90*/  LDGSTS.E [R0+0x15d00], desc[UR40][R62.64], !P0 ;  /* 0x15d000003e007fae */ /* 0x0003e8000c1a1028 */
[----:B------:R-:W-:Y:S04]  /*26fa0*/  LDGSTS.E [R0+0x15d80], desc[UR40][R26.64], !P0 ;  /* 0x15d800001a007fae */ /* 0x000fe8000c1a1028 */
[----:B------:R-:W-:Y:S01]  /*26fb0*/  LDGSTS.E [R0+0x15e00], desc[UR40][R22.64], !P0 ;  /* 0x15e0000016007fae */ /* 0x000fe2000c1a1028 */
[----:B--2---:R-:W-:-:S03]  /*26fc0*/  IMAD.WIDE R20, R29, 0x4, R16 ;  /* 0x000000041d147825 */ /* 0x004fc600078e0210 */
[----:B------:R-:W2:Y:S04]  /*26fd0*/  LDL.LU.64 R16, [R1+0x450] ;  /* 0x0004500001107983 */ /* 0x000ea80000300a00 */
[----:B------:R-:W-:Y:S01]  /*26fe0*/  STL.64 [R1+0x13e0], R22 ;  /* 0x0013e01601007387 */ /* 0x000fe20000100a00 */
[----:B---3--:R-:W-:-:S03]  /*26ff0*/  IMAD.WIDE R4, R29, 0x4, R4 ;  /* 0x000000041d047825 */ /* 0x008fc600078e0204 */
[----:B------:R-:W3:Y:S01]  /*27000*/  LDL.LU.64 R164, [R1+0x448] ;  /* 0x0004480001a47983 */ /* 0x000ee20000300a00 */
[----:B----4-:R-:W-:-:S03]  /*27010*/  IMAD.WIDE R2, R29, 0x4, R246 ;  /* 0x000000041d027825 */ /* 0x010fc600078e02f6 */
[----:B------:R-:W-:Y:S04]  /*27020*/  STL.64 [R1+0x13f8], R20 ;  /* 0x0013f81401007387 */ /* 0x000fe80000100a00 */
[----:B------:R-:W4:Y:S01]  /*27030*/  LDL.LU.64 R246, [R1+0x440] ;  /* 0x0004400001f67983 */ /* 0x000f220000300a00 */
[----:B------:R-:W-:-:S03]  /*27040*/  IMAD.WIDE R70, R29, 0x4, R24 ;  /* 0x000000041d467825 */ /* 0x000fc600078e0218 */
[----:B------:R1:W-:Y:S04]  /*27050*/  STL.64 [R1+0x1410], R4 ;  /* 0x0014100401007387 */ /* 0x0003e80000100a00 */
[----:B------:R-:W-:Y:S04]  /*27060*/  LDGSTS.E [R0+0x15e80], desc[UR40][R20.64], !P0 ;  /* 0x15e8000014007fae */ /* 0x000fe8000c1a1028 */
[----:B------:R4:W-:Y:S04]  /*27070*/  STL.64 [R1+0x1428], R2 ;  /* 0x0014280201007387 */ /* 0x0009e80000100a00 */
[----:B------:R-:W-:Y:S01]  /*27080*/  LDGSTS.E [R0+0x15f00], desc[UR40][R4.64], !P0 ;  /* 0x15f0000004007fae */ /* 0x000fe2000c1a1028 */
[----:B------:R-:W-:-:S03]  /*27090*/  IMAD.WIDE R68, R29, 0x4, R18 ;  /* 0x000000041d447825 */ /* 0x000fc600078e0212 */
[----:B------:R4:W-:Y:S04]  /*270a0*/  LDGSTS.E [R0+0x15f80], desc[UR40][R2.64], !P0 ;  /* 0x15f8000002007fae */ /* 0x0009e8000c1a1028 */
[----:B-1----:R-:W4:Y:S04]  /*270b0*/  LDL.LU.64 R4, [R1+0x378] ;  /* 0x0003780001047983 */ /* 0x002f280000300a00 */
[----:B------:R-:W4:Y:S04]  /*270c0*/  LDL.LU.64 R26, [R1+0x370] ;  /* 0x00037000011a7983 */ /* 0x000f280000300a00 */
[----:B------:R-:W4:Y:S04]  /*270d0*/  LDL.LU.64 R22, [R1+0x368] ;  /* 0x0003680001167983 */ /* 0x000f280000300a00 */
[----:B------:R-:W4:Y:S04]  /*270e0*/  LDL.LU.64 R24, [R1+0x360] ;  /* 0x0003600001187983 */ /* 0x000f280000300a00 */
[----:B------:R-:W-:Y:S04]  /*270f0*/  STL.64 [R1+0x1500], R70 ;  /* 0x0015004601007387 */ /* 0x000fe80000100a00 */
[----:B------:R-:W4:Y:S01]  /*27100*/  LDL.LU.64 R20, [R1+0x358] ;  /* 0x0003580001147983 */ /* 0x000f220000300a00 */
[----:B------:R-:W-:-:S03]  /*27110*/  IMAD.WIDE R62, R29, 0x4, R248 ;  /* 0x000000041d3e7825 */ /* 0x000fc600078e02f8 */
[----:B------:R-:W4:Y:S04]  /*27120*/  LDL.LU.64 R18, [R1+0x350] ;  /* 0x0003500001127983 */ /* 0x000f280000300a00 */
[----:B------:R-:W-:Y:S04]  /*27130*/  STL.64 [R1+0x1518], R68 ;  /* 0x0015184401007387 */ /* 0x000fe80000100a00 */
[----:B------:R-:W4:Y:S01]  /*27140*/  LDL.LU.64 R248, [R1+0x348] ;  /* 0x0003480001f87983 */ /* 0x000f220000300a00 */
[----:B------:R-:W-:Y:S02]  /*27150*/  VIADD R10, R11, 0xffffffa4 ;  /* 0xffffffa40b0a7836 */ /* 0x000fe40000000000 */
[----:B------:R-:W1:Y:S03]  /*27160*/  LDC R11, c[0x0][0x3a0] ;  /* 0x0000e800ff0b7b82 */ /* 0x000e660000000800 */
[----:B------:R-:W-:Y:S01]  /*27170*/  ISETP.GE.U32.AND P1, PT, R10, 0x7fffff65, PT ;  /* 0x7fffff650a00780c */ /* 0x000fe20003f26070 */
[----:B------:R-:W-:-:S02]  /*27180*/  VIADD R10, R13, 0xffffffa0 ;  /* 0xffffffa00d0a7836 */ /* 0x000fc40000000000 */
[----:B------:R-:W-:Y:S02]  /*27190*/  IMAD.WIDE R66, R29, 0x4, R158 ;  /* 0x000000041d427825 */ /* 0x000fe400078e029e */
[----:B------:R-:W2:Y:S01]  /*271a0*/  LDC R13, c[0x0][0x3a0] ;  /* 0x0000e800ff0d7b82 */ /* 0x000ea20000000800 */
[----:B------:R-:W-:Y:S01]  /*271b0*/  ISETP.GE.U32.AND P6, PT, R10, 0x7fffff61, PT ;  /* 0x7fffff610a00780c */ /* 0x000fe20003fc6070 */
[----:B------:R-:W-:-:S05]  /*271c0*/  VIADD R10, R12, 0xffffff9c ;  /* 0xffffff9c0c0a7836 */ /* 0x000fca0000000000 */
[----:B------:R-:W-:Y:S01]  /*271d0*/  ISETP.GE.U32.AND P5, PT, R10, 0x7fffff5d, PT ;  /* 0x7fffff5d0a00780c */ /* 0x000fe20003fa6070 */
[----:B------:R-:W-:Y:S01]  /*271e0*/  IMAD.WIDE R64, R29, 0x4, R156 ;  /* 0x000000041d407825 */ /* 0x000fe200078e029c */
[----:B------:R-:W-:Y:S01]  /*271f0*/  STL.64 [R1+0x1530], R66 ;  /* 0x0015304201007387 */ /* 0x000fe20000100a00 */
[----:B------:R-:W2:Y:S03]  /*27200*/  LDC R12, c[0x0][0x3a0] ;  /* 0x0000e800ff0c7b82 */ /* 0x000ea60000000800 */
[----:B------:R-:W-:Y:S01]  /*27210*/  LDGSTS.E [R0+0x16c00], desc[UR40][R70.64], !P1 ;  /* 0x16c0000046007fae */ /* 0x000fe2000c9a1028 */
[----:B-1----:R-:W-:-:S03]  /*27220*/  VIADD R10, R11, 0xffffff98 ;  /* 0xffffff980b0a7836 */ /* 0x002fc60000000000 */
[----:B------:R-:W-:Y:S01]  /*27230*/  STL.64 [R1+0x1548], R64 ;  /* 0x0015484001007387 */ /* 0x000fe20000100a00 */
[----:B------:R-:W1:Y:S01]  /*27240*/  LDC R11, c[0x0][0x3a0] ;  /* 0x0000e800ff0b7b82 */ /* 0x000e620000000800 */
[----:B------:R-:W-:Y:S01]  /*27250*/  ISETP.GE.U32.AND P4, PT, R10, 0x7fffff59, PT ;  /* 0x7fffff590a00780c */ /* 0x000fe20003f86070 */
[----:B------:R-:W-:Y:S01]  /*27260*/  VIADD R10, R15, 0xffffff94 ;  /* 0xffffff940f0a7836 */ /* 0x000fe20000000000 */
[----:B------:R-:W-:Y:S04]  /*27270*/  STL.64 [R1+0x1560], R62 ;  /* 0x0015603e01007387 */ /* 0x000fe80000100a00 */
[----:B------:R-:W-:Y:S01]  /*27280*/  ISETP.GE.U32.AND P0, PT, R10, 0x7fffff55, PT ;  /* 0x7fffff550a00780c */ /* 0x000fe20003f06070 */
[----:B------:R-:W-:Y:S01]  /*27290*/  VIADD R10, R14, 0xffffff90 ;  /* 0xffffff900e0a7836 */ /* 0x000fe20000000000 */
[----:B------:R-:W-:Y:S04]  /*272a0*/  LDGSTS.E [R0+0x16c80], desc[UR40][R68.64], !P1 ;  /* 0x16c8000044007fae */ /* 0x000fe8000c9a1028 */
[----:B------:R1:W-:Y:S04]  /*272b0*/  LDGSTS.E [R0+0x16d00], desc[UR40][R66.64], !P1 ;  /* 0x16d0000042007fae */ /* 0x0003e8000c9a1028 */
[----:B------:R1:W-:Y:S04]  /*272c0*/  LDGSTS.E [R0+0x16d80], desc[UR40][R64.64], !P1 ;  /* 0x16d8000040007fae */ /* 0x0003e8000c9a1028 */
[----:B------:R1:W-:Y:S01]  /*272d0*/  LDGSTS.E [R0+0x16e00], desc[UR40][R62.64], !P1 ;  /* 0x16e000003e007fae */ /* 0x0003e2000c9a1028 */
[----:B--2---:R-:W-:-:S05]  /*272e0*/  IMAD.WIDE R16, R29, 0x4, R16 ;  /* 0x000000041d107825 */ /* 0x004fca00078e0210 */
[----:B------:R-:W-:Y:S01]  /*272f0*/  LDGSTS.E [R0+0x16e80], desc[UR40][R16.64], !P1 ;  /* 0x16e8000010007fae */ /* 0x000fe2000c9a1028 */
[----:B---3--:R-:W-:-:S05]  /*27300*/  IMAD.WIDE R14, R29, 0x4, R164 ;  /* 0x000000041d0e7825 */ /* 0x008fca00078e02a4 */
[----:B------:R2:W-:Y:S01]  /*27310*/  LDGSTS.E [R0+0x16f00], desc[UR40][R14.64], !P1 ;  /* 0x16f000000e007fae */ /* 0x0005e2000c9a1028 */
[----:B----4-:R-:W-:-:S03]  /*27320*/  IMAD.WIDE R2, R29, 0x4, R246 ;  /* 0x000000041d027825 */ /* 0x010fc600078e02f6 */
[----:B------:R-:W3:Y:S04]  /*27330*/  LDL.LU.64 R246, [R1+0x340] ;  /* 0x0003400001f67983 */ /* 0x000ee80000300a00 */
[----:B------:R4:W-:Y:S04]  /*27340*/  STL.64 [R1+0x1578], R16 ;  /* 0x0015781001007387 */ /* 0x0009e80000100a00 */
[----:B------:R2:W-:Y:S04]  /*27350*/  STL.64 [R1+0x1590], R14 ;  /* 0x0015900e01007387 */ /* 0x0005e80000100a00 */
[----:B------:R3:W-:Y:S04]  /*27360*/  STL.64 [R1+0x15a8], R2 ;  /* 0x0015a80201007387 */ /* 0x0007e80000100a00 */
[----:B------:R-:W3:Y:S04]  /*27370*/  LDL.LU.64 R164, [R1+0x278] ;  /* 0x0002780001a47983 */ /* 0x000ee80000300a00 */
[----:B----4-:R-:W4:Y:S04]  /*27380*/  LDL.LU.64 R16, [R1+0x270] ;  /* 0x0002700001107983 */ /* 0x010f280000300a00 */
[----:B------:R3:W-:Y:S01]  /*27390*/  LDGSTS.E [R0+0x16f80], desc[UR40][R2.64], !P1 ;  /* 0x16f8000002007fae */ /* 0x0007e2000c9a1028 */
[----:B-1----:R-:W-:-:S03]  /*273a0*/  IMAD.WIDE R66, R29, 0x4, R4 ;  /* 0x000000041d427825 */ /* 0x002fc600078e0204 */
[----:B------:R-:W4:Y:S01]  /*273b0*/  LDL.LU.64 R4, [R1+0x268] ;  /* 0x0002680001047983 */ /* 0x000f220000300a00 */
[----:B------:R-:W-:-:S03]  /*273c0*/  IMAD.WIDE R64, R29, 0x4, R26 ;  /* 0x000000041d407825 */ /* 0x000fc600078e021a */
[----:B------:R-:W4:Y:S01]  /*273d0*/  LDL.LU.64 R26, [R1+0x260] ;  /* 0x00026000011a7983 */ /* 0x000f220000300a00 */
[----:B------:R-:W-:-:S03]  /*273e0*/  IMAD.WIDE R62, R29, 0x4, R22 ;  /* 0x000000041d3e7825 */ /* 0x000fc600078e0216 */
[----:B------:R-:W-:Y:S01]  /*273f0*/  STL.64 [R1+0x15d0], R66 ;  /* 0x0015d04201007387 */ /* 0x000fe20000100a00 */
[----:B------:R-:W-:-:S03]  /*27400*/  IMAD.WIDE R24, R29, 0x4, R24 ;  /* 0x000000041d187825 */ /* 0x000fc600078e0218 */
[----:B------:R-:W-:Y:S04]  /*27410*/  STL.64 [R1+0x15f0], R64 ;  /* 0x0015f04001007387 */ /* 0x000fe80000100a00 */
[----:B------:R-:W-:Y:S01]  /*27420*/  STL.64 [R1+0x1610], R62 ;  /* 0x0016103e01007387 */ /* 0x000fe20000100a00 */
[----:B------:R-:W-:-:S03]  /*27430*/  IMAD.WIDE R20, R29, 0x4, R20 ;  /* 0x000000041d147825 */ /* 0x000fc600078e0214 */
[----:B------:R-:W4:Y:S04]  /*27440*/  LDL.LU.64 R22, [R1+0x258] ;  /* 0x0002580001167983 */ /* 0x000f280000300a00 */
[----:B------:R-:W-:Y:S04]  /*27450*/  STL.64 [R1+0x1630], R24 ;  /* 0x0016301801007387 */ /* 0x000fe80000100a00 */
[----:B------:R1:W-:Y:S01]  /*27460*/  STL.64 [R1+0x1650], R20 ;  /* 0x0016501401007387 */ /* 0x0003e20000100a00 */
[----:B--2---:R-:W-:-:S03]  /*27470*/  IMAD.WIDE R14, R29, 0x4, R248 ;  /* 0x000000041d0e7825 */ /* 0x004fc600078e02f8 */
[----:B------:R-:W2:Y:S01]  /*27480*/  LDL.LU.64 R248, [R1+0x250] ;  /* 0x0002500001f87983 */ /* 0x000ea20000300a00 */
[----:B------:R-:W-:-:S03]  /*27490*/  IMAD.WIDE R18, R29, 0x4, R18 ;  /* 0x000000041d127825 */ /* 0x000fc600078e0212 */
[----:B------:R1:W-:Y:S04]  /*274a0*/  LDGSTS.E [R0+0x17c00], desc[UR40][R66.64], !P6 ;  /* 0x17c0000042007fae */ /* 0x0003e8000f1a1028 */
[----:B------:R1:W-:Y:S04]  /*274b0*/  STL.64 [R1+0x1670], R18 ;  /* 0x0016701201007387 */ /* 0x0003e80000100a00 */
[----:B------:R-:W2:Y:S04]  /*274c0*/  LDL.LU.64 R158, [R1+0x248] ;  /* 0x00024800019e7983 */ /* 0x000ea80000300a00 */
[----:B------:R4:W-:Y:S04]  /*274d0*/  LDGSTS.E [R0+0x17c80], desc[UR40][R64.64], !P6 ;  /* 0x17c8000040007fae */ /* 0x0009e8000f1a1028 */
[----:B------:R2:W-:Y:S04]  /*274e0*/  STL.64 [R1+0x1690], R14 ;  /* 0x0016900e01007387 */ /* 0x0005e80000100a00 */
[----:B------:R1:W-:Y:S04]  /*274f0*/  LDGSTS.E [R0+0x17d00], desc[UR40][R62.64], !P6 ;  /* 0x17d000003e007fae */ /* 0x0003e8000f1a1028 */
[----:B------:R-:W2:Y:S04]  /*27500*/  LDL.LU.64 R156, [R1+0x240] ;  /* 0x00024000019c7983 */ /* 0x000ea80000300a00 */
[----:B------:R-:W-:Y:S04]  /*27510*/  LDGSTS.E [R0+0x17d80], desc[UR40][R24.64], !P6 ;  /* 0x17d8000018007fae */ /* 0x000fe8000f1a1028 */
[----:B------:R-:W-:Y:S04]  /*27520*/  LDGSTS.E [R0+0x17e00], desc[UR40][R20.64], !P6 ;  /* 0x17e0000014007fae */ /* 0x000fe8000f1a1028 */
[----:B------:R-:W-:Y:S04]  /*27530*/  LDGSTS.E [R0+0x17e80], desc[UR40][R18.64], !P6 ;  /* 0x17e8000012007fae */ /* 0x000fe8000f1a1028 */
[----:B------:R2:W-:Y:S01]  /*27540*/  LDGSTS.E [R0+0x17f00], desc[UR40][R14.64], !P6 ;  /* 0x17f000000e007fae */ /* 0x0005e2000f1a1028 */
[----:B---3--:R-:W-:-:S05]  /*27550*/  IMAD.WIDE R2, R29, 0x4, R246 ;  /* 0x000000041d027825 */ /* 0x008fca00078e02f6 */
[----:B------:R3:W-:Y:S04]  /*27560*/  STL.64 [R1+0x16b0], R2 ;  /* 0x0016b00201007387 */ /* 0x0007e80000100a00 */
[----:B-1----:R-:W2:Y:S04]  /*27570*/  LDL.LU.64 R20, [R1+0x178] ;  /* 0x0001780001147983 */ /* 0x002ea80000300a00 */
[----:B------:R-:W2:Y:S01]  /*27580*/  LDL.LU.64 R24, [R1+0x170] ;  /* 0x0001700001187983 */ /* 0x000ea20000300a00 */
[----:B------:R-:W-:-:S03]  /*27590*/  IMAD.WIDE R66, R29, 0x4, R164 ;  /* 0x000000041d427825 */ /* 0x000fc600078e02a4 */
[----:B------:R-:W2:Y:S01]  /*275a0*/  LDL.LU.64 R246, [R1+0x168] ;  /* 0x0001680001f67983 */ /* 0x000ea20000300a00 */
[----:B----4-:R-:W-:-:S03]  /*275b0*/  IMAD.WIDE R64, R29, 0x4, R16 ;  /* 0x000000041d407825 */ /* 0x010fc600078e0210 */
[----:B------:R-:W4:Y:S04]  /*275c0*/  LDL.LU.64 R18, [R1+0x160] ;  /* 0x0001600001127983 */ /* 0x000f280000300a00 */
[----:B------:R-:W4:Y:S01]  /*275d0*/  LDL.LU.64 R16, [R1+0x158] ;  /* 0x0001580001107983 */ /* 0x000f220000300a00 */
[----:B------:R-:W-:-:S03]  /*275e0*/  IMAD.WIDE R62, R29, 0x4, R4 ;  /* 0x000000041d3e7825 */ /* 0x000fc600078e0204 */
[----:B------:R-:W-:Y:S01]  /*275f0*/  STL.64 [R1+0x1730], R66 ;  /* 0x0017304201007387 */ /* 0x000fe20000100a00 */
[----:B------:R-:W-:-:S03]  /*27600*/  IMAD.WIDE R26, R29, 0x4, R26 ;  /* 0x000000041d1a7825 */ /* 0x000fc600078e021a */
[----:B------:R-:W-:Y:S04]  /*27610*/  STL.64 [R1+0x1750], R64 ;  /* 0x0017504001007387 */ /* 0x000fe80000100a00 */
[----:B------:R-:W4:Y:S04]  /*27620*/  LDL.LU.64 R164, [R1+0x150] ;  /* 0x0001500001a47983 */ /* 0x000f280000300a00 */
[----:B------:R-:W4:Y:S04]  /*27630*/  LDL.LU.64 R4, [R1+0x148] ;  /* 0x0001480001047983 */ /* 0x000f280000300a00 */
[----:B------:R-:W-:Y:S04]  /*27640*/  STL.64 [R1+0x1770], R62 ;  /* 0x0017703e01007387 */ /* 0x000fe80000100a00 */
[----:B------:R1:W-:Y:S01]  /*27650*/  STL.64 [R1+0x1790], R26 ;  /* 0x0017901a01007387 */ /* 0x0003e20000100a00 */
[----:B------:R-:W-:Y:S01]  /*27660*/  ISETP.GE.U32.AND P1, PT, R10, 0x7fffff51, PT ;  /* 0x7fffff510a00780c */ /* 0x000fe20003f26070 */
[----:B--2---:R-:W-:-:S02]  /*27670*/  IMAD.WIDE R14, R29, 0x4, R248 ;  /* 0x000000041d0e7825 */ /* 0x004fc400078e02f8 */
[----:B------:R3:W-:Y:S04]  /*27680*/  LDGSTS.E [R0+0x17f80], desc[UR40][R2.64], !P6 ;  /* 0x17f8000002007fae */ /* 0x0007e8000f1a1028 */
[----:B------:R-:W2:Y:S01]  /*27690*/  LDL.LU.64 R248, [R1+0x140] ;  /* 0x0001400001f87983 */ /* 0x000ea20000300a00 */
[----:B------:R-:W-:Y:S02]  /*276a0*/  VIADD R10, R13, 0xffffff8c ;  /* 0xffffff8c0d0a7836 */ /* 0x000fe40000000000 */
[C---:B------:R-:W-:Y:S01]  /*276b0*/  IMAD.WIDE R22, R29.reuse, 0x4, R22 ;  /* 0x000000041d167825 */ /* 0x040fe200078e0216 */
[----:B------:R-:W-:Y:S02]  /*276c0*/  LDGSTS.E [R0+0x18c00], desc[UR40][R66.64], !P5 ;  /* 0x18c0000042007fae */ /* 0x000fe4000e9a1028 */
[----:B------:R-:W-:Y:S01]  /*276d0*/  ISETP.GE.U32.AND P6, PT, R10, 0x7fffff4d, PT ;  /* 0x7fffff4d0a00780c */ /* 0x000fe20003fc6070 */
[----:B------:R-:W-:Y:S01]  /*276e0*/  VIADD R10, R12, 0xffffff88 ;  /* 0xffffff880c0a7836 */ /* 0x000fe20000000000 */
[----:B------:R1:W-:Y:S01]  /*276f0*/  LDGSTS.E [R0+0x18c80], desc[UR40][R64.64], !P5 ;  /* 0x18c8000040007fae */ /* 0x0003e2000e9a1028 */
[----:B------:R-:W-:-:S03]  /*27700*/  IMAD.WIDE R12, R29, 0x4, R158 ;  /* 0x000000041d0c7825 */ /* 0x000fc600078e029e */
[----:B------:R1:W-:Y:S04]  /*27710*/  STL.64 [R1+0x17b0], R22 ;  /* 0x0017b01601007387 */ /* 0x0003e80000100a00 */
[----:B------:R1:W-:Y:S04]  /*27720*/  STL.64 [R1+0x17d0], R14 ;  /* 0x0017d00e01007387 */ /* 0x0003e80000100a00 */
[----:B------:R1:W-:Y:S01]  /*27730*/  LDGSTS.E [R0+0x18d00], desc[UR40][R62.64], !P5 ;  /* 0x18d000003e007fae */ /* 0x0003e2000e9a1028 */
[----:B---3--:R-:W-:-:S03]  /*27740*/  IMAD.WIDE R2, R29, 0x4, R156 ;  /* 0x000000041d027825 */ /* 0x008fc600078e029c */
[----:B------:R3:W-:Y:S04]  /*27750*/  STL.64 [R1+0x1900], R12 ;  /* 0x0019000c01007387 */ /* 0x0007e80000100a00 */
[----:B------:R2:W-:Y:S04]  /*27760*/  STL.64 [R1+0x1970], R2 ;  /* 0x0019700201007387 */ /* 0x0005e80000100a00 */
[----:B------:R-:W-:Y:S04]  /*27770*/  LDGSTS.E [R0+0x18d80], desc[UR40][R26.64], !P5 ;  /* 0x18d800001a007fae */ /* 0x000fe8000e9a1028 */
[----:B------:R-:W-:Y:S04]  /*27780*/  LDGSTS.E [R0+0x18e00], desc[UR40][R22.64], !P5 ;  /* 0x18e0000016007fae */ /* 0x000fe8000e9a1028 */
[----:B------:R3:W-:Y:S04]  /*27790*/  LDGSTS.E [R0+0x18e80], desc[UR40][R14.64], !P5 ;  /* 0x18e800000e007fae */ /* 0x0007e8000e9a1028 */
[----:B-1----:R-:W2:Y:S04]  /*277a0*/  LDL.LU.64 R26, [R1+0xc30] ;  /* 0x000c3000011a7983 */ /* 0x002ea80000300a00 */
[----:B------:R1:W-:Y:S04]  /*277b0*/  LDGSTS.E [R0+0x18f00], desc[UR40][R12.64], !P5 ;  /* 0x18f000000c007fae */ /* 0x0003e8000e9a1028 */
[----:B------:R2:W-:Y:S01]  /*277c0*/  LDGSTS.E [R0+0x18f80], desc[UR40][R2.64], !P5 ;  /* 0x18f8000002007fae */ /* 0x0005e2000e9a1028 */
[----:B------:R-:W-:-:S04]  /*277d0*/  IMAD.WIDE R64, R29, 0x4, R20 ;  /* 0x000000041d407825 */ /* 0x000fc800078e0214 */
[C---:B------:R-:W-:Y:S01]  /*277e0*/  IMAD.WIDE R62, R29.reuse, 0x4, R24 ;  /* 0x000000041d3e7825 */ /* 0x040fe200078e0218 */
[----:B------:R-:W-:Y:S03]  /*277f0*/  STL.64 [R1+0x1a80], R64 ;  /* 0x001a804001007387 */ /* 0x000fe60000100a00 */
[C---:B------:R-:W-:Y:S01]  /*27800*/  IMAD.WIDE R24, R29.reuse, 0x4, R246 ;  /* 0x000000041d187825 */ /* 0x040fe200078e02f6 */
[----:B------:R-:W-:Y:S03]  /*27810*/  LDGSTS.E [R0+0x19c00], desc[UR40][R64.64], !P4 ;  /* 0x19c0000040007fae */ /* 0x000fe6000e1a1028 */
[C---:B----4-:R-:W-:Y:S01]  /*27820*/  IMAD.WIDE R20, R29.reuse, 0x4, R18 ;  /* 0x000000041d147825 */ /* 0x050fe200078e0212 */
[----:B------:R-:W4:Y:S03]  /*27830*/  LDL.LU.64 R246, [R1+0xc28] ;  /* 0x000c280001f67983 */ /* 0x000f260000300a00 */
[C---:B------:R-:W-:Y:S01]  /*27840*/  IMAD.WIDE R18, R29.reuse, 0x4, R16 ;  /* 0x000000041d127825 */ /* 0x040fe200078e0210 */
[----:B------:R-:W-:Y:S04]  /*27850*/  STL.64 [R1+0x1aa0], R62 ;  /* 0x001aa03e01007387 */ /* 0x000fe80000100a00 */
[----:B------:R-:W-:Y:S04]  /*27860*/  STL.64 [R1+0x1ee0], R24 ;  /* 0x001ee01801007387 */ /* 0x000fe80000100a00 */
[----:B------:R-:W4:Y:S01]  /*27870*/  LDL.LU.64 R22, [R1+0xc20] ;  /* 0x000c200001167983 */ /* 0x000f220000300a00 */
[----:B---3--:R-:W-:-:S03]  /*27880*/  IMAD.WIDE R14, R29, 0x4, R164 ;  /* 0x000000041d0e7825 */ /* 0x008fc600078e02a4 */
[----:B------:R-:W3:Y:S01]  /*27890*/  LDL.LU.64 R16, [R1+0xc18] ;  /* 0x000c180001107983 */ /* 0x000ee20000300a00 */
[----:B-1----:R-:W-:-:S03]  /*278a0*/  IMAD.WIDE R12, R29, 0x4, R4 ;  /* 0x000000041d0c7825 */ /* 0x002fc600078e0204 */
[----:B------:R1:W-:Y:S04]  /*278b0*/  STL.64 [R1+0x1f30], R20 ;  /* 0x001f301401007387 */ /* 0x0003e80000100a00 */
[----:B------:R1:W-:Y:S04]  /*278c0*/  STL.64 [R1+0x1f80], R18 ;  /* 0x001f801201007387 */ /* 0x0003e80000100a00 */
[----:B------:R-:W3:Y:S04]  /*278d0*/  LDL.LU.64 R158, [R1+0xc10] ;  /* 0x000c1000019e7983 */ /* 0x000ee80000300a00 */
[----:B------:R3:W-:Y:S04]  /*278e0*/  STL.64 [R1+0x1fb0], R14 ;  /* 0x001fb00e01007387 */ /* 0x0007e80000100a00 */
[----:B------:R-:W3:Y:S01]  /*278f0*/  LDL.LU.64 R4, [R1+0xc08] ;  /* 0x000c080001047983 */ /* 0x000ee20000300a00 */
[----:B--2---:R-:W-:-:S03]  /*27900*/  IMAD.WIDE R2, R29, 0x4, R248 ;  /* 0x000000041d027825 */ /* 0x004fc600078e02f8 */
[----:B------:R2:W-:Y:S04]  /*27910*/  STL.64 [R1+0x1fd0], R12 ;  /* 0x001fd00c01007387 */ /* 0x0005e80000100a00 */
[----:B------:R1:W-:Y:S04]  /*27920*/  STL.64 [R1+0x2000], R2 ;  /* 0x0020000201007387 */ /* 0x0003e80000100a00 */
[----:B------:R-:W3:Y:S04]  /*27930*/  LDL.LU.64 R156, [R1+0xc00] ;  /* 0x000c0000019c7983 */ /* 0x000ee80000300a00 */
[----:B------:R-:W3:Y:S04]  /*27940*/  LDL.LU.64 R164, [R1+0xbf8] ;  /* 0x000bf80001a47983 */ /* 0x000ee80000300a00 */
[----:B------:R1:W-:Y:S04]  /*27950*/  LDGSTS.E [R0+0x19c80], desc[UR40][R62.64], !P4 ;  /* 0x19c800003e007fae */ /* 0x0003e8000e1a1028 */
[----:B------:R-:W-:Y:S04]  /*27960*/  LDGSTS.E [R0+0x19d00], desc[UR40][R24.64], !P4 ;  /* 0x19d0000018007fae */ /* 0x000fe8000e1a1028 */
[----:B------:R-:W-:Y:S04]  /*27970*/  LDGSTS.E [R0+0x19d80], desc[UR40][R20.64], !P4 ;  /* 0x19d8000014007fae */ /* 0x000fe8000e1a1028 */
[----:B------:R-:W-:Y:S01]  /*27980*/  LDGSTS.E [R0+0x19e00], desc[UR40][R18.64], !P4 ;  /* 0x19e0000012007fae */ /* 0x000fe2000e1a1028 */
[----:B------:R-:W-:-:S03]  /*27990*/  ISETP.GE.U32.AND P5, PT, R10, 0x7fffff49, PT ;  /* 0x7fffff490a00780c */ /* 0x000fc60003fa6070 */
[----:B-1----:R-:W3:Y:S04]  /*279a0*/  LDL.LU.64 R20, [R1+0x19f8] ;  /* 0x0019f80001147983 */ /* 0x002ee80000300a00 */
[----:B------:R-:W3:Y:S04]  /*279b0*/  LDL.LU.64 R248, [R1+0x19f0] ;  /* 0x0019f00001f87983 */ /* 0x000ee80000300a00 */
[----:B------:R-:W3:Y:S04]  /*279c0*/  LDL.LU.64 R18, [R1+0x19e8] ;  /* 0x0019e80001127983 */ /* 0x000ee80000300a00 */
[----:B------:R-:W3:Y:S01]  /*279d0*/  LDL.LU.64 R24, [R1+0x1728] ;  /* 0x0017280001187983 */ /* 0x000ee20000300a00 */
[----:B------:R-:W-:-:S03]  /*279e0*/  IMAD.WIDE R62, R29, 0x4, R26 ;  /* 0x000000041d3e7825 */ /* 0x000fc600078e021a */
[----:B------:R3:W-:Y:S01]  /*279f0*/  LDGSTS.E [R0+0x19e80], desc[UR40][R14.64], !P4 ;  /* 0x19e800000e007fae */ /* 0x0007e2000e1a1028 */
[----:B------:R-:W-:-:S03]  /*27a00*/  VIADD R10, R11, 0xffffff84 ;  /* 0xffffff840b0a7836 */ /* 0x000fc60000000000 */
[----:B------:R2:W-:Y:S04]  /*27a10*/  LDGSTS.E [R0+0x19f00], desc[UR40][R12.64], !P4 ;  /* 0x19f000000c007fae */ /* 0x0005e8000e1a1028 */
[----:B------:R1:W-:Y:S01]  /*27a20*/  LDGSTS.E [R0+0x19f80], desc[UR40][R2.64], !P4 ;  /* 0x19f8000002007fae */ /* 0x0003e2000e1a1028 */
[----:B------:R-:W-:-:S03]  /*27a30*/  ISETP.GE.U32.AND P4, PT, R10, 0x7fffff45, PT ;  /* 0x7fffff450a00780c */ /* 0x000fc60003f86070 */
[----:B------:R-:W-:Y:S01]  /*27a40*/  LDGSTS.E [R0+0x1ac00], desc[UR40][R62.64], !P0 ;  /* 0x1ac000003e007fae */ /* 0x000fe2000c1a1028 */
[----:B------:R-:W-:Y:S02]  /*27a50*/  IMAD.SHL.U32 R28, R28, 0x40, RZ ;  /* 0x000000401c1c7824 */ /* 0x000fe400078e00ff */
[C---:B----4-:R-:W-:Y:S02]  /*27a60*/  IMAD.WIDE R26, R29.reuse, 0x4, R246 ;  /* 0x000000041d1a7825 */ /* 0x050fe400078e02f6 */
[----:B------:R-:W4:Y:S04]  /*27a70*/  LDL.LU.64 R246, [R1+0x19e0] ;  /* 0x0019e00001f67983 */ /* 0x000f280000300a00 */
[----:B------:R-:W-:Y:S01]  /*27a80*/  STL.64 [R1+0x2020], R62 ;  /* 0x0020203e01007387 */ /* 0x000fe20000100a00 */
[----:B------:R-:W-:-:S03]  /*27a90*/  IMAD.WIDE R22, R29, 0x4, R22 ;  /* 0x000000041d167825 */ /* 0x000fc600078e0216 */
[----:B------:R1:W-:Y:S01]  /*27aa0*/  STL.64 [R1+0x2040], R26 ;  /* 0x0020401a01007387 */ /* 0x0003e20000100a00 */
[----:B---3--:R-:W-:-:S03]  /*27ab0*/  IMAD.WIDE R14, R29, 0x4, R16 ;  /* 0x000000041d0e7825 */ /* 0x008fc600078e0210 */
[----:B------:R-:W-:Y:S04]  /*27ac0*/  LDGSTS.E [R0+0x1ac80], desc[UR40][R26.64], !P0 ;  /* 0x1ac800001a007fae */ /* 0x000fe8000c1a1028 */
[----:B------:R-:W3:Y:S04]  /*27ad0*/  LDL.LU.64 R16, [R1+0x1720] ;  /* 0x0017200001107983 */ /* 0x000ee80000300a00 */
[----:B------:R-:W-:Y:S01]  /*27ae0*/  STL.64 [R1+0x2060], R22 ;  /* 0x0020601601007387 */ /* 0x000fe20000100a00 */
[----:B--2---:R-:W-:-:S03]  /*27af0*/  IMAD.WIDE R12, R29, 0x4, R158 ;  /* 0x000000041d0c7825 */ /* 0x004fc600078e029e */
[----:B------:R-:W-:Y:S04]  /*27b00*/  STL.64 [R1+0x2080], R14 ;  /* 0x0020800e01007387 */ /* 0x000fe80000100a00 */
[----:B------:R-:W2:Y:S01]  /*27b10*/  LDL.LU.64 R158, [R1+0x19d8] ;  /* 0x0019d800019e7983 */ /* 0x000ea20000300a00 */
[----:B------:R-:W-:-:S03]  /*27b20*/  IMAD.WIDE R4, R29, 0x4, R4 ;  /* 0x000000041d047825 */ /* 0x000fc600078e0204 */
[----:B------:R-:W-:Y:S04]  /*27b30*/  STL.64 [R1+0x2120], R12 ;  /* 0x0021200c01007387 */ /* 0x000fe80000100a00 */
[----:B------:R1:W-:Y:S04]  /*27b40*/  STL.64 [R1+0x2140], R4 ;  /* 0x0021400401007387 */ /* 0x0003e80000100a00 */
[----:B------:R-:W-:Y:S04]  /*27b50*/  LDGSTS.E [R0+0x1ad00], desc[UR40][R22.64], !P0 ;  /* 0x1ad0000016007fae */ /* 0x000fe8000c1a1028 */
[----:B------:R2:W-:Y:S01]  /*27b60*/  LDGSTS.E [R0+0x1ad80], desc[UR40][R14.64], !P0 ;  /* 0x1ad800000e007fae */ /* 0x0005e2000c1a1028 */
[----:B------:R-:W-:-:S03]  /*27b70*/  IMAD.WIDE R10, R29, 0x4, R156 ;  /* 0x000000041d0a7825 */ /* 0x000fc600078e029c */
[----:B------:R2:W-:Y:S01]  /*27b80*/  LDGSTS.E [R0+0x1ae00], desc[UR40][R12.64], !P0 ;  /* 0x1ae000000c007fae */ /* 0x0005e2000c1a1028 */
[----:B-1----:R-:W-:-:S03]  /*27b90*/  IMAD.WIDE R2, R29, 0x4, R164 ;  /* 0x000000041d027825 */ /* 0x002fc600078e02a4 */
[----:B------:R-:W-:Y:S04]  /*27ba0*/  LDGSTS.E [R0+0x1ae80], desc[UR40][R4.64], !P0 ;  /* 0x1ae8000004007fae */ /* 0x000fe8000c1a1028 */
[----:B------:R-:W2:Y:S04]  /*27bb0*/  LDL.LU.64 R164, [R1+0x1718] ;  /* 0x0017180001a47983 */ /* 0x000ea80000300a00 */
[----:B------:R1:W-:Y:S04]  /*27bc0*/  STL.64 [R1+0x2160], R10 ;  /* 0x0021600a01007387 */ /* 0x0003e80000100a00 */
[----:B------:R1:W-:Y:S04]  /*27bd0*/  STL.64 [R1+0x2180], R2 ;  /* 0x0021800201007387 */ /* 0x0003e80000100a00 */
[----:B------:R-:W2:Y:S04]  /*27be0*/  LDL.LU.64 R160, [R1+0x19d0] ;  /* 0x0019d00001a07983 */ /* 0x000ea80000300a00 */
[----:B------:R-:W2:Y:S04]  /*27bf0*/  LDL.LU.64 R26, [R1+0x1710] ;  /* 0x00171000011a7983 */ /* 0x000ea80000300a00 */
[----:B------:R-:W2:Y:S01]  /*27c00*/  LDL.LU.64 R4, [R1+0x19c8] ;  /* 0x0019c80001047983 */ /* 0x000ea20000300a00 */
[----:B------:R-:W-:-:S03]  /*27c10*/  IMAD.WIDE R132, R28, 0x4, R20 ;  /* 0x000000041c847825 */ /* 0x000fc600078e0214 */
[----:B------:R-:W2:Y:S01]  /*27c20*/  LDL.LU.64 R22, [R1+0x1708] ;  /* 0x0017080001167983 */ /* 0x000ea20000300a00 */
[----:B------:R-:W-:-:S03]  /*27c30*/  IMAD.WIDE R134, R28, 0x4, R248 ;  /* 0x000000041c867825 */ /* 0x000fc600078e02f8 */
[----:B------:R-:W2:Y:S01]  /*27c40*/  LDL.LU.64 R20, [R1+0x19c0] ;  /* 0x0019c00001147983 */ /* 0x000ea20000300a00 */
[----:B------:R-:W-:-:S03]  /*27c50*/  IMAD.WIDE R136, R28, 0x4, R18 ;  /* 0x000000041c887825 */ /* 0x000fc600078e0212 */
[----:B------:R-:W2:Y:S01]  /*27c60*/  LDL.LU.64 R18, [R1+0x1700] ;  /* 0x0017000001127983 */ /* 0x000ea20000300a00 */
[----:B------:R-:W-:-:S03]  /*27c70*/  IMAD.WIDE R248, R28, 0x4, R24 ;  /* 0x000000041cf87825 */ /* 0x000fc600078e0218 */
[----:B------:R-:W2:Y:S04]  /*27c80*/  LDL.LU.64 R24, [R1+0x19b8] ;  /* 0x0019b80001187983 */ /* 0x000ea80000300a00 */
[----:B------:R-:W-:Y:S04]  /*27c90*/  STL.64 [R1+0x3238], R132 ;  /* 0x0032388401007387 */ /* 0x000fe80000100a00 */
[----:B------:R-:W2:Y:S04]  /*27ca0*/  LDL.LU.64 R156, [R1+0x16f8] ;  /* 0x0016f800019c7983 */ /* 0x000ea80000300a00 */
[----:B------:R-:W-:Y:S01]  /*27cb0*/  STL.64 [R1+0x3240], R134 ;  /* 0x0032408601007387 */ /* 0x000fe20000100a00 */
[----:B----4-:R-:W-:-:S03]  /*27cc0*/  IMAD.WIDE R246, R28, 0x4, R246 ;  /* 0x000000041cf67825 */ /* 0x010fc600078e02f6 */
[----:B------:R1:W-:Y:S01]  /*27cd0*/  LDGSTS.E [R0+0x1af00], desc[UR40][R10.64], !P0 ;  /* 0x1af000000a007fae */ /* 0x0003e2000c1a1028 */
[----:B---3--:R-:W-:-:S03]  /*27ce0*/  IMAD.WIDE R244, R28, 0x4, R16 ;  /* 0x000000041cf47825 */ /* 0x008fc600078e0210 */
[----:B------:R3:W-:Y:S04]  /*27cf0*/  LDGSTS.E [R0+0x1af80], desc[UR40][R2.64], !P0 ;  /* 0x1af8000002007fae */ /* 0x0007e8000c1a1028 */
[----:B------:R-:W4:Y:S04]  /*27d00*/  LDL.LU.64 R16, [R1+0x19b0] ;  /* 0x0019b00001107983 */ /* 0x000f280000300a00 */
[----:B------:R-:W-:Y:S01]  /*27d10*/  STL.64 [R1+0x3250], R136 ;  /* 0x0032508801007387 */ /* 0x000fe20000100a00 */
[----:B--2---:R-:W-:-:S03]  /*27d20*/  IMAD.WIDE R242, R28, 0x4, R158 ;  /* 0x000000041cf27825 */ /* 0x004fc600078e029e */
[----:B------:R-:W2:Y:S04]  /*27d30*/  LDL.LU.64 R158, [R1+0x16f0] ;  /* 0x0016f000019e7983 */ /* 0x000ea80000300a00 */
[----:B------:R-:W-:Y:S01]  /*27d40*/  STL.64 [R1+0x3258], R248 ;  /* 0x003258f801007387 */ /* 0x000fe20000100a00 */
[----:B------:R-:W-:-:S03]  /*27d50*/  IMAD.WIDE R240, R28, 0x4, R164 ;  /* 0x000000041cf07825 */ /* 0x000fc600078e02a4 */
[----:B------:R-:W3:Y:S04]  /*27d60*/  LDL.LU.64 R164, [R1+0x19a8] ;  /* 0x0019a80001a47983 */ /* 0x000ee80000300a00 */
[----:B------:R-:W-:Y:S01]  /*27d70*/  STL.64 [R1+0x3260], R246 ;  /* 0x003260f601007387 */ /* 0x000fe20000100a00 */
[----:B------:R-:W-:-:S03]  /*27d80*/  IMAD.WIDE R238, R28, 0x4, R160 ;  /* 0x000000041cee7825 */ /* 0x000fc600078e02a0 */
[----:B------:R-:W3:Y:S01]  /*27d90*/  LDL.LU.64 R160, [R1+0x16e8] ;  /* 0x0016e80001a07983 */ /* 0x000ee20000300a00 */
[----:B------:R-:W-:-:S03]  /*27da0*/  IMAD.WIDE R236, R28, 0x4, R26 ;  /* 0x000000041cec7825 */ /* 0x000fc600078e021a */
[----:B------:R-:W-:Y:S04]  /*27db0*/  STL.64 [R1+0x3268], R244 ;  /* 0x003268f401007387 */ /* 0x000fe80000100a00 */
[----:B------:R-:W3:Y:S01]  /*27dc0*/  LDL.LU.64 R26, [R1+0x19a0] ;  /* 0x0019a000011a7983 */ /* 0x000ee20000300a00 */
[----:B------:R-:W-:-:S03]  /*27dd0*/  IMAD.WIDE R230, R28, 0x4, R4 ;  /* 0x000000041ce67825 */ /* 0x000fc600078e0204 */
[----:B------:R-:W-:Y:S01]  /*27de0*/  STL.64 [R1+0x3270], R242 ;  /* 0x003270f201007387 */ /* 0x000fe20000100a00 */
[----:B------:R-:W-:-:S03]  /*27df0*/  IMAD.WIDE R228, R28, 0x4, R22 ;  /* 0x000000041ce47825 */ /* 0x000fc600078e0216 */
[----:B------:R-:W3:Y:S04]  /*27e00*/  LDL.LU.64 R4, [R1+0x16e0] ;  /* 0x0016e00001047983 */ /* 0x000ee80000300a00 */
[----:B------:R-:W-:Y:S01]  /*27e10*/  STL.64 [R1+0x3278], R240 ;  /* 0x003278f001007387 */ /* 0x000fe20000100a00 */
[----:B------:R-:W-:-:S03]  /*27e20*/  IMAD.WIDE R226, R28, 0x4, R20 ;  /* 0x000000041ce27825 */ /* 0x000fc600078e0214 */
[----:B------:R-:W3:Y:S01]  /*27e30*/  LDL.LU.64 R22, [R1+0x1998] ;  /* 0x0019980001167983 */ /* 0x000ee20000300a00 */
[----:B------:R-:W-:-:S03]  /*27e40*/  IMAD.WIDE R224, R28, 0x4, R18 ;  /* 0x000000041ce07825 */ /* 0x000fc600078e0212 */
[----:B------:R-:W-:Y:S01]  /*27e50*/  STL.64 [R1+0x3280], R238 ;  /* 0x003280ee01007387 */ /* 0x000fe20000100a00 */
[----:B------:R-:W-:-:S03]  /*27e60*/  IMAD.WIDE R222, R28, 0x4, R24 ;  /* 0x000000041cde7825 */ /* 0x000fc600078e0218 */
[----:B------:R-:W3:Y:S04]  /*27e70*/  LDL.LU.64 R20, [R1+0x16d8] ;  /* 0x0016d80001147983 */ /* 0x000ee80000300a00 */
[----:B------:R-:W-:Y:S04]  /*27e80*/  STL.64 [R1+0x3288], R236 ;  /* 0x003288ec01007387 */ /* 0x000fe80000100a00 */
[----:B------:R-:W3:Y:S04]  /*27e90*/  LDL.LU.64 R18, [R1+0x1990] ;  /* 0x0019900001127983 */ /* 0x000ee80000300a00 */
[----:B------:R-:W-:Y:S04]  /*27ea0*/  STL.64 [R1+0x33e8], R230 ;  /* 0x0033e8e601007387 */ /* 0x000fe80000100a00 */
[----:B------:R-:W3:Y:S01]  /*27eb0*/  LDL.LU.64 R24, [R1+0x16d0] ;  /* 0x0016d00001187983 */ /* 0x000ee20000300a00 */
[----:B------:R-:W-:-:S03]  /*27ec0*/  IMAD.WIDE R220, R28, 0x4, R156 ;  /* 0x000000041cdc7825 */ /* 0x000fc600078e029c */
[----:B------:R-:W-:Y:S04]  /*27ed0*/  STL.64 [R1+0x33e0], R228 ;  /* 0x0033e0e401007387 */ /* 0x000fe80000100a00 */
[----:B------:R-:W3:Y:S04]  /*27ee0*/  LDL.LU.64 R156, [R1+0x1988] ;  /* 0x00198800019c7983 */ /* 0x000ee80000300a00 */
[----:B------:R-:W-:Y:S01]  /*27ef0*/  STL.64 [R1+0x3488], R226 ;  /* 0x003488e201007387 */ /* 0x000fe20000100a00 */
[----:B----4-:R-:W-:-:S03]  /*27f00*/  IMAD.WIDE R218, R28, 0x4, R16 ;  /* 0x000000041cda7825 */ /* 0x010fc600078e0210 */
[----:B------:R-:W4:Y:S04]  /*27f10*/  LDL.LU.64 R16, [R1+0x15c8] ;  /* 0x0015c80001107983 */ /* 0x000f280000300a00 */
[----:B------:R-:W-:Y:S01]  /*27f20*/  STL.64 [R1+0x3480], R224 ;  /* 0x003480e001007387 */ /* 0x000fe20000100a00 */
[----:B--2---:R-:W-:-:S03]  /*27f30*/  IMAD.WIDE R216, R28, 0x4, R158 ;  /* 0x000000041cd87825 */ /* 0x004fc600078e029e */
[----:B------:R-:W2:Y:S04]  /*27f40*/  LDL.LU.64 R158, [R1+0x1980] ;  /* 0x00198000019e7983 */ /* 0x000ea80000300a00 */
[----:B------:R-:W-:Y:S01]  /*27f50*/  STL.64 [R1+0x34b8], R222 ;  /* 0x0034b8de01007387 */ /* 0x000fe20000100a00 */
[----:B---3--:R-:W-:-:S03]  /*27f60*/  IMAD.WIDE R214, R28, 0x4, R164 ;  /* 0x000000041cd67825 */ /* 0x008fc600078e02a4 */
[----:B------:R-:W3:Y:S04]  /*27f70*/  LDL.LU.64 R164, [R1+0x15c0] ;  /* 0x0015c00001a47983 */ /* 0x000ee80000300a00 */
[----:B------:R-:W-:Y:S01]  /*27f80*/  STL.64 [R1+0x34b0], R220 ;  /* 0x0034b0dc01007387 */ /* 0x000fe20000100a00 */
[----:B------:R-:W-:-:S03]  /*27f90*/  IMAD.WIDE R210, R28, 0x4, R160 ;  /* 0x000000041cd27825 */ /* 0x000fc600078e02a0 */
        /* <DEDUP_REMOVED lines=31> */
[----:B------:R-:W-:Y:S04]  /*28190*/  STL.64 [R1+0x3d30], R196 ;  /* 0x003d30c401007387 */ /* 0x000fe80000100a00 */
[----:B------:R-:W-:Y:S01]  /*281a0*/  STL.64 [R1+0x3d28], R194 ;  /* 0x003d28c201007387 */ /* 0x000fe20000100a00 */
[----:B------:R-:W-:-:S04]  /*281b0*/  IMAD.WIDE R188, R28, 0x4, R160 ;  /* 0x000000041cbc7825 */ /* 0x000fc800078e02a0 */
[C---:B------:R-:W-:Y:S02]  /*281c0*/  IMAD.WIDE R186, R28.reuse, 0x4, R26 ;  /* 0x000000041cba7825 */ /* 0x040fe400078e021a */
        /* <DEDUP_REMOVED lines=22> */
[----:B------:R-:W-:Y:S04]  /*28330*/  STL.64 [R1+0x3ce8], R178 ;  /* 0x003ce8b201007387 */ /* 0x000fe80000100a00 */
[----:B------:R-:W4:Y:S04]  /*28340*/  LDL.LU.64 R150, [R1+0x14b0] ;  /* 0x0014b00001967983 */ /* 0x000f280000300a00 */
[----:B------:R-:W4:Y:S04]  /*28350*/  LDL.LU.64 R148, [R1+0x18f8] ;  /* 0x0018f80001947983 */ /* 0x000f280000300a00 */
[----:B------:R-:W-:Y:S04]  /*28360*/  STL.64 [R1+0x3ce0], R176 ;  /* 0x003ce0b001007387 */ /* 0x000fe80000100a00 */
[----:B------:R-:W4:Y:S01]  /*28370*/  LDL.LU.64 R146, [R1+0x14a8] ;  /* 0x0014a80001927983 */ /* 0x000f220000300a00 */
[----:B--2---:R-:W-:-:S03]  /*28380*/  IMAD.WIDE R170, R28, 0x4, R158 ;  /* 0x000000041caa7825 */ /* 0x004fc600078e029e */
[----:B------:R-:W2:Y:S04]  /*28390*/  LDL.LU.64 R144, [R1+0x18f0] ;  /* 0x0018f00001907983 */ /* 0x000ea80000300a00 */
[----:B------:R-:W-:Y:S04]  /*283a0*/  STL.64 [R1+0x3cd8], R174 ;  /* 0x003cd8ae01007387 */ /* 0x000fe80000100a00 */
[----:B------:R-:W2:Y:S01]  /*283b0*/  LDL.LU.64 R142, [R1+0x14a0] ;  /* 0x0014a000018e7983 */ /* 0x000ea20000300a00 */
[----:B---3--:R-:W-:-:S04]  /*283c0*/  IMAD.WIDE R168, R28, 0x4, R164 ;  /* 0x000000041ca87825 */ /* 0x008fc800078e02a4 */
[C---:B------:R-:W-:Y:S02]  /*283d0*/  IMAD.WIDE R166, R28.reuse, 0x4, R26 ;  /* 0x000000041ca67825 */ /* 0x040fe400078e021a */
[----:B------:R-:W3:Y:S04]  /*283e0*/  LDL.LU.64 R26, [R1+0x18e8] ;  /* 0x0018e800011a7983 */ /* 0x000ee80000300a00 */
        /* <DEDUP_REMOVED lines=8> */
[----:B------:R-:W3:Y:S04]  /*28470*/  LDL.LU.64 R4, [R1+0x1480] ;  /* 0x0014800001047983 */ /* 0x000ee80000300a00 */
[----:B------:R-:W-:Y:S04]  /*28480*/  STL.64 [R1+0x3cb8], R166 ;  /* 0x003cb8a601007387 */ /* 0x000fe80000100a00 */
[----:B------:R-:W3:Y:S04]  /*28490*/  LDL.LU.64 R20, [R1+0x18a8] ;  /* 0x0018a80001147983 */ /* 0x000ee80000300a00 */
[----:B------:R-:W-:Y:S01]  /*284a0*/  STL.64 [R1+0x3cb0], R164 ;  /* 0x003cb0a401007387 */ /* 0x000fe20000100a00 */
[----:B------:R-:W-:-:S03]  /*284b0*/  IMAD.WIDE R158, R28, 0x4, R24 ;  /* 0x000000041c9e7825 */ /* 0x000fc600078e0218 */
[----:B------:R-:W3:Y:S01]  /*284c0*/  LDL.LU.64 R24, [R1+0x1478] ;  /* 0x0014780001187983 */ /* 0x000ee20000300a00 */
[----:B------:R-:W-:-:S03]  /*284d0*/  IMAD.WIDE R18, R28, 0x4, R18 ;  /* 0x000000041c127825 */ /* 0x000fc600078e0212 */
[----:B------:R-:W-:Y:S01]  /*284e0*/  STL.64 [R1+0x3ca8], R162 ;  /* 0x003ca8a201007387 */ /* 0x000fe20000100a00 */
[----:B------:R-:W-:-:S03]  /*284f0*/  IMAD.WIDE R156, R28, 0x4, R156 ;  /* 0x000000041c9c7825 */ /* 0x000fc600078e029c */
[----:B------:R-:W-:Y:S01]  /*28500*/  STL.64 [R1+0x3ca0], R160 ;  /* 0x003ca0a001007387 */ /* 0x000fe20000100a00 */
[----:B------:R-:W-:-:S04]  /*28510*/  IMAD.WIDE R14, R28, 0x4, R250 ;  /* 0x000000041c0e7825 */ /* 0x000fc800078e02fa */
[----:B------:R-:W-:-:S04]  /*28520*/  IMAD.WIDE R12, R28, 0x4, R6 ;  /* 0x000000041c0c7825 */ /* 0x000fc800078e0206 */
[----:B-1----:R-:W-:-:S04]  /*28530*/  IMAD.WIDE R10, R28, 0x4, R8 ;  /* 0x000000041c0a7825 */ /* 0x002fc800078e0208 */
[C---:B----4-:R-:W-:Y:S02]  /*28540*/  IMAD.WIDE R152, R28.reuse, 0x4, R16 ;  /* 0x000000041c987825 */ /* 0x050fe400078e0210 */
[----:B------:R-:W4:Y:S04]  /*28550*/  LDL.LU.64 R16, [R1+0x1868] ;  /* 0x0018680001107983 */ /* 0x000f280000300a00 */
[----:B------:R-:W-:Y:S01]  /*28560*/  STL.64 [R1+0x3c98], R18 ;  /* 0x003c981201007387 */ /* 0x000fe20000100a00 */
[----:B------:R-:W-:-:S03]  /*28570*/  IMAD.WIDE R150, R28, 0x4, R150 ;  /* 0x000000041c967825 */ /* 0x000fc600078e0296 */
[----:B------:R-:W-:Y:S01]  /*28580*/  STL.64 [R1+0x3c90], R158 ;  /* 0x003c909e01007387 */ /* 0x000fe20000100a00 */
[----:B------:R-:W-:-:S03]  /*28590*/  IMAD.WIDE R148, R28, 0x4, R148 ;  /* 0x000000041c947825 */ /* 0x000fc600078e0294 */
[----:B------:R-:W-:Y:S04]  /*285a0*/  STL.64 [R1+0x3c88], R156 ;  /* 0x003c889c01007387 */ /* 0x000fe80000100a00 */
[----:B------:R-:W-:Y:S01]  /*285b0*/  STL.64 [R1+0x3c80], R152 ;  /* 0x003c809801007387 */ /* 0x000fe20000100a00 */
[----:B------:R-:W-:-:S03]  /*285c0*/  IMAD.WIDE R146, R28, 0x4, R146 ;  /* 0x000000041c927825 */ /* 0x000fc600078e0292 */
[----:B------:R-:W-:Y:S01]  /*285d0*/  STL.64 [R1+0x3c78], R150 ;  /* 0x003c789601007387 */ /* 0x000fe20000100a00 */
[----:B--2---:R-:W-:-:S03]  /*285e0*/  IMAD.WIDE R144, R28, 0x4, R144 ;  /* 0x000000041c907825 */ /* 0x004fc600078e0290 */
[----:B------:R-:W-:Y:S04]  /*285f0*/  STL.64 [R1+0x3c70], R148 ;  /* 0x003c709401007387 */ /* 0x000fe80000100a00 */
[----:B------:R-:W2:Y:S01]  /*28600*/  LDL.LU.64 R114, [R1+0xbf0] ;  /* 0x000bf00001727983 */ /* 0x000ea20000300a00 */
[----:B------:R-:W-:-:S03]  /*28610*/  IMAD.WIDE R142, R28, 0x4, R142 ;  /* 0x000000041c8e7825 */ /* 0x000fc600078e028e */
[----:B------:R-:W-:Y:S04]  /*28620*/  STL.64 [R1+0x3c68], R146 ;  /* 0x003c689201007387 */ /* 0x000fe80000100a00 */
[----:B------:R-:W2:Y:S04]  /*28630*/  LDL.LU.64 R116, [R1+0xbb0] ;  /* 0x000bb00001747983 */ /* 0x000ea80000300a00 */
[----:B------:R-:W-:Y:S04]  /*28640*/  STL.64 [R1+0x3c60], R144 ;  /* 0x003c609001007387 */ /* 0x000fe80000100a00 */
[----:B------:R-:W2:Y:S04]  /*28650*/  LDL.LU.64 R118, [R1+0xb70] ;  /* 0x000b700001767983 */ /* 0x000ea80000300a00 */
[----:B------:R-:W-:Y:S01]  /*28660*/  STL.64 [R1+0x3c58], R142 ;  /* 0x003c588e01007387 */ /* 0x000fe20000100a00 */
[----:B---3--:R-:W-:-:S05]  /*28670*/  IMAD.WIDE R26, R28, 0x4, R26 ;  /* 0x000000041c1a7825 */ /* 0x008fca00078e021a */
[----:B------:R-:W-:Y:S01]  /*28680*/  STL.64 [R1+0x3c50], R26 ;  /* 0x003c501a01007387 */ /* 0x000fe20000100a00 */
[----:B------:R-:W-:-:S03]  /*28690*/  IMAD.WIDE R140, R28, 0x4, R140 ;  /* 0x000000041c8c7825 */ /* 0x000fc600078e028c */
[----:B------:R-:W3:Y:S04]  /*286a0*/  LDL.LU.64 R120, [R1+0xb30] ;  /* 0x000b300001787983 */ /* 0x000ee80000300a00 */
[----:B------:R-:W3:Y:S01]  /*286b0*/  LDL.LU.64 R124, [R1+0x20] ;  /* 0x00002000017c7983 */ /* 0x000ee20000300a00 */
[----:B------:R-:W-:-:S03]  /*286c0*/  IMAD.WIDE R22, R28, 0x4, R22 ;  /* 0x000000041c167825 */ /* 0x000fc600078e0216 */
[----:B------:R-:W-:Y:S04]  /*286d0*/  STL.64 [R1+0x3c48], R140 ;  /* 0x003c488c01007387 */ /* 0x000fe80000100a00 */
[----:B------:R-:W3:Y:S01]  /*286e0*/  LDL.LU.64 R122, [R1+0xbe8] ;  /* 0x000be800017a7983 */ /* 0x000ee20000300a00 */
        /* <DEDUP_REMOVED lines=10> */
[----:B------:R-:W3:Y:S04]  /*28790*/  LDL.LU.64 R110, [R1+0xbd0] ;  /* 0x000bd000016e7983 */ /* 0x000ee80000300a00 */
[----:B------:R-:W3:Y:S04]  /*287a0*/  LDL.LU.64 R130, [R1+0xbc8] ;  /* 0x000bc80001827983 */ /* 0x000ee80000300a00 */
[----:B------:R-:W-:Y:S04]  /*287b0*/  STL.64 [R1+0x3c28], R24 ;  /* 0x003c281801007387 */ /* 0x000fe80000100a00 */
[----:B------:R-:W3:Y:S04]  /*287c0*/  LDL.LU.64 R8, [R1+0x55d0] ;  /* 0x0055d00001087983 */ /* 0x000ee80000300a00 */
[----:B------:R-:W3:Y:S04]  /*287d0*/  LDL.LU.64 R112, [R1+0xbc0] ;  /* 0x000bc00001707983 */ /* 0x000ee80000300a00 */
[----:B------:R-:W3:Y:S01]  /*287e0*/  LDL.LU.64 R4, [R1+0xbb8] ;  /* 0x000bb80001047983 */ /* 0x000ee20000300a00 */
[----:B----4-:R-:W-:-:S05]  /*287f0*/  IMAD.WIDE R16, R28, 0x4, R16 ;  /* 0x000000041c107825 */ /* 0x010fca00078e0210 */
[----:B------:R-:W-:Y:S01]  /*28800*/  STL.64 [R1+0x3c20], R16 ;  /* 0x003c201001007387 */ /* 0x000fe20000100a00 */
[----:B--2---:R-:W-:-:S03]  /*28810*/  IMAD.WIDE R62, R29, 0x4, R114 ;  /* 0x000000041d3e7825 */ /* 0x004fc600078e0272 */
[----:B------:R-:W2:Y:S04]  /*28820*/  LDL.LU.64 R114, [R1+0xba8] ;  /* 0x000ba80001727983 */ /* 0x000ea80000300a00 */
[----:B------:R-:W-:Y:S01]  /*28830*/  STL.64 [R1+0x3c18], R14 ;  /* 0x003c180e01007387 */ /* 0x000fe20000100a00 */
[----:B------:R-:W-:-:S03]  /*28840*/  IMAD.WIDE R78, R29, 0x4, R116 ;  /* 0x000000041d4e7825 */ /* 0x000fc600078e0274 */
[----:B------:R-:W4:Y:S04]  /*28850*/  LDL.LU.64 R116, [R1+0xba0] ;  /* 0x000ba00001747983 */ /* 0x000f280000300a00 */
[----:B------:R-:W-:Y:S01]  /*28860*/  STL.64 [R1+0x3788], R12 ;  /* 0x0037880c01007387 */ /* 0x000fe20000100a00 */
[----:B------:R-:W-:-:S03]  /*28870*/  IMAD.WIDE R94, R29, 0x4, R118 ;  /* 0x000000041d5e7825 */ /* 0x000fc600078e0276 */
[----:B------:R1:W-:Y:S04]  /*28880*/  STL.64 [R1+0x16d8], R62 ;  /* 0x0016d83e01007387 */ /* 0x0003e80000100a00 */
[----:B------:R-:W4:Y:S04]  /*28890*/  LDL.LU.64 R118, [R1+0xb98] ;  /* 0x000b980001767983 */ /* 0x000f280000300a00 */
[----:B------:R-:W-:Y:S04]  /*288a0*/  STL.64 [R1+0x3780], R10 ;  /* 0x0037800a01007387 */ /* 0x000fe80000100a00 */
[----:B------:R-:W-:Y:S04]  /*288b0*/  STL.64 [R1+0x21a0], R78 ;  /* 0x0021a04e01007387 */ /* 0x000fe80000100a00 */
[----:B------:R-:W-:Y:S01]  /*288c0*/  LDGSTS.E [R0+0x1bc00], desc[UR40][R62.64], !P1 ;  /* 0x1bc000003e007fae */ /* 0x000fe2000c9a1028 */
[----:B---3--:R-:W-:-:S03]  /*288d0*/  IMAD.WIDE R108, R29, 0x4, R120 ;  /* 0x000000041d6c7825 */ /* 0x008fc600078e0278 */
[----:B------:R-:W3:Y:S01]  /*288e0*/  LDL.LU.64 R120, [R1+0xb90] ;  /* 0x000b900001787983 */ /* 0x000ee20000300a00 */
[----:B------:R-:W-:-:S03]  /*288f0*/  IMAD.WIDE R124, R29, 0x4, R124 ;  /* 0x000000041d7c7825 */ /* 0x000fc600078e027c */
[----:B------:R-:W-:Y:S01]  /*28900*/  STL.64 [R1+0x2730], R94 ;  /* 0x0027305e01007387 */ /* 0x000fe20000100a00 */
[----:B------:R-:W-:-:S03]  /*28910*/  IMAD.WIDE R64, R29, 0x4, R122 ;  /* 0x000000041d407825 */ /* 0x000fc600078e027a */
[----:B------:R-:W3:Y:S01]  /*28920*/  LDL.LU.64 R122, [R1+0xb88] ;  /* 0x000b8800017a7983 */ /* 0x000ee20000300a00 */
[----:B------:R-:W-:-:S03]  /*28930*/  IMAD.WIDE R66, R29, 0x4, R126 ;  /* 0x000000041d427825 */ /* 0x000fc600078e027e */
[----:B------:R-:W-:Y:S04]  /*28940*/  STL.64 [R1+0x28d0], R108 ;  /* 0x0028d06c01007387 */ /* 0x000fe80000100a00 */
[----:B------:R-:W3:Y:S01]  /*28950*/  LDL.LU.64 R126, [R1+0xb80] ;  /* 0x000b8000017e7983 */ /* 0x000ee20000300a00 */
[----:B------:R-:W-:-:S03]  /*28960*/  IMAD.WIDE R68, R29, 0x4, R128 ;  /* 0x000000041d447825 */ /* 0x000fc600078e0280 */
[----:B------:R-:W3:Y:S04]  /*28970*/  LDL.LU.64 R128, [R1+0xb78] ;  /* 0x000b780001807983 */ /* 0x000ee80000300a00 */
[----:B------:R1:W-:Y:S04]  /*28980*/  STL.64 [R1+0x1468], R64 ;  /* 0x0014684001007387 */ /* 0x0003e80000100a00 */
[----:B------:R-:W-:Y:S04]  /*28990*/  STL.64 [R1+0x29d0], R124 ;  /* 0x0029d07c01007387 */ /* 0x000fe80000100a00 */
[----:B------:R1:W-:Y:S01]  /*289a0*/  STL.64 [R1+0x15c0], R66 ;  /* 0x0015c04201007387 */ /* 0x0003e20000100a00 */
[----:B------:R-:W-:-:S03]  /*289b0*/  IMAD.WIDE R250, R29, 0x4, R250 ;  /* 0x000000041dfa7825 */ /* 0x000fc600078e02fa */
[----:B------:R-:W-:Y:S01]  /*289c0*/  LDGSTS.E [R0+0x1bc80], desc[UR40][R64.64], !P1 ;  /* 0x1bc8000040007fae */ /* 0x000fe2000c9a1028 */
[----:B------:R-:W-:-:S03]  /*289d0*/  IMAD.WIDE R70, R29, 0x4, R110 ;  /* 0x000000041d467825 */ /* 0x000fc600078e026e */
[----:B------:R-:W-:Y:S01]  /*289e0*/  LDGSTS.E [R0+0x1bd00], desc[UR40][R66.64], !P1 ;  /* 0x1bd0000042007fae */ /* 0x000fe2000c9a1028 */
[----:B------:R-:W-:-:S03]  /*289f0*/  IMAD.WIDE R72, R29, 0x4, R130 ;  /* 0x000000041d487825 */ /* 0x000fc600078e0282 */
[----:B------:R-:W3:Y:S04]  /*28a00*/  LDL.LU.64 R130, [R1+0xb68] ;  /* 0x000b680001827983 */ /* 0x000ee80000300a00 */
[----:B------:R1:W-:Y:S01]  /*28a10*/  STL.64 [R1+0x15c8], R68 ;  /* 0x0015c84401007387 */ /* 0x0003e20000100a00 */
[----:B------:R-:W-:-:S03]  /*28a20*/  IMAD.WIDE R6, R29, 0x4, R6 ;  /* 0x000000041d067825 */ /* 0x000fc600078e0206 */
[----:B------:R-:W-:Y:S01]  /*28a30*/  LDGSTS.E [R0+0x1bd80], desc[UR40][R68.64], !P1 ;  /* 0x1bd8000044007fae */ /* 0x000fe2000c9a1028 */
[----:B------:R-:W-:-:S03]  /*28a40*/  IMAD.WIDE R74, R29, 0x4, R112 ;  /* 0x000000041d4a7825 */ /* 0x000fc600078e0270 */
[----:B------:R-:W-:Y:S01]  /*28a50*/  LDGSTS.E [R0+0x1be00], desc[UR40][R70.64], !P1 ;  /* 0x1be0000046007fae */ /* 0x000fe2000c9a1028 */
[----:B------:R-:W-:-:S03]  /*28a60*/  IMAD.WIDE R76, R29, 0x4, R4 ;  /* 0x000000041d4c7825 */ /* 0x000fc600078e0204 */
[----:B------:R-:W3:Y:S04]  /*28a70*/  LDL.LU.64 R4, [R1+0xb60] ;  /* 0x000b600001047983 */ /* 0x000ee80000300a00 */
[----:B------:R1:W-:Y:S04]  /*28a80*/  STL.64 [R1+0x16d0], R70 ;  /* 0x0016d04601007387 */ /* 0x0003e80000100a00 */
[----:B------:R1:W-:Y:S04]  /*28a90*/  STL.64 [R1+0x16e0], R72 ;  /* 0x0016e04801007387 */ /* 0x0003e80000100a00 */
[----:B------:R-:W3:Y:S04]  /*28aa0*/  LDL.LU.64 R100, [R1+0xb58] ;  /* 0x000b580001647983 */ /* 0x000ee80000300a00 */
[----:B------:R-:W3:Y:S04]  /*28ab0*/  LDL.LU.64 R102, [R1+0xb50] ;  /* 0x000b500001667983 */ /* 0x000ee80000300a00 */
[----:B------:R1:W-:Y:S04]  /*28ac0*/  STL.64 [R1+0x16e8], R74 ;  /* 0x0016e84a01007387 */ /* 0x0003e80000100a00 */
[----:B------:R-:W3:Y:S04]  /*28ad0*/  LDL.LU.64 R104, [R1+0xb48] ;  /* 0x000b480001687983 */ /* 0x000ee80000300a00 */
[----:B------:R-:W3:Y:S04]  /*28ae0*/  LDL.LU.64 R106, [R1+0xb40] ;  /* 0x000b4000016a7983 */ /* 0x000ee80000300a00 */
[----:B------:R1:W-:Y:S04]  /*28af0*/  STL.64 [R1+0x16f0], R76 ;  /* 0x0016f04c01007387 */ /* 0x0003e80000100a00 */
[----:B------:R-:W3:Y:S04]  /*28b00*/  LDL.LU.64 R2, [R1+0xb38] ;  /* 0x000b380001027983 */ /* 0x000ee80000300a00 */
[----:B------:R-:W3:Y:S01]  /*28b10*/  LDL.LU.64 R110, [R1+0xb28] ;  /* 0x000b2800016e7983 */ /* 0x000ee20000300a00 */
[----:B------:R-:W-:-:S03]  /*28b20*/  IMAD.WIDE R8, R29, 0x4, R8 ;  /* 0x000000041d087825 */ /* 0x000fc600078e0208 */
[----:B------:R-:W-:Y:S01]  /*28b30*/  LDGSTS.E [R0+0x1be80], desc[UR40][R72.64], !P1 ;  /* 0x1be8000048007fae */ /* 0x000fe2000c9a1028 */
[----:B------:R-:W-:-:S03]  /*28b40*/  UIADD3 UR7, UPT, UPT, UR7, -0x80, URZ ;  /* 0xffffff8007077890 */ /* 0x000fc6000fffe0ff */
[----:B------:R-:W-:Y:S04]  /*28b50*/  LDGSTS.E [R0+0x1bf00], desc[UR40][R74.64], !P1 ;  /* 0x1bf000004a007fae */ /* 0x000fe8000c9a1028 */
[----:B------:R-:W-:Y:S04]  /*28b60*/  LDGSTS.E [R0+0x1bf80], desc[UR40][R76.64], !P1 ;  /* 0x1bf800004c007fae */ /* 0x000fe8000c9a1028 */
[----:B------:R-:W-:Y:S01]  /*28b70*/  LDGSTS.E [R0+0x1cc00], desc[UR40][R78.64], !P6 ;  /* 0x1cc000004e007fae */ /* 0x000fe2000f1a1028 */
[----:B--2---:R-:W-:-:S05]  /*28b80*/  IMAD.WIDE R80, R29, 0x4, R114 ;  /* 0x000000041d507825 */ /* 0x004fca00078e0272 */
[----:B------:R2:W-:Y:S01]  /*28b90*/  STL.64 [R1+0x16f8], R80 ;  /* 0x0016f85001007387 */ /* 0x0005e20000100a00 */
[----:B----4-:R-:W-:-:S03]  /*28ba0*/  IMAD.WIDE R82, R29, 0x4, R116 ;  /* 0x000000041d527825 */ /* 0x010fc600078e0274 */
[----:B------:R-:W4:Y:S04]  /*28bb0*/  LDL.LU.64 R112, [R1+0xb20] ;  /* 0x000b200001707983 */ /* 0x000f280000300a00 */
[----:B------:R-:W2:Y:S04]  /*28bc0*/  LDL.LU.64 R114, [R1+0xb18] ;  /* 0x000b180001727983 */ /* 0x000ea80000300a00 */
[----:B------:R1:W-:Y:S01]  /*28bd0*/  STL.64 [R1+0x1700], R82 ;  /* 0x0017005201007387 */ /* 0x0003e20000100a00 */
[----:B------:R-:W-:-:S03]  /*28be0*/  IMAD.WIDE R84, R29, 0x4, R118 ;  /* 0x000000041d547825 */ /* 0x000fc600078e0276 */
[----:B------:R-:W2:Y:S04]  /*28bf0*/  LDL.LU.64 R116, [R1+0xb10] ;  /* 0x000b100001747983 */ /* 0x000ea80000300a00 */
[----:B------:R-:W2:Y:S04]  /*28c00*/  LDL.LU.64 R118, [R1+0xb08] ;  /* 0x000b080001767983 */ /* 0x000ea80000300a00 */
[----:B------:R1:W-:Y:S04]  /*28c10*/  STL.64 [R1+0x1708], R84 ;  /* 0x0017085401007387 */ /* 0x0003e80000100a00 */
[----:B------:R-:W-:Y:S01]  /*28c20*/  LDGSTS.E [R0+0x1cc80], desc[UR40][R80.64], !P6 ;  /* 0x1cc8000050007fae */ /* 0x000fe2000f1a1028 */
[----:B---3--:R-:W-:-:S03]  /*28c30*/  IMAD.WIDE R86, R29, 0x4, R120 ;  /* 0x000000041d567825 */ /* 0x008fc600078e0278 */
[----:B------:R-:W-:Y:S04]  /*28c40*/  LDGSTS.E [R0+0x1cd00], desc[UR40][R82.64], !P6 ;  /* 0x1cd0000052007fae */ /* 0x000fe8000f1a1028 */
[----:B------:R-:W3:Y:S01]  /*28c50*/  LDL.LU.64 R120, [R1+0xb00] ;  /* 0x000b000001787983 */ /* 0x000ee20000300a00 */
[----:B------:R-:W-:-:S03]  /*28c60*/  IMAD.WIDE R88, R29, 0x4, R122 ;  /* 0x000000041d587825 */ /* 0x000fc600078e027a */
[----:B------:R-:W-:Y:S04]  /*28c70*/  LDGSTS.E [R0+0x1cd80], desc[UR40][R84.64], !P6 ;  /* 0x1cd8000054007fae */ /* 0x000fe8000f1a1028 */
[----:B------:R-:W3:Y:S01]  /*28c80*/  LDL.LU.64 R122, [R1+0x28] ;  /* 0x00002800017a7983 */ /* 0x000ee20000300a00 */
[----:B------:R-:W-:-:S03]  /*28c90*/  IMAD.WIDE R90, R29, 0x4, R126 ;  /* 0x000000041d5a7825 */ /* 0x000fc600078e027e */
[----:B------:R1:W-:Y:S01]  /*28ca0*/  STL.64 [R1+0x1710], R86 ;  /* 0x0017105601007387 */ /* 0x0003e20000100a00 */
[----:B------:R-:W-:-:S03]  /*28cb0*/  IMAD.WIDE R92, R29, 0x4, R128 ;  /* 0x000000041d5c7825 */ /* 0x000fc600078e0280 */
[----:B------:R-:W3:Y:S04]  /*28cc0*/  LDL.LU.64 R126, [R1+0x18] ;  /* 0x00001800017e7983 */ /* 0x000ee80000300a00 */
[----:B------:R-:W3:Y:S04]  /*28cd0*/  LDL.LU.64 R128, [R1+0x10] ;  /* 0x0000100001807983 */ /* 0x000ee80000300a00 */
[----:B------:R1:W-:Y:S01]  /*28ce0*/  STL.64 [R1+0x1718], R88 ;  /* 0x0017185801007387 */ /* 0x0003e20000100a00 */
[----:B------:R-:W-:-:S03]  /*28cf0*/  IMAD.WIDE R96, R29, 0x4, R130 ;  /* 0x000000041d607825 */ /* 0x000fc600078e0282 */
[----:B------:R-:W-:Y:S04]  /*28d00*/  LDGSTS.E [R0+0x1ce00], desc[UR40][R86.64], !P6 ;  /* 0x1ce0000056007fae */ /* 0x000fe8000f1a1028 */
[----:B------:R-:W3:Y:S01]  /*28d10*/  LDL.LU.64 R130, [R1+0x8] ;  /* 0x0000080001827983 */ /* 0x000ee20000300a00 */
[----:B------:R-:W-:-:S04]  /*28d20*/  IMAD.WIDE R98, R29, 0x4, R4 ;  /* 0x000000041d627825 */ /* 0x000fc800078e0204 */
[C---:B------:R-:W-:Y:S01]  /*28d30*/  IMAD.WIDE R100, R29.reuse, 0x4, R100 ;  /* 0x000000041d647825 */ /* 0x040fe200078e0264 */
[----:B------:R-:W3:Y:S03]  /*28d40*/  LDL.LU.64 R4, [R1] ;  /* 0x0000000001047983 */ /* 0x000ee60000300a00 */
[C---:B------:R-:W-:Y:S01]  /*28d50*/  IMAD.WIDE R102, R29.reuse, 0x4, R102 ;  /* 0x000000041d667825 */ /* 0x040fe200078e0266 */
[----:B------:R1:W-:Y:S04]  /*28d60*/  STL.64 [R1+0x1720], R90 ;  /* 0x0017205a01007387 */ /* 0x0003e80000100a00 */
[----:B------:R1:W-:Y:S01]  /*28d70*/  STL.64 [R1+0x1728], R92 ;  /* 0x0017285c01007387 */ /* 0x0003e20000100a00 */
[----:B------:R-:W-:-:S03]  /*28d80*/  IMAD.WIDE R104, R29, 0x4, R104 ;  /* 0x000000041d687825 */ /* 0x000fc600078e0268 */
[----:B------:R1:W-:Y:S01]  /*28d90*/  STL.64 [R1+0x2668], R96 ;  /* 0x0026686001007387 */ /* 0x0003e20000100a00 */
[----:B------:R-:W-:-:S03]  /*28da0*/  IMAD.WIDE R106, R29, 0x4, R106 ;  /* 0x000000041d6a7825 */ /* 0x000fc600078e026a */
[----:B------:R1:W-:Y:S04]  /*28db0*/  STL.64 [R1+0x2670], R98 ;  /* 0x0026706201007387 */ /* 0x0003e80000100a00 */
[----:B------:R1:W-:Y:S01]  /*28dc0*/  STL.64 [R1+0x2678], R100 ;  /* 0x0026786401007387 */ /* 0x0003e20000100a00 */
[----:B------:R-:W-:-:S03]  /*28dd0*/  IMAD.WIDE R2, R29, 0x4, R2 ;  /* 0x000000041d027825 */ /* 0x000fc600078e0202 */
[----:B------:R1:W-:Y:S01]  /*28de0*/  STL.64 [R1+0x2680], R102 ;  /* 0x0026806601007387 */ /* 0x0003e20000100a00 */
[----:B------:R-:W-:-:S03]  /*28df0*/  IMAD.WIDE R110, R29, 0x4, R110 ;  /* 0x000000041d6e7825 */ /* 0x000fc600078e026e */
[----:B------:R1:W-:Y:S04]  /*28e00*/  STL.64 [R1+0x2688], R104 ;  /* 0x0026886801007387 */ /* 0x0003e80000100a00 */
[----:B------:R1:W-:Y:S04]  /*28e10*/  STL.64 [R1+0x2690], R106 ;  /* 0x0026906a01007387 */ /* 0x0003e80000100a00 */
[----:B------:R1:W-:Y:S04]  /*28e20*/  STL.64 [R1+0x2698], R2 ;  /* 0x0026980201007387 */ /* 0x0003e80000100a00 */
[----:B------:R1:W-:Y:S01]  /*28e30*/  STL.64 [R1+0x2768], R110 ;  /* 0x0027686e01007387 */ /* 0x0003e20000100a00 */
[----:B------:R-:W-:-:S03]  /*28e40*/  UISETP.GE.U32.AND UP0, UPT, UR7, 0x7fffff41, UPT ;  /* 0x7fffff410700788c */ /* 0x000fc6000bf06070 */
[----:B------:R-:W-:Y:S04]  /*28e50*/  LDGSTS.E [R0+0x1ce80], desc[UR40][R88.64], !P6 ;  /* 0x1ce8000058007fae */ /* 0x000fe8000f1a1028 */
[----:B------:R-:W-:Y:S04]  /*28e60*/  LDGSTS.E [R0+0x1cf00], desc[UR40][R90.64], !P6 ;  /* 0x1cf000005a007fae */ /* 0x000fe8000f1a1028 */
[----:B------:R-:W-:Y:S01]  /*28e70*/  LDGSTS.E [R0+0x1cf80], desc[UR40][R92.64], !P6 ;  /* 0x1cf800005c007fae */ /* 0x000fe2000f1a1028 */
[----:B------:R-:W-:-:S03]  /*28e80*/  PLOP3.LUT P0, PT, PT, PT, UP0, 0x80, 0x8 ;  /* 0x000000000008781c */ /* 0x000fc60003f0f008 */
        /* <DEDUP_REMOVED lines=9> */
[----:B------:R-:W-:Y:S01]  /*28f20*/  LDGSTS.E [R0+0x1ec80], desc[UR40][R110.64], !P4 ;  /* 0x1ec800006e007fae */ /* 0x000fe2000e1a1028 */
[----:B----4-:R-:W-:-:S04]  /*28f30*/  IMAD.WIDE R112, R29, 0x4, R112 ;  /* 0x000000041d707825 */ /* 0x010fc800078e0270 */
[C---:B--2---:R-:W-:Y:S01]  /*28f40*/  IMAD.WIDE R114, R29.reuse, 0x4, R114 ;  /* 0x000000041d727825 */ /* 0x044fe200078e0272 */
[----:B------:R2:W-:Y:S03]  /*28f50*/  STL.64 [R1+0x2770], R112 ;  /* 0x0027707001007387 */ /* 0x0005e60000100a00 */
[C---:B------:R-:W-:Y:S01]  /*28f60*/  IMAD.WIDE R116, R29.reuse, 0x4, R116 ;  /* 0x000000041d747825 */ /* 0x040fe200078e0274 */
[----:B------:R4:W-:Y:S03]  /*28f70*/  STL.64 [R1+0x2778], R114 ;  /* 0x0027787201007387 */ /* 0x0009e60000100a00 */
[C---:B------:R-:W-:Y:S01]  /*28f80*/  IMAD.WIDE R118, R29.reuse, 0x4, R118 ;  /* 0x000000041d767825 */ /* 0x040fe200078e0276 */
[----:B------:R1:W-:Y:S04]  /*28f90*/  STL.64 [R1+0x2780], R116 ;  /* 0x0027807401007387 */ /* 0x0003e80000100a00 */
[----:B------:R1:W-:Y:S04]  /*28fa0*/  STL.64 [R1+0x2788], R118 ;  /* 0x0027887601007387 */ /* 0x0003e80000100a00 */
[----:B------:R-:W-:Y:S04]  /*28fb0*/  LDGSTS.E [R0+0x1ed00], desc[UR40][R112.64], !P4 ;  /* 0x1ed0000070007fae */ /* 0x000fe8000e1a1028 */
[----:B------:R-:W-:Y:S01]  /*28fc0*/  LDGSTS.E [R0+0x1ed80], desc[UR40][R114.64], !P4 ;  /* 0x1ed8000072007fae */ /* 0x000fe2000e1a1028 */
[----:B---3--:R-:W-:-:S03]  /*28fd0*/  IMAD.WIDE R120, R29, 0x4, R120 ;  /* 0x000000041d787825 */ /* 0x008fc600078e0278 */
[----:B------:R-:W-:Y:S04]  /*28fe0*/  LDGSTS.E [R0+0x1ee00], desc[UR40][R116.64], !P4 ;  /* 0x1ee0000074007fae */ /* 0x000fe8000e1a1028 */
[----:B------:R3:W-:Y:S04]  /*28ff0*/  STL.64 [R1+0x2790], R120 ;  /* 0x0027907801007387 */ /* 0x0007e80000100a00 */
[----:B------:R-:W-:Y:S01]  /*29000*/  LDGSTS.E [R0+0x1ee80], desc[UR40][R118.64], !P4 ;  /* 0x1ee8000076007fae */ /* 0x000fe2000e1a1028 */
[----:B------:R-:W-:-:S03]  /*29010*/  IMAD.WIDE R122, R29, 0x4, R122 ;  /* 0x000000041d7a7825 */ /* 0x000fc600078e027a */
[----:B------:R-:W-:Y:S01]  /*29020*/  LDGSTS.E [R0+0x1ef00], desc[UR40][R120.64], !P4 ;  /* 0x1ef0000078007fae */ /* 0x000fe2000e1a1028 */
[----:B------:R-:W-:-:S03]  /*29030*/  IMAD.WIDE R126, R29, 0x4, R126 ;  /* 0x000000041d7e7825 */ /* 0x000fc600078e027e */
[----:B------:R1:W-:Y:S01]  /*29040*/  STL.64 [R1+0x2798], R122 ;  /* 0x0027987a01007387 */ /* 0x0003e20000100a00 */
[----:B------:R-:W-:-:S03]  /*29050*/  IMAD.WIDE R128, R29, 0x4, R128 ;  /* 0x000000041d807825 */ /* 0x000fc600078e0280 */
[----:B------:R1:W-:Y:S04]  /*29060*/  STL.64 [R1+0x28d8], R126 ;  /* 0x0028d87e01007387 */ /* 0x0003e80000100a00 */
[----:B------:R1:W-:Y:S04]  /*29070*/  STL.64 [R1+0x28e0], R128 ;  /* 0x0028e08001007387 */ /* 0x0003e80000100a00 */
[----:B------:R-:W-:Y:S04]  /*29080*/  LDGSTS.E [R0+0x1ef80], desc[UR40][R122.64], !P4 ;  /* 0x1ef800007a007fae */ /* 0x000fe8000e1a1028 */
[----:B------:R-:W-:Y:S04]  /*29090*/  LDGSTS.E [R0+0x1fc00], desc[UR40][R124.64], !P0 ;  /* 0x1fc000007c007fae */ /* 0x000fe8000c1a1028 */
[----:B------:R-:W-:Y:S04]  /*290a0*/  LDGSTS.E [R0+0x1fc80], desc[UR40][R126.64], !P0 ;  /* 0x1fc800007e007fae */ /* 0x000fe8000c1a1028 */
[----:B------:R-:W-:Y:S01]  /*290b0*/  LDGSTS.E [R0+0x1fd00], desc[UR40][R128.64], !P0 ;  /* 0x1fd0000080007fae */ /* 0x000fe2000c1a1028 */
[----:B------:R-:W-:-:S05]  /*290c0*/  IMAD.WIDE R130, R29, 0x4, R130 ;  /* 0x000000041d827825 */ /* 0x000fca00078e0282 */
[----:B------:R1:W-:Y:S04]  /*290d0*/  STL.64 [R1+0x28e8], R130 ;  /* 0x0028e88201007387 */ /* 0x0003e80000100a00 */
[----:B------:R-:W-:Y:S01]  /*290e0*/  LDGSTS.E [R0+0x1fd80], desc[UR40][R130.64], !P0 ;  /* 0x1fd8000082007fae */ /* 0x000fe2000c1a1028 */
[----:B------:R-:W-:-:S05]  /*290f0*/  IMAD.WIDE R4, R29, 0x4, R4 ;  /* 0x000000041d047825 */ /* 0x000fca00078e0204 */
[----:B------:R2:W-:Y:S04]  /*29100*/  STL.64 [R1+0x28f0], R4 ;  /* 0x0028f00401007387 */ /* 0x0005e80000100a00 */
[----:B-1----:R-:W5:Y:S04]  /*29110*/  LDL.LU.64 R62, [R1+0x55c8] ;  /* 0x0055c800013e7983 */ /* 0x002f680000300a00 */
[----:B------:R1:W-:Y:S04]  /*29120*/  STL.64 [R1+0x28f8], R250 ;  /* 0x0028f8fa01007387 */ /* 0x0003e80000100a00 */
[----:B------:R-:W5:Y:S04]  /*29130*/  LDL.LU.64 R64, [R1+0x55c0] ;  /* 0x0055c00001407983 */ /* 0x000f680000300a00 */
[----:B------:R-:W-:Y:S04]  /*29140*/  STL.64 [R1+0x2900], R6 ;  /* 0x0029000601007387 */ /* 0x000fe80000100a00 */
[----:B------:R-:W5:Y:S04]  /*29150*/  LDL.LU.64 R66, [R1+0x55b8] ;  /* 0x0055b80001427983 */ /* 0x000f680000300a00 */
[----:B------:R1:W-:Y:S04]  /*29160*/  STL.64 [R1+0x2908], R8 ;  /* 0x0029080801007387 */ /* 0x0003e80000100a00 */
[----:B------:R-:W5:Y:S04]  /*29170*/  LDL.LU.64 R68, [R1+0x55b0] ;  /* 0x0055b00001447983 */ /* 0x000f680000300a00 */
        /* <DEDUP_REMOVED lines=19> */
[----:B------:R-:W3:Y:S04]  /*292b0*/  LDL.LU.64 R2, [R1+0x5510] ;  /* 0x0055100001027983 */ /* 0x000ee80000300a00 */
[----:B------:R-:W5:Y:S04]  /*292c0*/  LDL.LU.64 R108, [R1+0x5508] ;  /* 0x00550800016c7983 */ /* 0x000f680000300a00 */
[----:B------:R-:W5:Y:S04]  /*292d0*/  LDL.LU.64 R110, [R1+0x5500] ;  /* 0x00550000016e7983 */ /* 0x000f680000300a00 */
[----:B--2---:R-:W5:Y:S04]  /*292e0*/  LDL.LU.64 R112, [R1+0x54f8] ;  /* 0x0054f80001707983 */ /* 0x004f680000300a00 */
[----:B----4-:R-:W5:Y:S04]  /*292f0*/  LDL.LU.64 R114, [R1+0x54f0] ;  /* 0x0054f00001727983 */ /* 0x010f680000300a00 */
[----:B------:R-:W5:Y:S04]  /*29300*/  LDL.LU.64 R116, [R1+0x54e8] ;  /* 0x0054e80001747983 */ /* 0x000f680000300a00 */
[----:B------:R-:W5:Y:S04]  /*29310*/  LDL.LU.64 R118, [R1+0x54e0] ;  /* 0x0054e00001767983 */ /* 0x000f680000300a00 */
[----:B---3--:R-:W5:Y:S04]  /*29320*/  LDL.LU.64 R120, [R1+0x54d8] ;  /* 0x0054d80001787983 */ /* 0x008f680000300a00 */
[----:B------:R-:W5:Y:S04]  /*29330*/  LDL.LU.64 R122, [R1+0x54d0] ;  /* 0x0054d000017a7983 */ /* 0x000f680000300a00 */
[----:B------:R-:W5:Y:S04]  /*29340*/  LDL.LU.64 R124, [R1+0x54c8] ;  /* 0x0054c800017c7983 */ /* 0x000f680000300a00 */
[----:B------:R-:W5:Y:S04]  /*29350*/  LDL.LU.64 R126, [R1+0x54c0] ;  /* 0x0054c000017e7983 */ /* 0x000f680000300a00 */
[----:B------:R-:W5:Y:S04]  /*29360*/  LDL.LU.64 R128, [R1+0x54b8] ;  /* 0x0054b80001807983 */ /* 0x000f680000300a00 */
[----:B------:R-:W5:Y:S04]  /*29370*/  LDL.LU.64 R130, [R1+0x54b0] ;  /* 0x0054b00001827983 */ /* 0x000f680000300a00 */
[----:B------:R-:W-:Y:S04]  /*29380*/  LDGSTS.E [R0+0x1fe00], desc[UR40][R4.64], !P0 ;  /* 0x1fe0000004007fae */ /* 0x000fe8000c1a1028 */
[----:B------:R1:W-:Y:S04]  /*29390*/  LDGSTS.E [R0+0x1fe80], desc[UR40][R250.64], !P0 ;  /* 0x1fe80000fa007fae */ /* 0x0003e8000c1a1028 */
[----:B------:R-:W-:Y:S04]  /*293a0*/  LDGSTS.E [R0+0x1ff00], desc[UR40][R6.64], !P0 ;  /* 0x1ff0000006007fae */ /* 0x000fe8000c1a1028 */
[----:B------:R-:W2:Y:S04]  /*293b0*/  LDL.LU.64 R4, [R1+0x54a8] ;  /* 0x0054a80001047983 */ /* 0x000ea80000300a00 */
[----:B------:R-:W-:Y:S04]  /*293c0*/  LDGSTS.E [R0+0x1ff80], desc[UR40][R8.64], !P0 ;  /* 0x1ff8000008007fae */ /* 0x000fe8000c1a1028 */
[----:B------:R-:W0:Y:S04]  /*293d0*/  LDGDEPBAR ;  /* 0x00000000000079af */ /* 0x000e280000000000 */
[----:B--2---:R-:W-:Y:S04]  /*293e0*/  LDGSTS.E [R4+0x30000], desc[UR40][R132.64], P3 ;  /* 0x3000000084047fae */ /* 0x004fe800099a1028 */
[----:B------:R-:W-:Y:S04]  /*293f0*/  LDGSTS.E [R4+0x30080], desc[UR40][R134.64], P2 ;  /* 0x3008000086047fae */ /* 0x000fe800091a1028 */
[----:B------:R-:W-:Y:S04]  /*29400*/  LDGSTS.E [R4+0x30800], desc[UR40][R136.64], P3 ;  /* 0x3080000088047fae */ /* 0x000fe800099a1028 */
[----:B------:R2:W-:Y:S04]  /*29410*/  LDGSTS.E [R4+0x30880], desc[UR40][R248.64], P2 ;  /* 0x30880000f8047fae */ /* 0x0005e800091a1028 */
        /* <DEDUP_REMOVED lines=37> */
[----:B------:R-:W5:Y:S04]  /*29670*/  LDL.LU.64 R132, [R1+0x54a0] ;  /* 0x0054a00001847983 */ /* 0x000f680000300a00 */
[----:B------:R1:W-:Y:S04]  /*29680*/  LDGSTS.E [R4+0x3a080], desc[UR40][R166.64], P2 ;  /* 0x3a080000a6047fae */ /* 0x0003e800091a1028 */
[----:B------:R-:W5:Y:S04]  /*29690*/  LDL.LU.64 R134, [R1+0x5498] ;  /* 0x0054980001867983 */ /* 0x000f680000300a00 */
[----:B------:R1:W-:Y:S04]  /*296a0*/  LDGSTS.E [R4+0x3a800], desc[UR40][R164.64], P3 ;  /* 0x3a800000a4047fae */ /* 0x0003e800099a1028 */
[----:B------:R-:W5:Y:S04]  /*296b0*/  LDL.LU.64 R136, [R1+0x5490] ;  /* 0x0054900001887983 */ /* 0x000f680000300a00 */
[----:B------:R1:W-:Y:S04]  /*296c0*/  LDGSTS.E [R4+0x3a880], desc[UR40][R162.64], P2 ;  /* 0x3a880000a2047fae */ /* 0x0003e800091a1028 */
[----:B------:R1:W-:Y:S04]  /*296d0*/  LDGSTS.E [R4+0x3b000], desc[UR40][R160.64], P3 ;  /* 0x3b000000a0047fae */ /* 0x0003e800099a1028 */
[----:B------:R-:W3:Y:S04]  /*296e0*/  LDL.LU.64 R246, [R1+0x22b0] ;  /* 0x0022b00001f67983 */ /* 0x000ee80000300a00 */
[----:B------:R-:W-:Y:S04]  /*296f0*/  LDGSTS.E [R4+0x3b080], desc[UR40][R18.64], P2 ;  /* 0x3b08000012047fae */ /* 0x000fe800091a1028 */
[----:B------:R-:W1:Y:S04]  /*29700*/  LDL.LU.64 R248, [R1+0x1490] ;  /* 0x0014900001f87983 */ /* 0x000e680000300a00 */
[----:B------:R1:W-:Y:S04]  /*29710*/  LDGSTS.E [R4+0x3b800], desc[UR40][R158.64], P3 ;  /* 0x3b8000009e047fae */ /* 0x0003e800099a1028 */
[----:B------:R-:W2:Y:S04]  /*29720*/  LDL.LU.64 R18, [R1+0x2278] ;  /* 0x0022780001127983 */ /* 0x000ea80000300a00 */
[----:B------:R-:W-:Y:S04]  /*29730*/  LDGSTS.E [R4+0x3b880], desc[UR40][R156.64], P2 ;  /* 0x3b8800009c047fae */ /* 0x000fe800091a1028 */
[----:B------:R-:W4:Y:S04]  /*29740*/  LDL.LU.64 R158, [R1+0x1488] ;  /* 0x00148800019e7983 */ /* 0x000f280000300a00 */
[----:B------:R-:W-:Y:S04]  /*29750*/  LDGSTS.E [R4+0x3c000], desc[UR40][R152.64], P3 ;  /* 0x3c00000098047fae */ /* 0x000fe800099a1028 */
[----:B------:R-:W4:Y:S04]  /*29760*/  LDL.LU.64 R162, [R1+0x20f0] ;  /* 0x0020f00001a27983 */ /* 0x000f280000300a00 */
[----:B------:R-:W-:Y:S04]  /*29770*/  LDGSTS.E [R4+0x3c080], desc[UR40][R150.64], P2 ;  /* 0x3c08000096047fae */ /* 0x000fe800091a1028 */
[----:B------:R-:W-:Y:S04]  /*29780*/  LDGSTS.E [R4+0x3c800], desc[UR40][R148.64], P3 ;  /* 0x3c80000094047fae */ /* 0x000fe800099a1028 */
[----:B------:R-:W4:Y:S04]  /*29790*/  LDL.LU.64 R156, [R1+0x1460] ;  /* 0x00146000019c7983 */ /* 0x000f280000300a00 */
[----:B------:R-:W-:Y:S04]  /*297a0*/  LDGSTS.E [R4+0x3c880], desc[UR40][R146.64], P2 ;  /* 0x3c88000092047fae */ /* 0x000fe800091a1028 */
[----:B------:R-:W-:Y:S04]  /*297b0*/  LDGSTS.E [R4+0x3d000], desc[UR40][R144.64], P3 ;  /* 0x3d00000090047fae */ /* 0x000fe800099a1028 */
[----:B------:R-:W4:Y:S04]  /*297c0*/  LDL.LU.64 R164, [R1+0x20b8] ;  /* 0x0020b80001a47983 */ /* 0x000f280000300a00 */
[----:B------:R-:W-:Y:S04]  /*297d0*/  LDGSTS.E [R4+0x3d080], desc[UR40][R142.64], P2 ;  /* 0x3d0800008e047fae */ /* 0x000fe800091a1028 */
[----:B------:R-:W-:Y:S04]  /*297e0*/  LDGSTS.E [R4+0x3d800], desc[UR40][R26.64], P3 ;  /* 0x3d8000001a047fae */ /* 0x000fe800099a1028 */
[----:B------:R-:W-:Y:S04]  /*297f0*/  LDGSTS.E [R4+0x3d880], desc[UR40][R140.64], P2 ;  /* 0x3d8800008c047fae */ /* 0x000fe800091a1028 */
[----:B------:R-:W-:Y:S04]  /*29800*/  LDGSTS.E [R4+0x3e000], desc[UR40][R22.64], P3 ;  /* 0x3e00000016047fae */ /* 0x000fe800099a1028 */
[----:B------:R-:W4:Y:S04]  /*29810*/  LDL.LU.64 R26, [R1+0x1458] ;  /* 0x00145800011a7983 */ /* 0x000f280000300a00 */
[----:B------:R-:W-:Y:S04]  /*29820*/  LDGSTS.E [R4+0x3e080], desc[UR40][R138.64], P2 ;  /* 0x3e0800008a047fae */ /* 0x000fe800091a1028 */
[----:B------:R-:W4:Y:S04]  /*29830*/  LDL.LU.64 R22, [R1+0x1fe0] ;  /* 0x001fe00001167983 */ /* 0x000f280000300a00 */
[----:B------:R-:W-:Y:S04]  /*29840*/  LDGSTS.E [R4+0x3e800], desc[UR40][R20.64], P3 ;  /* 0x3e80000014047fae */ /* 0x000fe800099a1028 */
[----:B------:R-:W-:Y:S04]  /*29850*/  LDGSTS.E [R4+0x3e880], desc[UR40][R24.64], P2 ;  /* 0x3e88000018047fae */ /* 0x000fe800091a1028 */
[----:B------:R1:W-:Y:S04]  /*29860*/  LDGSTS.E [R4+0x3f000], desc[UR40][R16.64], P3 ;  /* 0x3f00000010047fae */ /* 0x0003e800099a1028 */
[----:B------:R-:W4:Y:S04]  /*29870*/  LDL.LU.64 R20, [R1+0x1450] ;  /* 0x0014500001147983 */ /* 0x000f280000300a00 */
[----:B------:R1:W-:Y:S04]  /*29880*/  LDGSTS.E [R4+0x3f080], desc[UR40][R14.64], P2 ;  /* 0x3f0800000e047fae */ /* 0x0003e800091a1028 */
[----:B------:R-:W4:Y:S04]  /*29890*/  LDL.LU.64 R16, [R1+0x1f48] ;  /* 0x001f480001107983 */ /* 0x000f280000300a00 */
[----:B------:R-:W4:Y:S04]  /*298a0*/  LDL.LU.64 R160, [R1+0x1448] ;  /* 0x0014480001a07983 */ /* 0x000f280000300a00 */
[----:B------:R-:W4:Y:S04]  /*298b0*/  LDL.LU.64 R24, [R1+0x1ef0] ;  /* 0x001ef00001187983 */ /* 0x000f280000300a00 */
[----:B------:R1:W-:Y:S04]  /*298c0*/  LDGSTS.E [R4+0x3f800], desc[UR40][R12.64], P3 ;  /* 0x3f8000000c047fae */ /* 0x0003e800099a1028 */
[----:B------:R1:W-:Y:S02]  /*298d0*/  LDGSTS.E [R4+0x3f880], desc[UR40][R10.64], P2 ;  /* 0x3f8800000a047fae */ /* 0x0003e400091a1028 */
[----:B-1----:R-:W-:-:S04]  /*298e0*/  IMAD.WIDE R250, R28, 0x4, R248 ;  /* 0x000000041cfa7825 */ /* 0x002fc800078e02f8 */
[C---:B--2---:R-:W-:Y:S02]  /*298f0*/  IMAD.WIDE R248, R28.reuse, 0x4, R18 ;  /* 0x000000041cf87825 */ /* 0x044fe400078e0212 */
[----:B------:R-:W2:Y:S02]  /*29900*/  LDL.LU.64 R18, [R1+0x1440] ;  /* 0x0014400001127983 */ /* 0x000ea40000300a00 */
[----:B---3--:R-:W-:-:S04]  /*29910*/  IMAD.WIDE R246, R28, 0x4, R246 ;  /* 0x000000041cf67825 */ /* 0x008fc800078e02f6 */
[C---:B----4-:R-:W-:Y:S01]  /*29920*/  IMAD.WIDE R244, R28.reuse, 0x4, R158 ;  /* 0x000000041cf47825 */ /* 0x050fe200078e029e */
[----:B------:R-:W-:Y:S04]  /*29930*/  LDGSTS.E [R5+0x30100], desc[UR40][R246.64], P3 ;  /* 0x30100000f6057fae */ /* 0x000fe800099a1028 */
[----:B------:R-:W3:Y:S01]  /*29940*/  LDL.LU.64 R158, [R1+0x1e98] ;  /* 0x001e9800019e7983 */ /* 0x000ee20000300a00 */
[----:B------:R-:W-:-:S03]  /*29950*/  IMAD.WIDE R242, R28, 0x4, R162 ;  /* 0x000000041cf27825 */ /* 0x000fc600078e02a2 */
[----:B------:R1:W-:Y:S04]  /*29960*/  STL.64 [R1+0x31e8], R246 ;  /* 0x0031e8f601007387 */ /* 0x0003e80000100a00 */
[----:B------:R-:W4:Y:S04]  /*29970*/  LDL.LU.64 R162, [R1+0x1388] ;  /* 0x0013880001a27983 */ /* 0x000f280000300a00 */
[----:B------:R-:W-:Y:S01]  /*29980*/  STL.64 [R1+0x31f0], R250 ;  /* 0x0031f0fa01007387 */ /* 0x000fe20000100a00 */
[----:B------:R-:W-:-:S03]  /*29990*/  IMAD.WIDE R240, R28, 0x4, R156 ;  /* 0x000000041cf07825 */ /* 0x000fc600078e029c */
[----:B------:R1:W-:Y:S04]  /*299a0*/  LDGSTS.E [R5+0x30180], desc[UR40][R250.64], P2 ;  /* 0x30180000fa057fae */ /* 0x0003e800091a1028 */
[----:B------:R-:W4:Y:S04]  /*299b0*/  LDL.LU.64 R156, [R1+0xcb8] ;  /* 0x000cb800019c7983 */ /* 0x000f280000300a00 */
[----:B------:R-:W-:Y:S01]  /*299c0*/  STL.64 [R1+0x3208], R248 ;  /* 0x003208f801007387 */ /* 0x000fe20000100a00 */
[----:B------:R-:W-:-:S03]  /*299d0*/  IMAD.WIDE R238, R28, 0x4, R164 ;  /* 0x000000041cee7825 */ /* 0x000fc600078e02a4 */
[----:B------:R1:W-:Y:S04]  /*299e0*/  LDGSTS.E [R5+0x30900], desc[UR40][R248.64], P3 ;  /* 0x30900000f8057fae */ /* 0x0003e800099a1028 */
[----:B------:R-:W4:Y:S04]  /*299f0*/  LDL.LU.64 R164, [R1+0xc78] ;  /* 0x000c780001a47983 */ /* 0x000f280000300a00 */
[----:B------:R-:W-:Y:S04]  /*29a00*/  STL.64 [R1+0x3210], R244 ;  /* 0x003210f401007387 */ /* 0x000fe80000100a00 */
[----:B------:R1:W-:Y:S04]  /*29a10*/  LDGSTS.E [R5+0x30980], desc[UR40][R244.64], P2 ;  /* 0x30980000f4057fae */ /* 0x0003e800091a1028 */
[----:B------:R1:W-:Y:S01]  /*29a20*/  LDGSTS.E [R5+0x31100], desc[UR40][R242.64], P3 ;  /* 0x31100000f2057fae */ /* 0x0003e200099a1028 */
[----:B------:R-:W-:-:S03]  /*29a30*/  IMAD.WIDE R236, R28, 0x4, R26 ;  /* 0x000000041cec7825 */ /* 0x000fc600078e021a */
[----:B------:R1:W-:Y:S04]  /*29a40*/  LDGSTS.E [R5+0x31180], desc[UR40][R240.64], P2 ;  /* 0x31180000f0057fae */ /* 0x0003e800091a1028 */
[----:B------:R-:W4:Y:S01]  /*29a50*/  LDL.LU.64 R26, [R1+0x1e48] ;  /* 0x001e4800011a7983 */ /* 0x000f220000300a00 */
[----:B------:R-:W-:-:S03]  /*29a60*/  IMAD.WIDE R230, R28, 0x4, R22 ;  /* 0x000000041ce67825 */ /* 0x000fc600078e0216 */
[----:B------:R-:W-:Y:S04]  /*29a70*/  STL.64 [R1+0x3218], R242 ;  /* 0x003218f201007387 */ /* 0x000fe80000100a00 */
[----:B------:R-:W4:Y:S04]  /*29a80*/  LDL.LU.64 R22, [R1+0x1338] ;  /* 0x0013380001167983 */ /* 0x000f280000300a00 */
[----:B------:R-:W-:Y:S04]  /*29a90*/  STL.64 [R1+0x3220], R240 ;  /* 0x003220f001007387 */ /* 0x000fe80000100a00 */
[----:B------:R1:W-:Y:S01]  /*29aa0*/  LDGSTS.E [R5+0x31900], desc[UR40][R238.64], P3 ;  /* 0x31900000ee057fae */ /* 0x0003e200099a1028 */
[----:B------:R-:W-:-:S03]  /*29ab0*/  IMAD.WIDE R228, R28, 0x4, R20 ;  /* 0x000000041ce47825 */ /* 0x000fc600078e0214 */
[----:B------:R1:W-:Y:S04]  /*29ac0*/  LDGSTS.E [R5+0x31980], desc[UR40][R236.64], P2 ;  /* 0x31980000ec057fae */ /* 0x0003e800091a1028 */
[----:B------:R-:W4:Y:S01]  /*29ad0*/  LDL.LU.64 R20, [R1+0x1e10] ;  /* 0x001e100001147983 */ /* 0x000f220000300a00 */
[----:B------:R-:W-:-:S03]  /*29ae0*/  IMAD.WIDE R226, R28, 0x4, R16 ;  /* 0x000000041ce27825 */ /* 0x000fc600078e0210 */
[----:B------:R-:W-:Y:S01]  /*29af0*/  STL.64 [R1+0x3228], R238 ;  /* 0x003228ee01007387 */ /* 0x000fe20000100a00 */
[----:B------:R-:W-:-:S03]  /*29b00*/  IMAD.WIDE R224, R28, 0x4, R160 ;  /* 0x000000041ce07825 */ /* 0x000fc600078e02a0 */
[----:B------:R-:W4:Y:S04]  /*29b10*/  LDL.LU.64 R16, [R1+0x1330] ;  /* 0x0013300001107983 */ /* 0x000f280000300a00 */
[----:B------:R-:W-:Y:S01]  /*29b20*/  STL.64 [R1+0x3230], R236 ;  /* 0x003230ec01007387 */ /* 0x000fe20000100a00 */
[----:B------:R-:W-:-:S03]  /*29b30*/  IMAD.WIDE R222, R28, 0x4, R24 ;  /* 0x000000041cde7825 */ /* 0x000fc600078e0218 */
[----:B------:R-:W4:Y:S04]  /*29b40*/  LDL.LU.64 R160, [R1+0x1dd8] ;  /* 0x001dd80001a07983 */ /* 0x000f280000300a00 */
[----:B------:R-:W-:Y:S04]  /*29b50*/  STL.64 [R1+0x3248], R230 ;  /* 0x003248e601007387 */ /* 0x000fe80000100a00 */
[----:B------:R-:W4:Y:S04]  /*29b60*/  LDL.LU.64 R24, [R1+0x1328] ;  /* 0x0013280001187983 */ /* 0x000f280000300a00 */
[----:B------:R-:W-:Y:S04]  /*29b70*/  STL.64 [R1+0x3360], R228 ;  /* 0x003360e401007387 */ /* 0x000fe80000100a00 */
[----:B------:R1:W-:Y:S04]  /*29b80*/  LDGSTS.E [R5+0x32100], desc[UR40][R230.64], P3 ;  /* 0x32100000e6057fae */ /* 0x0003e800099a1028 */
[----:B------:R1:W-:Y:S04]  /*29b90*/  LDGSTS.E [R5+0x32180], desc[UR40][R228.64], P2 ;  /* 0x32180000e4057fae */ /* 0x0003e800091a1028 */
[----:B------:R1:W-:Y:S04]  /*29ba0*/  LDGSTS.E [R5+0x32900], desc[UR40][R226.64], P3 ;  /* 0x32900000e2057fae */ /* 0x0003e800099a1028 */
[----:B------:R1:W-:Y:S04]  /*29bb0*/  LDGSTS.E [R5+0x32980], desc[UR40][R224.64], P2 ;  /* 0x32980000e0057fae */ /* 0x0003e800091a1028 */
[----:B------:R1:W-:Y:S01]  /*29bc0*/  LDGSTS.E [R5+0x33100], desc[UR40][R222.64], P3 ;  /* 0x33100000de057fae */ /* 0x0003e200099a1028 */
[----:B--2---:R-:W-:-:S03]  /*29bd0*/  IMAD.WIDE R220, R28, 0x4, R18 ;  /* 0x000000041cdc7825 */ /* 0x004fc600078e0212 */
[----:B------:R-:W2:Y:S04]  /*29be0*/  LDL.LU.64 R18, [R1+0x1da0] ;  /* 0x001da00001127983 */ /* 0x000ea80000300a00 */
[----:B------:R-:W-:Y:S04]  /*29bf0*/  STL.64 [R1+0x3388], R226 ;  /* 0x003388e201007387 */ /* 0x000fe80000100a00 */
[----:B------:R1:W-:Y:S01]  /*29c00*/  LDGSTS.E [R5+0x33180], desc[UR40][R220.64], P2 ;  /* 0x33180000dc057fae */ /* 0x0003e200091a1028 */
[----:B---3--:R-:W-:-:S03]  /*29c10*/  IMAD.WIDE R218, R28, 0x4, R158 ;  /* 0x000000041cda7825 */ /* 0x008fc600078e029e */
[----:B------:R-:W3:Y:S04]  /*29c20*/  LDL.LU.64 R158, [R1+0x1320] ;  /* 0x00132000019e7983 */ /* 0x000ee80000300a00 */
[----:B------:R-:W-:Y:S01]  /*29c30*/  STL.64 [R1+0x3380], R224 ;  /* 0x003380e001007387 */ /* 0x000fe20000100a00 */
[----:B----4-:R-:W-:-:S03]  /*29c40*/  IMAD.WIDE R216, R28, 0x4, R162 ;  /* 0x000000041cd87825 */ /* 0x010fc600078e02a2 */
[----:B------:R-:W-:Y:S04]  /*29c50*/  STL.64 [R1+0x33a8], R222 ;  /* 0x0033a8de01007387 */ /* 0x000fe80000100a00 */
[----:B------:R4:W-:Y:S04]  /*29c60*/  LDGSTS.E [R5+0x33900], desc[UR40][R218.64], P3 ;  /* 0x33900000da057fae */ /* 0x0009e800099a1028 */
[----:B------:R1:W-:Y:S01]  /*29c70*/  LDGSTS.E [R5+0x33980], desc[UR40][R216.64], P2 ;  /* 0x33980000d8057fae */ /* 0x0003e200091a1028 */
[----:B------:R-:W-:-:S03]  /*29c80*/  IMAD.WIDE R214, R28, 0x4, R156 ;  /* 0x000000041cd67825 */ /* 0x000fc600078e029c */
[----:B------:R-:W4:Y:S04]  /*29c90*/  LDL.LU.64 R156, [R1+0x1d68] ;  /* 0x001d6800019c7983 */ /* 0x000f280000300a00 */
[----:B------:R-:W-:Y:S04]  /*29ca0*/  STL.64 [R1+0x33a0], R220 ;  /* 0x0033a0dc01007387 */ /* 0x000fe80000100a00 */
[----:B------:R1:W-:Y:S01]  /*29cb0*/  LDGSTS.E [R5+0x34100], desc[UR40][R214.64], P3 ;  /* 0x34100000d6057fae */ /* 0x0003e200099a1028 */
[----:B------:R-:W-:-:S03]  /*29cc0*/  IMAD.WIDE R210, R28, 0x4, R164 ;  /* 0x000000041cd27825 */ /* 0x000fc600078e02a4 */
[----:B------:R-:W4:Y:S04]  /*29cd0*/  LDL.LU.64 R164, [R1+0x1318] ;  /* 0x0013180001a47983 */ /* 0x000f280000300a00 */
[----:B------:R-:W-:Y:S04]  /*29ce0*/  STL.64 [R1+0x33c8], R218 ;  /* 0x0033c8da01007387 */ /* 0x000fe80000100a00 */
[----:B------:R1:W-:Y:S01]  /*29cf0*/  LDGSTS.E [R5+0x34180], desc[UR40][R210.64], P2 ;  /* 0x34180000d2057fae */ /* 0x0003e200091a1028 */
[----:B------:R-:W-:-:S03]  /*29d00*/  IMAD.WIDE R208, R28, 0x4, R26 ;  /* 0x000000041cd07825 */ /* 0x000fc600078e021a */
[----:B------:R-:W4:Y:S04]  /*29d10*/  LDL.LU.64 R26, [R1+0x1d30] ;  /* 0x001d3000011a7983 */ /* 0x000f280000300a00 */
[----:B------:R-:W-:Y:S01]  /*29d20*/  STL.64 [R1+0x33c0], R216 ;  /* 0x0033c0d801007387 */ /* 0x000fe20000100a00 */
[----:B------:R-:W-:-:S03]  /*29d30*/  IMAD.WIDE R206, R28, 0x4, R22 ;  /* 0x000000041cce7825 */ /* 0x000fc600078e0216 */
[----:B------:R-:W4:Y:S04]  /*29d40*/  LDL.LU.64 R22, [R1+0x1310] ;  /* 0x0013100001167983 */ /* 0x000f280000300a00 */
[----:B------:R-:W-:Y:S04]  /*29d50*/  STL.64 [R1+0x32a8], R214 ;  /* 0x0032a8d601007387 */ /* 0x000fe80000100a00 */
[----:B------:R-:W4:Y:S04]  /*29d60*/  LDL.LU.64 R152, [R1+0x1cf8] ;  /* 0x001cf80001987983 */ /* 0x000f280000300a00 */
        /* <DEDUP_REMOVED lines=8> */
[----:B------:R-:W-:Y:S01]  /*29df0*/  STL.64 [R1+0x33f0], R206 ;  /* 0x0033f0ce01007387 */ /* 0x000fe20000100a00 */
[----:B------:R-:W-:-:S03]  /*29e00*/  IMAD.WIDE R198, R28, 0x4, R24 ;  /* 0x000000041cc67825 */ /* 0x000fc600078e0218 */
[----:B------:R-:W4:Y:S04]  /*29e10*/  LDL.LU.64 R24, [R1+0x1c88] ;  /* 0x001c880001187983 */ /* 0x000f280000300a00 */
[----:B------:R-:W-:Y:S01]  /*29e20*/  STL.64 [R1+0x34f8], R204 ;  /* 0x0034f8cc01007387 */ /* 0x000fe20000100a00 */
[----:B------:R-:W-:-:S03]  /*29e30*/  IMAD.WIDE R200, R28, 0x4, R160 ;  /* 0x000000041cc87825 */ /* 0x000fc600078e02a0 */
        /* <DEDUP_REMOVED lines=8> */
[----:B------:R-:W2:Y:S01]  /*29ec0*/  LDL.LU.64 R160, [R1+0x1c50] ;  /* 0x001c500001a07983 */ /* 0x000ea20000300a00 */
[----:B---3--:R-:W-:-:S03]  /*29ed0*/  IMAD.WIDE R194, R28, 0x4, R158 ;  /* 0x000000041cc27825 */ /* 0x008fc600078e029e */
[----:B------:R-:W3:Y:S04]  /*29ee0*/  LDL.LU.64 R158, [R1+0x12f0] ;  /* 0x0012f000019e7983 */ /* 0x000ee80000300a00 */
[----:B------:R-:W-:Y:S04]  /*29ef0*/  STL.64 [R1+0x3538], R200 ;  /* 0x003538c801007387 */ /* 0x000fe80000100a00 */
[----:B------:R1:W-:Y:S04]  /*29f00*/  LDGSTS.E [R5+0x36100], desc[UR40][R196.64], P3 ;  /* 0x36100000c4057fae */ /* 0x0003e800099a1028 */
[----:B------:R1:W-:Y:S01]  /*29f10*/  LDGSTS.E [R5+0x36180], desc[UR40][R194.64], P2 ;  /* 0x36180000c2057fae */ /* 0x0003e200091a1028 */
[----:B----4-:R-:W-:-:S03]  /*29f20*/  IMAD.WIDE R192, R28, 0x4, R156 ;  /* 0x000000041cc07825 */ /* 0x010fc600078e029c */
        /* <DEDUP_REMOVED lines=12> */
[----:B------:R-:W-:Y:S01]  /*29ff0*/  STL.64 [R1+0x3688], R192 ;  /* 0x003688c001007387 */ /* 0x000fe20000100a00 */
[----:B------:R-:W-:-:S03]  /*2a000*/  IMAD.WIDE R184, R28, 0x4, R152 ;  /* 0x000000041cb87825 */ /* 0x000fc600078e0298 */
        /* <DEDUP_REMOVED lines=8> */
[----:B------:R-:W-:Y:S01]  /*2a090*/  STL.64 [R1+0x3c10], R184 ;  /* 0x003c10b801007387 */ /* 0x000fe20000100a00 */
[----:B------:R-:W-:-:S03]  /*2a0a0*/  IMAD.WIDE R178, R28, 0x4, R162 ;  /* 0x000000041cb27825 */ /* 0x000fc600078e02a2 */
[----:B------:R1:W-:Y:S01]  /*2a0b0*/  LDGSTS.E [R5+0x37180], desc[UR40][R186.64], P2 ;  /* 0x37180000ba057fae */ /* 0x0003e200091a1028 */
[----:B------:R-:W-:-:S03]  /*2a0c0*/  IMAD.WIDE R176, R28, 0x4, R24 ;  /* 0x000000041cb07825 */ /* 0x000fc600078e0218 */
[----:B------:R-:W4:Y:S04]  /*2a0d0*/  LDL.LU.64 R24, [R1+0xc98] ;  /* 0x000c980001187983 */ /* 0x000f280000300a00 */
[----:B------:R-:W-:Y:S04]  /*2a0e0*/  STL.64 [R1+0x3c08], R182 ;  /* 0x003c08b601007387 */ /* 0x000fe80000100a00 */
[----:B------:R1:W-:Y:S04]  /*2a0f0*/  LDGSTS.E [R5+0x37900], desc[UR40][R184.64], P3 ;  /* 0x37900000b8057fae */ /* 0x0003e800099a1028 */
[----:B------:R-:W-:Y:S04]  /*2a100*/  LDGSTS.E [R5+0x37980], desc[UR40][R182.64], P2 ;  /* 0x37980000b6057fae */ /* 0x000fe800091a1028 */
[----:B------:R1:W-:Y:S04]  /*2a110*/  LDGSTS.E [R5+0x38100], desc[UR40][R180.64], P3 ;  /* 0x38100000b4057fae */ /* 0x0003e800099a1028 */
[----:B------:R1:W-:Y:S04]  /*2a120*/  LDGSTS.E [R5+0x38180], desc[UR40][R178.64], P2 ;  /* 0x38180000b2057fae */ /* 0x0003e800091a1028 */
[----:B------:R1:W-:Y:S01]  /*2a130*/  LDGSTS.E [R5+0x38900], desc[UR40][R176.64], P3 ;  /* 0x38900000b0057fae */ /* 0x0003e200099a1028 */
[----:B--2---:R-:W-:-:S03]  /*2a140*/  IMAD.WIDE R174, R28, 0x4, R18 ;  /* 0x000000041cae7825 */ /* 0x004fc600078e0212 */
[----:B------:R-:W2:Y:S04]  /*2a150*/  LDL.LU.64 R18, [R1+0xc58] ;  /* 0x000c580001127983 */ /* 0x000ea80000300a00 */
[----:B------:R-:W-:Y:S01]  /*2a160*/  STL.64 [R1+0x3c00], R180 ;  /* 0x003c00b401007387 */ /* 0x000fe20000100a00 */
[----:B------:R-:W-:-:S03]  /*2a170*/  IMAD.WIDE R172, R28, 0x4, R160 ;  /* 0x000000041cac7825 */ /* 0x000fc600078e02a0 */
[----:B------:R-:W-:Y:S01]  /*2a180*/  STL.64 [R1+0x3bf8], R178 ;  /* 0x003bf8b201007387 */ /* 0x000fe20000100a00 */
[----:B---3--:R-:W-:-:S03]  /*2a190*/  IMAD.WIDE R170, R28, 0x4, R158 ;  /* 0x000000041caa7825 */ /* 0x008fc600078e029e */
[----:B------:R-:W3:Y:S04]  /*2a1a0*/  LDL.LU.64 R152, [R1+0x1b58] ;  /* 0x001b580001987983 */ /* 0x000ee80000300a00 */
[----:B------:R-:W-:Y:S04]  /*2a1b0*/  STL.64 [R1+0x3bf0], R176 ;  /* 0x003bf0b001007387 */ /* 0x000fe80000100a00 */
[----:B------:R-:W3:Y:S04]  /*2a1c0*/  LDL.LU.64 R150, [R1+0x12d0] ;  /* 0x0012d00001967983 */ /* 0x000ee80000300a00 */
[----:B------:R-:W-:Y:S04]  /*2a1d0*/  STL.64 [R1+0x3be8], R174 ;  /* 0x003be8ae01007387 */ /* 0x000fe80000100a00 */
[----:B------:R-:W-:Y:S01]  /*2a1e0*/  STL.64 [R1+0x3be0], R172 ;  /* 0x003be0ac01007387 */ /* 0x000fe20000100a00 */
[----:B----4-:R-:W-:-:S03]  /*2a1f0*/  IMAD.WIDE R168, R28, 0x4, R156 ;  /* 0x000000041ca87825 */ /* 0x010fc600078e029c */
[----:B------:R-:W4:Y:S04]  /*2a200*/  LDL.LU.64 R148, [R1+0x1b20] ;  /* 0x001b200001947983 */ /* 0x000f280000300a00 */
[----:B------:R-:W4:Y:S04]  /*2a210*/  LDL.LU.64 R146, [R1+0x12c8] ;  /* 0x0012c80001927983 */ /* 0x000f280000300a00 */
[----:B------:R-:W-:Y:S01]  /*2a220*/  STL.64 [R1+0x3bd8], R170 ;  /* 0x003bd8aa01007387 */ /* 0x000fe20000100a00 */
[----:B------:R-:W-:-:S03]  /*2a230*/  IMAD.WIDE R166, R28, 0x4, R164 ;  /* 0x000000041ca67825 */ /* 0x000fc600078e02a4 */
[----:B------:R-:W4:Y:S04]  /*2a240*/  LDL.LU.64 R144, [R1+0x1ae8] ;  /* 0x001ae80001907983 */ /* 0x000f280000300a00 */
[----:B------:R-:W4:Y:S04]  /*2a250*/  LDL.LU.64 R142, [R1+0x12c0] ;  /* 0x0012c000018e7983 */ /* 0x000f280000300a00 */
[----:B------:R-:W-:Y:S04]  /*2a260*/  STL.64 [R1+0x3bd0], R168 ;  /* 0x003bd0a801007387 */ /* 0x000fe80000100a00 */
[----:B------:R1:W-:Y:S04]  /*2a270*/  LDGSTS.E [R5+0x38980], desc[UR40][R174.64], P2 ;  /* 0x38980000ae057fae */ /* 0x0003e800091a1028 */
[----:B------:R1:W-:Y:S01]  /*2a280*/  LDGSTS.E [R5+0x39100], desc[UR40][R172.64], P3 ;  /* 0x39100000ac057fae */ /* 0x0003e200099a1028 */
[----:B------:R-:W-:-:S03]  /*2a290*/  IMAD.WIDE R164, R28, 0x4, R26 ;  /* 0x000000041ca47825 */ /* 0x000fc600078e021a */
[----:B------:R-:W4:Y:S04]  /*2a2a0*/  LDL.LU.64 R26, [R1+0x1ab0] ;  /* 0x001ab000011a7983 */ /* 0x000f280000300a00 */
[----:B------:R-:W4:Y:S01]  /*2a2b0*/  LDL.LU.64 R140, [R1+0x12b8] ;  /* 0x0012b800018c7983 */ /* 0x000f220000300a00 */
[----:B------:R-:W-:-:S03]  /*2a2c0*/  IMAD.WIDE R162, R28, 0x4, R22 ;  /* 0x000000041ca27825 */ /* 0x000fc600078e0216 */
[----:B------:R-:W-:Y:S04]  /*2a2d0*/  STL.64 [R1+0x3bc8], R166 ;  /* 0x003bc8a601007387 */ /* 0x000fe80000100a00 */
[----:B------:R-:W4:Y:S04]  /*2a2e0*/  LDL.LU.64 R22, [R1+0x1a38] ;  /* 0x001a380001167983 */ /* 0x000f280000300a00 */
[----:B------:R-:W4:Y:S04]  /*2a2f0*/  LDL.LU.64 R138, [R1+0x12b0] ;  /* 0x0012b000018a7983 */ /* 0x000f280000300a00 */
[----:B------:R-:W-:Y:S01]  /*2a300*/  STL.64 [R1+0x3bc0], R164 ;  /* 0x003bc0a401007387 */ /* 0x000fe20000100a00 */
[----:B------:R-:W-:-:S03]  /*2a310*/  IMAD.WIDE R160, R28, 0x4, R20 ;  /* 0x000000041ca07825 */ /* 0x000fc600078e0214 */
[----:B------:R-:W4:Y:S04]  /*2a320*/  LDL.LU.64 R20, [R1+0x1a00] ;  /* 0x001a000001147983 */ /* 0x000f280000300a00 */
[----:B------:R1:W-:Y:S01]  /*2a330*/  LDGSTS.E [R5+0x39180], desc[UR40][R170.64], P2 ;  /* 0x39180000aa057fae */ /* 0x0003e200091a1028 */
[----:B------:R-:W-:-:S03]  /*2a340*/  IMAD.WIDE R158, R28, 0x4, R16 ;  /* 0x000000041c9e7825 */ /* 0x000fc600078e0210 */
[----:B------:R1:W-:Y:S04]  /*2a350*/  LDGSTS.E [R5+0x39900], desc[UR40][R168.64], P3 ;  /* 0x39900000a8057fae */ /* 0x0003e800099a1028 */
[----:B------:R1:W-:Y:S04]  /*2a360*/  LDGSTS.E [R5+0x39980], desc[UR40][R166.64], P2 ;  /* 0x39980000a6057fae */ /* 0x0003e800091a1028 */
[----:B------:R1:W-:Y:S04]  /*2a370*/  LDGSTS.E [R5+0x3a100], desc[UR40][R164.64], P3 ;  /* 0x3a100000a4057fae */ /* 0x0003e800099a1028 */
[----:B------:R1:W-:Y:S01]  /*2a380*/  LDGSTS.E [R5+0x3a180], desc[UR40][R162.64], P2 ;  /* 0x3a180000a2057fae */ /* 0x0003e200091a1028 */
[----:B------:R-:W-:-:S03]  /*2a390*/  IMAD.WIDE R16, R28, 0x4, R24 ;  /* 0x000000041c107825 */ /* 0x000fc600078e0218 */
[----:B------:R-:W4:Y:S04]  /*2a3a0*/  LDL.LU.64 R24, [R1+0x1280] ;  /* 0x0012800001187983 */ /* 0x000f280000300a00 */
[----:B------:R-:W-:Y:S04]  /*2a3b0*/  STL.64 [R1+0x3bb8], R162 ;  /* 0x003bb8a201007387 */ /* 0x000fe80000100a00 */
[----:B------:R1:W-:Y:S04]  /*2a3c0*/  LDGSTS.E [R5+0x3a900], desc[UR40][R160.64], P3 ;  /* 0x3a900000a0057fae */ /* 0x0003e800099a1028 */
[----:B------:R-:W-:Y:S04]  /*2a3d0*/  LDGSTS.E [R5+0x3a980], desc[UR40][R158.64], P2 ;  /* 0x3a9800009e057fae */ /* 0x000fe800091a1028 */
[----:B------:R-:W-:Y:S01]  /*2a3e0*/  LDGSTS.E [R5+0x3b100], desc[UR40][R16.64], P3 ;  /* 0x3b10000010057fae */ /* 0x000fe200099a1028 */
[----:B--2---:R-:W-:-:S03]  /*2a3f0*/  IMAD.WIDE R156, R28, 0x4, R18 ;  /* 0x000000041c9c7825 */ /* 0x004fc600078e0212 */
[----:B------:R-:W2:Y:S04]  /*2a400*/  LDL.LU.64 R18, [R1+0x18a0] ;  /* 0x0018a00001127983 */ /* 0x000ea80000300a00 */
[----:B------:R-:W2:Y:S04]  /*2a410*/  LDL.LU.64 R14, [R1+0x1278] ;  /* 0x00127800010e7983 */ /* 0x000ea80000300a00 */
[----:B------:R-:W-:Y:S04]  /*2a420*/  STL.64 [R1+0x3bb0], R160 ;  /* 0x003bb0a001007387 */ /* 0x000fe80000100a00 */
[----:B------:R-:W2:Y:S04]  /*2a430*/  LDL.LU.64 R12, [R1+0x1860] ;  /* 0x00186000010c7983 */ /* 0x000ea80000300a00 */
[----:B------:R-:W2:Y:S04]  /*2a440*/  LDL.LU.64 R10, [R1+0x1270] ;  /* 0x00127000010a7983 */ /* 0x000ea80000300a00 */
[----:B------:R-:W-:Y:S04]  /*2a450*/  STL.64 [R1+0x3ba8], R158 ;  /* 0x003ba89e01007387 */ /* 0x000fe80000100a00 */
[----:B------:R-:W2:Y:S04]  /*2a460*/  LDL.LU.64 R8, [R1+0x1820] ;  /* 0x0018200001087983 */ /* 0x000ea80000300a00 */
[----:B------:R-:W2:Y:S01]  /*2a470*/  LDL.LU.64 R6, [R1+0x1268] ;  /* 0x0012680001067983 */ /* 0x000ea20000300a00 */
[----:B---3--:R-:W-:-:S04]  /*2a480*/  IMAD.WIDE R152, R28, 0x4, R152 ;  /* 0x000000041c987825 */ /* 0x008fc800078e0298 */
[C---:B------:R-:W-:Y:S01]  /*2a490*/  IMAD.WIDE R150, R28.reuse, 0x4, R150 ;  /* 0x000000041c967825 */ /* 0x040fe200078e0296 */
[----:B------:R3:W-:Y:S03]  /*2a4a0*/  STL.64 [R1+0x32c8], R16 ;  /* 0x0032c81001007387 */ /* 0x0007e60000100a00 */
[C---:B----4-:R-:W-:Y:S01]  /*2a4b0*/  IMAD.WIDE R148, R28.reuse, 0x4, R148 ;  /* 0x000000041c947825 */ /* 0x050fe200078e0294 */
[----:B------:R4:W-:Y:S03]  /*2a4c0*/  STL.64 [R1+0x32c0], R156 ;  /* 0x0032c09c01007387 */ /* 0x0009e60000100a00 */
[C---:B------:R-:W-:Y:S01]  /*2a4d0*/  IMAD.WIDE R146, R28.reuse, 0x4, R146 ;  /* 0x000000041c927825 */ /* 0x040fe200078e0292 */
[----:B------:R-:W-:Y:S03]  /*2a4e0*/  STL.64 [R1+0x3ba0], R152 ;  /* 0x003ba09801007387 */ /* 0x000fe60000100a00 */
[C---:B------:R-:W-:Y:S01]  /*2a4f0*/  IMAD.WIDE R144, R28.reuse, 0x4, R144 ;  /* 0x000000041c907825 */ /* 0x040fe200078e0290 */
[----:B------:R-:W-:Y:S03]  /*2a500*/  STL.64 [R1+0x3b98], R150 ;  /* 0x003b989601007387 */ /* 0x000fe60000100a00 */
[C---:B------:R-:W-:Y:S01]  /*2a510*/  IMAD.WIDE R142, R28.reuse, 0x4, R142 ;  /* 0x000000041c8e7825 */ /* 0x040fe200078e028e */
[----:B------:R-:W-:Y:S04]  /*2a520*/  STL.64 [R1+0x3b90], R148 ;  /* 0x003b909401007387 */ /* 0x000fe80000100a00 */
[----:B------:R-:W-:Y:S04]  /*2a530*/  STL.64 [R1+0x3b88], R146 ;  /* 0x003b889201007387 */ /* 0x000fe80000100a00 */
[----:B------:R-:W-:Y:S01]  /*2a540*/  STL.64 [R1+0x3b80], R144 ;  /* 0x003b809001007387 */ /* 0x000fe20000100a00 */
[----:B------:R-:W-:-:S03]  /*2a550*/  IMAD.WIDE R26, R28, 0x4, R26 ;  /* 0x000000041c1a7825 */ /* 0x000fc600078e021a */
[----:B------:R-:W-:Y:S01]  /*2a560*/  STL.64 [R1+0x3b78], R142 ;  /* 0x003b788e01007387 */ /* 0x000fe20000100a00 */
[----:B------:R-:W-:-:S03]  /*2a570*/  IMAD.WIDE R140, R28, 0x4, R140 ;  /* 0x000000041c8c7825 */ /* 0x000fc600078e028c */
[----:B------:R1:W-:Y:S01]  /*2a580*/  STL.64 [R1+0x3b70], R26 ;  /* 0x003b701a01007387 */ /* 0x0003e20000100a00 */
[----:B------:R-:W-:-:S03]  /*2a590*/  IMAD.WIDE R22, R28, 0x4, R22 ;  /* 0x000000041c167825 */ /* 0x000fc600078e0216 */
[----:B------:R-:W-:Y:S01]  /*2a5a0*/  STL.64 [R1+0x3b68], R140 ;  /* 0x003b688c01007387 */ /* 0x000fe20000100a00 */
[----:B------:R-:W-:-:S03]  /*2a5b0*/  IMAD.WIDE R138, R28, 0x4, R138 ;  /* 0x000000041c8a7825 */ /* 0x000fc600078e028a */
[----:B------:R1:W-:Y:S01]  /*2a5c0*/  STL.64 [R1+0x3b60], R22 ;  /* 0x003b601601007387 */ /* 0x0003e20000100a00 */
[----:B------:R-:W-:-:S03]  /*2a5d0*/  IMAD.WIDE R20, R28, 0x4, R20 ;  /* 0x000000041c147825 */ /* 0x000fc600078e0214 */
[----:B------:R-:W-:Y:S04]  /*2a5e0*/  STL.64 [R1+0x3b58], R138 ;  /* 0x003b588a01007387 */ /* 0x000fe80000100a00 */
[----:B------:R1:W-:Y:S04]  /*2a5f0*/  STL.64 [R1+0x3b50], R20 ;  /* 0x003b501401007387 */ /* 0x0003e80000100a00 */
[----:B------:R1:W-:Y:S04]  /*2a600*/  LDGSTS.E [R5+0x3b180], desc[UR40][R156.64], P2 ;  /* 0x3b1800009c057fae */ /* 0x0003e800091a1028 */
[----:B------:R1:W-:Y:S04]  /*2a610*/  LDGSTS.E [R5+0x3b900], desc[UR40][R152.64], P3 ;  /* 0x3b90000098057fae */ /* 0x0003e800099a1028 */
[----:B------:R1:W-:Y:S04]  /*2a620*/  LDGSTS.E [R5+0x3b980], desc[UR40][R150.64], P2 ;  /* 0x3b98000096057fae */ /* 0x0003e800091a1028 */
[----:B------:R1:W-:Y:S01]  /*2a630*/  LDGSTS.E [R5+0x3c100], desc[UR40][R148.64], P3 ;  /* 0x3c10000094057fae */ /* 0x0003e200099a1028 */
[----:B------:R-:W-:-:S03]  /*2a640*/  IMAD.WIDE R24, R28, 0x4, R24 ;  /* 0x000000041c187825 */ /* 0x000fc600078e0218 */
[----:B------:R1:W-:Y:S04]  /*2a650*/  LDGSTS.E [R5+0x3c180], desc[UR40][R146.64], P2 ;  /* 0x3c18000092057fae */ /* 0x0003e800091a1028 */
[----:B------:R-:W-:Y:S04]  /*2a660*/  STL.64 [R1+0x3b48], R24 ;  /* 0x003b481801007387 */ /* 0x000fe80000100a00 */
[----:B------:R1:W-:Y:S04]  /*2a670*/  LDGSTS.E [R5+0x3c900], desc[UR40][R144.64], P3 ;  /* 0x3c90000090057fae */ /* 0x0003e800099a1028 */
[----:B------:R1:W-:Y:S04]  /*2a680*/  LDGSTS.E [R5+0x3c980], desc[UR40][R142.64], P2 ;  /* 0x3c9800008e057fae */ /* 0x0003e800091a1028 */
[----:B------:R-:W-:Y:S04]  /*2a690*/  LDGSTS.E [R5+0x3d100], desc[UR40][R26.64], P3 ;  /* 0x3d1000001a057fae */ /* 0x000fe800099a1028 */
[----:B------:R1:W-:Y:S04]  /*2a6a0*/  LDGSTS.E [R5+0x3d180], desc[UR40][R140.64], P2 ;  /* 0x3d1800008c057fae */ /* 0x0003e800091a1028 */
[----:B------:R-:W-:Y:S04]  /*2a6b0*/  LDGSTS.E [R5+0x3d900], desc[UR40][R22.64], P3 ;  /* 0x3d90000016057fae */ /* 0x000fe800099a1028 */
[----:B------:R1:W-:Y:S04]  /*2a6c0*/  LDGSTS.E [R5+0x3d980], desc[UR40][R138.64], P2 ;  /* 0x3d9800008a057fae */ /* 0x0003e800091a1028 */
[----:B------:R-:W-:Y:S04]  /*2a6d0*/  LDGSTS.E [R5+0x3e100], desc[UR40][R20.64], P3 ;  /* 0x3e10000014057fae */ /* 0x000fe800099a1028 */
[----:B------:R1:W-:Y:S01]  /*2a6e0*/  LDGSTS.E [R5+0x3e180], desc[UR40][R24.64], P2 ;  /* 0x3e18000018057fae */ /* 0x0003e200091a1028 */
[----:B--2---:R-:W-:-:S04]  /*2a6f0*/  IMAD.WIDE R18, R28, 0x4, R18 ;  /* 0x000000041c127825 */ /* 0x004fc800078e0212 */
[C---:B------:R-:W-:Y:S01]  /*2a700*/  IMAD.WIDE R14, R28.reuse, 0x4, R14 ;  /* 0x000000041c0e7825 */ /* 0x040fe200078e020e */
[----:B------:R2:W-:Y:S03]  /*2a710*/  STL.64 [R1+0x37b8], R18 ;  /* 0x0037b81201007387 */ /* 0x0005e60000100a00 */
[C---:B------:R-:W-:Y:S01]  /*2a720*/  IMAD.WIDE R12, R28.reuse, 0x4, R12 ;  /* 0x000000041c0c7825 */ /* 0x040fe200078e020c */
[----:B------:R2:W-:Y:S03]  /*2a730*/  STL.64 [R1+0x37b0], R14 ;  /* 0x0037b00e01007387 */ /* 0x0005e60000100a00 */
[C---:B------:R-:W-:Y:S01]  /*2a740*/  IMAD.WIDE R10, R28.reuse, 0x4, R10 ;  /* 0x000000041c0a7825 */ /* 0x040fe200078e020a */
[----:B------:R2:W-:Y:S04]  /*2a750*/  STL.64 [R1+0x37a8], R12 ;  /* 0x0037a80c01007387 */ /* 0x0005e80000100a00 */
[----:B-1----:R-:W2:Y:S01]  /*2a760*/  LDL.LU.64 R246, [R1+0x5488] ;  /* 0x0054880001f67983 */ /* 0x002ea20000300a00 */
[----:B------:R-:W-:-:S03]  /*2a770*/  IMAD.WIDE R8, R28, 0x4, R8 ;  /* 0x000000041c087825 */ /* 0x000fc600078e0208 */
[----:B------:R1:W-:Y:S01]  /*2a780*/  STL.64 [R1+0x37a0], R10 ;  /* 0x0037a00a01007387 */ /* 0x0003e20000100a00 */
[----:B------:R-:W-:-:S03]  /*2a790*/  IMAD.WIDE R6, R28, 0x4, R6 ;  /* 0x000000041c067825 */ /* 0x000fc600078e0206 */
[----:B------:R1:W-:Y:S04]  /*2a7a0*/  STL.64 [R1+0x3798], R8 ;  /* 0x0037980801007387 */ /* 0x0003e80000100a00 */
[----:B------:R1:W-:Y:S04]  /*2a7b0*/  STL.64 [R1+0x3790], R6 ;  /* 0x0037900601007387 */ /* 0x0003e80000100a00 */
[----:B---3--:R-:W3:Y:S04]  /*2a7c0*/  LDL.LU.64 R16, [R1+0x22a8] ;  /* 0x0022a80001107983 */ /* 0x008ee80000300a00 */
[----:B------:R-:W3:Y:S04]  /*2a7d0*/  LDL.LU.64 R248, [R1+0x12a8] ;  /* 0x0012a80001f87983 */ /* 0x000ee80000300a00 */
[----:B------:R-:W3:Y:S04]  /*2a7e0*/  LDL.LU.64 R158, [R1+0x2270] ;  /* 0x00227000019e7983 */ /* 0x000ee80000300a00 */
[----:B----4-:R-:W4:Y:S04]  /*2a7f0*/  LDL.LU.64 R156, [R1+0x12a0] ;  /* 0x0012a000019c7983 */ /* 0x010f280000300a00 */
[----:B------:R-:W4:Y:S04]  /*2a800*/  LDL.LU.64 R162, [R1+0x20e8] ;  /* 0x0020e80001a27983 */ /* 0x000f280000300a00 */
[----:B------:R-:W4:Y:S04]  /*2a810*/  LDL.LU.64 R164, [R1+0x1298] ;  /* 0x0012980001a47983 */ /* 0x000f280000300a00 */
[----:B------:R-:W4:Y:S04]  /*2a820*/  LDL.LU.64 R26, [R1+0x20b0] ;  /* 0x0020b000011a7983 */ /* 0x000f280000300a00 */
[----:B------:R-:W4:Y:S04]  /*2a830*/  LDL.LU.64 R22, [R1+0x1290] ;  /* 0x0012900001167983 */ /* 0x000f280000300a00 */
[----:B------:R-:W4:Y:S04]  /*2a840*/  LDL.LU.64 R20, [R1+0x1f98] ;  /* 0x001f980001147983 */ /* 0x000f280000300a00 */
[----:B------:R1:W-:Y:S04]  /*2a850*/  LDGSTS.E [R5+0x3e900], desc[UR40][R18.64], P3 ;  /* 0x3e90000012057fae */ /* 0x0003e800099a1028 */
[----:B------:R1:W-:Y:S04]  /*2a860*/  LDGSTS.E [R5+0x3e980], desc[UR40][R14.64], P2 ;  /* 0x3e9800000e057fae */ /* 0x0003e800091a1028 */
[----:B------:R1:W-:Y:S04]  /*2a870*/  LDGSTS.E [R5+0x3f100], desc[UR40][R12.64], P3 ;  /* 0x3f1000000c057fae */ /* 0x0003e800099a1028 */
[----:B--2---:R-:W2:Y:S04]  /*2a880*/  LDL.LU.64 R18, [R1+0x1288] ;  /* 0x0012880001127983 */ /* 0x004ea80000300a00 */
[----:B------:R-:W2:Y:S04]  /*2a890*/  LDL.LU.64 R24, [R1+0x1f40] ;  /* 0x001f400001187983 */ /* 0x000ea80000300a00 */
[----:B------:R-:W2:Y:S04]  /*2a8a0*/  LDL.LU.64 R160, [R1+0x1260] ;  /* 0x0012600001a07983 */ /* 0x000ea80000300a00 */
[----:B------:R1:W-:Y:S04]  /*2a8b0*/  LDGSTS.E [R5+0x3f180], desc[UR40][R10.64], P2 ;  /* 0x3f1800000a057fae */ /* 0x0003e800091a1028 */
[----:B------:R1:W-:Y:S04]  /*2a8c0*/  LDGSTS.E [R5+0x3f900], desc[UR40][R8.64], P3 ;  /* 0x3f90000008057fae */ /* 0x0003e800099a1028 */
[----:B------:R1:W-:Y:S01]  /*2a8d0*/  LDGSTS.E [R5+0x3f980], desc[UR40][R6.64], P2 ;  /* 0x3f98000006057fae */ /* 0x0003e200091a1028 */
[----:B---3--:R-:W-:-:S03]  /*2a8e0*/  IMAD.WIDE R250, R28, 0x4, R16 ;  /* 0x000000041cfa7825 */ /* 0x008fc600078e0210 */
[----:B------:R-:W3:Y:S01]  /*2a8f0*/  LDL.LU.64 R16, [R1+0x1ed8] ;  /* 0x001ed80001107983 */ /* 0x000ee20000300a00 */
[----:B------:R-:W-:-:S03]  /*2a900*/  IMAD.WIDE R248, R28, 0x4, R248 ;  /* 0x000000041cf87825 */ /* 0x000fc600078e02f8 */
[----:B------:R1:W-:Y:S01]  /*2a910*/  LDGSTS.E [R3+0x30200], desc[UR40][R250.64], P3 ;  /* 0x30200000fa037fae */ /* 0x0003e200099a1028 */
[----:B------:R-:W-:-:S03]  /*2a920*/  IMAD.WIDE R244, R28, 0x4, R158 ;  /* 0x000000041cf47825 */ /* 0x000fc600078e029e */
[----:B------:R-:W3:Y:S01]  /*2a930*/  LDL.LU.64 R158, [R1+0x1258] ;  /* 0x00125800019e7983 */ /* 0x000ee20000300a00 */
[----:B----4-:R-:W-:-:S03]  /*2a940*/  IMAD.WIDE R242, R28, 0x4, R156 ;  /* 0x000000041cf27825 */ /* 0x010fc600078e029c */
[----:B------:R-:W4:Y:S01]  /*2a950*/  LDL.LU.64 R156, [R1+0x1e90] ;  /* 0x001e9000019c7983 */ /* 0x000f220000300a00 */
[----:B------:R-:W-:-:S03]  /*2a960*/  IMAD.WIDE R240, R28, 0x4, R162 ;  /* 0x000000041cf07825 */ /* 0x000fc600078e02a2 */
[----:B------:R-:W-:Y:S01]  /*2a970*/  STL.64 [R1+0x1388], R250 ;  /* 0x001388fa01007387 */ /* 0x000fe20000100a00 */
[----:B------:R-:W-:-:S03]  /*2a980*/  IMAD.WIDE R238, R28, 0x4, R164 ;  /* 0x000000041cee7825 */ /* 0x000fc600078e02a4 */
[----:B------:R-:W4:Y:S01]  /*2a990*/  LDL.LU.64 R162, [R1+0x1250] ;  /* 0x0012500001a27983 */ /* 0x000f220000300a00 */
[----:B------:R-:W-:-:S03]  /*2a9a0*/  IMAD.WIDE R236, R28, 0x4, R26 ;  /* 0x000000041cec7825 */ /* 0x000fc600078e021a */
[----:B------:R-:W-:Y:S04]  /*2a9b0*/  STL.64 [R1+0x1440], R248 ;  /* 0x001440f801007387 */ /* 0x000fe80000100a00 */
[----:B------:R-:W4:Y:S01]  /*2a9c0*/  LDL.LU.64 R164, [R1+0xcb0] ;  /* 0x000cb00001a47983 */ /* 0x000f220000300a00 */
[----:B------:R-:W-:-:S03]  /*2a9d0*/  IMAD.WIDE R230, R28, 0x4, R22 ;  /* 0x000000041ce67825 */ /* 0x000fc600078e0216 */
[----:B------:R-:W-:Y:S01]  /*2a9e0*/  STL.64 [R1+0x1448], R244 ;  /* 0x001448f401007387 */ /* 0x000fe20000100a00 */
[----:B------:R-:W-:-:S03]  /*2a9f0*/  IMAD.WIDE R228, R28, 0x4, R20 ;  /* 0x000000041ce47825 */ /* 0x000fc600078e0214 */
[----:B------:R-:W4:Y:S04]  /*2aa00*/  LDL.LU.64 R26, [R1+0xc70] ;  /* 0x000c7000011a7983 */ /* 0x000f280000300a00 */
[----:B------:R-:W-:Y:S04]  /*2aa10*/  STL.64 [R1+0x1460], R242 ;  /* 0x001460f201007387 */ /* 0x000fe80000100a00 */
[----:B------:R-:W4:Y:S04]  /*2aa20*/  LDL.LU.64 R22, [R1+0x1e40] ;  /* 0x001e400001167983 */ /* 0x000f280000300a00 */
[----:B------:R-:W-:Y:S01]  /*2aa30*/  STL.64 [R1+0x31d8], R240 ;  /* 0x0031d8f001007387 */ /* 0x000fe20000100a00 */
[----:B--2---:R-:W-:-:S03]  /*2aa40*/  IMAD.WIDE R226, R28, 0x4, R18 ;  /* 0x000000041ce27825 */ /* 0x004fc600078e0212 */
[----:B------:R-:W2:Y:S01]  /*2aa50*/  LDL.LU.64 R20, [R1+0x1248] ;  /* 0x0012480001147983 */ /* 0x000ea20000300a00 */
[----:B------:R-:W-:-:S03]  /*2aa60*/  IMAD.WIDE R224, R28, 0x4, R24 ;  /* 0x000000041ce07825 */ /* 0x000fc600078e0218 */
[----:B------:R-:W-:Y:S04]  /*2aa70*/  STL.64 [R1+0x31e0], R238 ;  /* 0x0031e0ee01007387 */ /* 0x000fe80000100a00 */
[----:B------:R-:W2:Y:S04]  /*2aa80*/  LDL.LU.64 R18, [R1+0x1e08] ;  /* 0x001e080001127983 */ /* 0x000ea80000300a00 */
[----:B------:R-:W-:Y:S04]  /*2aa90*/  STL.64 [R1+0x31f8], R236 ;  /* 0x0031f8ec01007387 */ /* 0x000fe80000100a00 */
[----:B------:R-:W2:Y:S01]  /*2aaa0*/  LDL.LU.64 R24, [R1+0x1240] ;  /* 0x0012400001187983 */ /* 0x000ea20000300a00 */
[----:B------:R-:W-:-:S03]  /*2aab0*/  IMAD.WIDE R222, R28, 0x4, R160 ;  /* 0x000000041cde7825 */ /* 0x000fc600078e02a0 */
[----:B------:R-:W-:Y:S04]  /*2aac0*/  STL.64 [R1+0x3200], R230 ;  /* 0x003200e601007387 */ /* 0x000fe80000100a00 */
[----:B------:R-:W2:Y:S04]  /*2aad0*/  LDL.LU.64 R160, [R1+0x1dd0] ;  /* 0x001dd00001a07983 */ /* 0x000ea80000300a00 */
[----:B------:R-:W-:Y:S04]  /*2aae0*/  STL.64 [R1+0x3308], R228 ;  /* 0x003308e401007387 */ /* 0x000fe80000100a00 */
        /* <DEDUP_REMOVED lines=10> */
[----:B------:R1:W-:Y:S01]  /*2ab90*/  LDGSTS.E [R3+0x32a80], desc[UR40][R222.64], P2 ;  /* 0x32a80000de037fae */ /* 0x0003e200091a1028 */
[----:B---3--:R-:W-:-:S03]  /*2aba0*/  IMAD.WIDE R220, R28, 0x4, R16 ;  /* 0x000000041cdc7825 */ /* 0x008fc600078e0210 */
[----:B------:R-:W3:Y:S04]  /*2abb0*/  LDL.LU.64 R16, [R1+0x1238] ;  /* 0x0012380001107983 */ /* 0x000ee80000300a00 */
[----:B------:R-:W-:Y:S01]  /*2abc0*/  STL.64 [R1+0x3300], R226 ;  /* 0x003300e201007387 */ /* 0x000fe20000100a00 */
[----:B------:R-:W-:-:S03]  /*2abd0*/  IMAD.WIDE R218, R28, 0x4, R158 ;  /* 0x000000041cda7825 */ /* 0x000fc600078e029e */
[----:B------:R-:W3:Y:S01]  /*2abe0*/  LDL.LU.64 R158, [R1+0x1d98] ;  /* 0x001d9800019e7983 */ /* 0x000ee20000300a00 */
[----:B----4-:R-:W-:-:S03]  /*2abf0*/  IMAD.WIDE R216, R28, 0x4, R156 ;  /* 0x000000041cd87825 */ /* 0x010fc600078e029c */
[----:B------:R-:W-:Y:S04]  /*2ac00*/  STL.64 [R1+0x3318], R224 ;  /* 0x003318e001007387 */ /* 0x000fe80000100a00 */
[----:B------:R-:W4:Y:S01]  /*2ac10*/  LDL.LU.64 R156, [R1+0x1230] ;  /* 0x00123000019c7983 */ /* 0x000f220000300a00 */
[----:B------:R-:W-:-:S03]  /*2ac20*/  IMAD.WIDE R214, R28, 0x4, R162 ;  /* 0x000000041cd67825 */ /* 0x000fc600078e02a2 */
[----:B------:R-:W-:Y:S04]  /*2ac30*/  STL.64 [R1+0x3310], R222 ;  /* 0x003310de01007387 */ /* 0x000fe80000100a00 */
[----:B------:R-:W-:Y:S01]  /*2ac40*/  STL.64 [R1+0x3340], R220 ;  /* 0x003340dc01007387 */ /* 0x000fe20000100a00 */
[----:B------:R-:W-:-:S03]  /*2ac50*/  IMAD.WIDE R210, R28, 0x4, R164 ;  /* 0x000000041cd27825 */ /* 0x000fc600078e02a4 */
[----:B------:R-:W4:Y:S04]  /*2ac60*/  LDL.LU.64 R164, [R1+0x1d60] ;  /* 0x001d600001a47983 */ /* 0x000f280000300a00 */
[----:B------:R-:W-:Y:S01]  /*2ac70*/  STL.64 [R1+0x3328], R218 ;  /* 0x003328da01007387 */ /* 0x000fe20000100a00 */
[----:B------:R-:W-:-:S03]  /*2ac80*/  IMAD.WIDE R208, R28, 0x4, R26 ;  /* 0x000000041cd07825 */ /* 0x000fc600078e021a */
[----:B------:R-:W4:Y:S04]  /*2ac90*/  LDL.LU.64 R26, [R1+0x1228] ;  /* 0x00122800011a7983 */ /* 0x000f280000300a00 */
[----:B------:R-:W-:Y:S01]  /*2aca0*/  STL.64 [R1+0x3358], R216 ;  /* 0x003358d801007387 */ /* 0x000fe20000100a00 */
[----:B------:R-:W-:-:S03]  /*2acb0*/  IMAD.WIDE R206, R28, 0x4, R22 ;  /* 0x000000041cce7825 */ /* 0x000fc600078e0216 */
[----:B------:R-:W4:Y:S04]  /*2acc0*/  LDL.LU.64 R22, [R1+0x1d28] ;  /* 0x001d280001167983 */ /* 0x000f280000300a00 */
[----:B------:R-:W-:Y:S01]  /*2acd0*/  STL.64 [R1+0x3348], R214 ;  /* 0x003348d601007387 */ /* 0x000fe20000100a00 */
[----:B--2---:R-:W-:-:S03]  /*2ace0*/  IMAD.WIDE R204, R28, 0x4, R20 ;  /* 0x000000041ccc7825 */ /* 0x004fc600078e0214 */
[----:B------:R-:W2:Y:S04]  /*2acf0*/  LDL.LU.64 R20, [R1+0x1220] ;  /* 0x0012200001147983 */ /* 0x000ea80000300a00 */
[----:B------:R-:W-:Y:S01]  /*2ad00*/  STL.64 [R1+0x3298], R210 ;  /* 0x003298d201007387 */ /* 0x000fe20000100a00 */
[----:B------:R-:W-:-:S03]  /*2ad10*/  IMAD.WIDE R202, R28, 0x4, R18 ;  /* 0x000000041cca7825 */ /* 0x000fc600078e0212 */
[----:B------:R-:W2:Y:S04]  /*2ad20*/  LDL.LU.64 R152, [R1+0x1cf0] ;  /* 0x001cf00001987983 */ /* 0x000ea80000300a00 */
        /* <DEDUP_REMOVED lines=23> */
[----:B------:R-:W3:Y:S04]  /*2aea0*/  LDL.LU.64 R160, [R1+0x1208] ;  /* 0x0012080001a07983 */ /* 0x000ee80000300a00 */
[----:B------:R-:W-:Y:S01]  /*2aeb0*/  STL.64 [R1+0x3410], R200 ;  /* 0x003410c801007387 */ /* 0x000fe20000100a00 */
[----:B----4-:R-:W-:-:S03]  /*2aec0*/  IMAD.WIDE R192, R28, 0x4, R156 ;  /* 0x000000041cc07825 */ /* 0x010fc600078e029c */
[----:B------:R-:W4:Y:S04]  /*2aed0*/  LDL.LU.64 R158, [R1+0x1c48] ;  /* 0x001c4800019e7983 */ /* 0x000f280000300a00 */
        /* <DEDUP_REMOVED lines=13> */
[----:B------:R-:W-:Y:S04]  /*2afb0*/  STL.64 [R1+0x3578], R190 ;  /* 0x003578be01007387 */ /* 0x000fe80000100a00 */
[----:B------:R-:W-:Y:S01]  /*2afc0*/  STL.64 [R1+0x3570], R188 ;  /* 0x003570bc01007387 */ /* 0x000fe20000100a00 */
[----:B------:R-:W-:-:S03]  /*2afd0*/  IMAD.WIDE R180, R28, 0x4, R18 ;  /* 0x000000041cb47825 */ /* 0x000fc600078e0212 */
[----:B------:R-:W2:Y:S04]  /*2afe0*/  LDL.LU.64 R18, [R1+0x1ba0] ;  /* 0x001ba00001127983 */ /* 0x000ea80000300a00 */
[----:B------:R-:W-:Y:S01]  /*2aff0*/  STL.64 [R1+0x3598], R186 ;  /* 0x003598ba01007387 */ /* 0x000fe20000100a00 */
[----:B------:R-:W-:-:S03]  /*2b000*/  IMAD.WIDE R178, R28, 0x4, R24 ;  /* 0x000000041cb27825 */ /* 0x000fc600078e0218 */
[----:B------:R-:W2:Y:S01]  /*2b010*/  LDL.LU.64 R24, [R1+0x11e8] ;  /* 0x0011e80001187983 */ /* 0x000ea20000300a00 */
[----:B------:R-:W-:-:S03]  /*2b020*/  IMAD.WIDE R182, R28, 0x4, R152 ;  /* 0x000000041cb67825 */ /* 0x000fc600078e0298 */
[----:B------:R-:W-:Y:S01]  /*2b030*/  STL.64 [R1+0x3590], R184 ;  /* 0x003590b801007387 */ /* 0x000fe20000100a00 */
        /* <DEDUP_REMOVED lines=20> */
[----:B------:R-:W-:Y:S01]  /*2b180*/  STL.64 [R1+0x36b0], R176 ;  /* 0x0036b0b001007387 */ /* 0x000fe20000100a00 */
[----:B------:R-:W-:-:S03]  /*2b190*/  IMAD.WIDE R168, R28, 0x4, R156 ;  /* 0x000000041ca87825 */ /* 0x000fc600078e029c */
[----:B------:R-:W4:Y:S04]  /*2b1a0*/  LDL.LU.64 R150, [R1+0x1b50] ;  /* 0x001b500001967983 */ /* 0x000f280000300a00 */
[----:B------:R-:W-:Y:S04]  /*2b1b0*/  STL.64 [R1+0x3b40], R174 ;  /* 0x003b40ae01007387 */ /* 0x000fe80000100a00 */
[----:B------:R-:W4:Y:S01]  /*2b1c0*/  LDL.LU.64 R148, [R1+0x11e0] ;  /* 0x0011e00001947983 */ /* 0x000f220000300a00 */
[----:B------:R-:W-:-:S03]  /*2b1d0*/  IMAD.WIDE R166, R28, 0x4, R164 ;  /* 0x000000041ca67825 */ /* 0x000fc600078e02a4 */
[----:B------:R-:W-:Y:S04]  /*2b1e0*/  STL.64 [R1+0x3b38], R172 ;  /* 0x003b38ac01007387 */ /* 0x000fe80000100a00 */
[----:B------:R-:W-:Y:S01]  /*2b1f0*/  STL.64 [R1+0x3b30], R170 ;  /* 0x003b30aa01007387 */ /* 0x000fe20000100a00 */
[----:B------:R-:W-:-:S03]  /*2b200*/  IMAD.WIDE R164, R28, 0x4, R26 ;  /* 0x000000041ca47825 */ /* 0x000fc600078e021a */
[----:B------:R-:W4:Y:S04]  /*2b210*/  LDL.LU.64 R146, [R1+0x1b18] ;  /* 0x001b180001927983 */ /* 0x000f280000300a00 */
[----:B------:R-:W4:Y:S04]  /*2b220*/  LDL.LU.64 R144, [R1+0x11d8] ;  /* 0x0011d80001907983 */ /* 0x000f280000300a00 */
[----:B------:R-:W-:Y:S01]  /*2b230*/  STL.64 [R1+0x3b28], R168 ;  /* 0x003b28a801007387 */ /* 0x000fe20000100a00 */
[----:B------:R-:W-:-:S03]  /*2b240*/  IMAD.WIDE R162, R28, 0x4, R22 ;  /* 0x000000041ca27825 */ /* 0x000fc600078e0216 */
[----:B------:R-:W4:Y:S04]  /*2b250*/  LDL.LU.64 R142, [R1+0x1ae0] ;  /* 0x001ae000018e7983 */ /* 0x000f280000300a00 */
[----:B------:R-:W4:Y:S04]  /*2b260*/  LDL.LU.64 R140, [R1+0x11d0] ;  /* 0x0011d000018c7983 */ /* 0x000f280000300a00 */
[----:B------:R-:W-:Y:S01]  /*2b270*/  STL.64 [R1+0x3b20], R166 ;  /* 0x003b20a601007387 */ /* 0x000fe20000100a00 */
[----:B--2---:R-:W-:-:S03]  /*2b280*/  IMAD.WIDE R160, R28, 0x4, R20 ;  /* 0x000000041ca07825 */ /* 0x004fc600078e0214 */
[----:B------:R-:W2:Y:S04]  /*2b290*/  LDL.LU.64 R26, [R1+0x1a68] ;  /* 0x001a6800011a7983 */ /* 0x000ea80000300a00 */
[----:B------:R-:W2:Y:S01]  /*2b2a0*/  LDL.LU.64 R138, [R1+0x11c8] ;  /* 0x0011c800018a7983 */ /* 0x000ea20000300a00 */
[----:B------:R-:W-:-:S03]  /*2b2b0*/  IMAD.WIDE R156, R28, 0x4, R24 ;  /* 0x000000041c9c7825 */ /* 0x000fc600078e0218 */
[----:B------:R-:W-:Y:S04]  /*2b2c0*/  STL.64 [R1+0x3b18], R164 ;  /* 0x003b18a401007387 */ /* 0x000fe80000100a00 */
[----:B------:R-:W2:Y:S01]  /*2b2d0*/  LDL.LU.64 R22, [R1+0x1a30] ;  /* 0x001a300001167983 */ /* 0x000ea20000300a00 */
[----:B------:R-:W-:-:S03]  /*2b2e0*/  IMAD.WIDE R158, R28, 0x4, R18 ;  /* 0x000000041c9e7825 */ /* 0x000fc600078e0212 */
[----:B------:R-:W2:Y:S04]  /*2b2f0*/  LDL.LU.64 R24, [R1+0x1180] ;  /* 0x0011800001187983 */ /* 0x000ea80000300a00 */
[----:B------:R-:W-:Y:S04]  /*2b300*/  STL.64 [R1+0x3b10], R162 ;  /* 0x003b10a201007387 */ /* 0x000fe80000100a00 */
[----:B------:R-:W2:Y:S04]  /*2b310*/  LDL.LU.64 R20, [R1+0x18d8] ;  /* 0x0018d80001147983 */ /* 0x000ea80000300a00 */
[----:B------:R-:W2:Y:S04]  /*2b320*/  LDL.LU.64 R18, [R1+0x1178] ;  /* 0x0011780001127983 */ /* 0x000ea80000300a00 */
[----:B------:R-:W-:Y:S04]  /*2b330*/  STL.64 [R1+0x3b08], R160 ;  /* 0x003b08a001007387 */ /* 0x000fe80000100a00 */
[----:B------:R-:W2:Y:S04]  /*2b340*/  LDL.LU.64 R14, [R1+0x1898] ;  /* 0x00189800010e7983 */ /* 0x000ea80000300a00 */
[----:B------:R-:W2:Y:S04]  /*2b350*/  LDL.LU.64 R12, [R1+0x1170] ;  /* 0x00117000010c7983 */ /* 0x000ea80000300a00 */
[----:B------:R-:W-:Y:S04]  /*2b360*/  STL.64 [R1+0x3b00], R158 ;  /* 0x003b009e01007387 */ /* 0x000fe80000100a00 */
[----:B-1----:R-:W2:Y:S04]  /*2b370*/  LDL.LU.64 R10, [R1+0x1858] ;  /* 0x00185800010a7983 */ /* 0x002ea80000300a00 */
[----:B------:R-:W2:Y:S04]  /*2b380*/  LDL.LU.64 R8, [R1+0x1168] ;  /* 0x0011680001087983 */ /* 0x000ea80000300a00 */
[----:B------:R-:W-:Y:S04]  /*2b390*/  STL.64 [R1+0x3af8], R156 ;  /* 0x003af89c01007387 */ /* 0x000fe80000100a00 */
[----:B------:R-:W2:Y:S04]  /*2b3a0*/  LDL.LU.64 R6, [R1+0x1818] ;  /* 0x0018180001067983 */ /* 0x000ea80000300a00 */
[----:B------:R-:W2:Y:S04]  /*2b3b0*/  LDL.LU.64 R4, [R1+0x1160] ;  /* 0x0011600001047983 */ /* 0x000ea80000300a00 */
        /* <DEDUP_REMOVED lines=10> */
[----:B---3--:R-:W-:-:S04]  /*2b460*/  IMAD.WIDE R16, R28, 0x4, R16 ;  /* 0x000000041c107825 */ /* 0x008fc800078e0210 */
[C---:B------:R-:W-:Y:S01]  /*2b470*/  IMAD.WIDE R152, R28.reuse, 0x4, R152 ;  /* 0x000000041c987825 */ /* 0x040fe200078e0298 */
[----:B------:R3:W-:Y:S04]  /*2b480*/  STL.64 [R1+0x32b8], R16 ;  /* 0x0032b81001007387 */ /* 0x0007e80000100a00 */
[----:B------:R-:W-:Y:S04]  /*2b490*/  STL.64 [R1+0x32b0], R152 ;  /* 0x0032b09801007387 */ /* 0x000fe80000100a00 */
[----:B------:R1:W-:Y:S01]  /*2b4a0*/  LDGSTS.E [R3+0x3b200], desc[UR40][R16.64], P3 ;  /* 0x3b20000010037fae */ /* 0x0003e200099a1028 */
[----:B----4-:R-:W-:-:S03]  /*2b4b0*/  IMAD.WIDE R150, R28, 0x4, R150 ;  /* 0x000000041c967825 */ /* 0x010fc600078e0296 */
[----:B------:R4:W-:Y:S01]  /*2b4c0*/  LDGSTS.E [R3+0x3b280], desc[UR40][R152.64], P2 ;  /* 0x3b28000098037fae */ /* 0x0009e200091a1028 */
[----:B------:R-:W-:-:S03]  /*2b4d0*/  IMAD.WIDE R148, R28, 0x4, R148 ;  /* 0x000000041c947825 */ /* 0x000fc600078e0294 */
[----:B------:R-:W-:Y:S04]  /*2b4e0*/  STL.64 [R1+0x3af0], R150 ;  /* 0x003af09601007387 */ /* 0x000fe80000100a00 */
[----:B------:R-:W-:Y:S04]  /*2b4f0*/  STL.64 [R1+0x3ae8], R148 ;  /* 0x003ae89401007387 */ /* 0x000fe80000100a00 */
[----:B------:R1:W-:Y:S01]  /*2b500*/  LDGSTS.E [R3+0x3ba00], desc[UR40][R150.64], P3 ;  /* 0x3ba0000096037fae */ /* 0x0003e200099a1028 */
[----:B------:R-:W-:-:S03]  /*2b510*/  IMAD.WIDE R146, R28, 0x4, R146 ;  /* 0x000000041c927825 */ /* 0x000fc600078e0292 */
[----:B------:R1:W-:Y:S01]  /*2b520*/  LDGSTS.E [R3+0x3ba80], desc[UR40][R148.64], P2 ;  /* 0x3ba8000094037fae */ /* 0x0003e200091a1028 */
[----:B------:R-:W-:-:S03]  /*2b530*/  IMAD.WIDE R144, R28, 0x4, R144 ;  /* 0x000000041c907825 */ /* 0x000fc600078e0290 */
[----:B------:R-:W-:Y:S01]  /*2b540*/  STL.64 [R1+0x3ae0], R146 ;  /* 0x003ae09201007387 */ /* 0x000fe20000100a00 */
[----:B------:R-:W-:-:S03]  /*2b550*/  IMAD.WIDE R142, R28, 0x4, R142 ;  /* 0x000000041c8e7825 */ /* 0x000fc600078e028e */
[----:B------:R-:W-:Y:S01]  /*2b560*/  STL.64 [R1+0x3ad8], R144 ;  /* 0x003ad89001007387 */ /* 0x000fe20000100a00 */
[----:B------:R-:W-:-:S03]  /*2b570*/  IMAD.WIDE R140, R28, 0x4, R140 ;  /* 0x000000041c8c7825 */ /* 0x000fc600078e028c */
[----:B------:R-:W-:Y:S01]  /*2b580*/  STL.64 [R1+0x3ad0], R142 ;  /* 0x003ad08e01007387 */ /* 0x000fe20000100a00 */
[----:B--2---:R-:W-:-:S03]  /*2b590*/  IMAD.WIDE R26, R28, 0x4, R26 ;  /* 0x000000041c1a7825 */ /* 0x004fc600078e021a */
        /* <DEDUP_REMOVED lines=22> */
[----:B------:R1:W-:Y:S04]  /*2b700*/  STL.64 [R1+0x36c8], R6 ;  /* 0x0036c80601007387 */ /* 0x0003e80000100a00 */
[----:B------:R1:W-:Y:S04]  /*2b710*/  STL.64 [R1+0x36c0], R4 ;  /* 0x0036c00401007387 */ /* 0x0003e80000100a00 */
[----:B---3--:R-:W3:Y:S04]  /*2b720*/  LDL.LU.64 R16, [R1+0x22a0] ;  /* 0x0022a00001107983 */ /* 0x008ee80000300a00 */
[----:B------:R-:W4:Y:S04]  /*2b730*/  LDL.LU.64 R248, [R1+0x11c0] ;  /* 0x0011c00001f87983 */ /* 0x000f280000300a00 */
[----:B------:R-:W4:Y:S04]  /*2b740*/  LDL.LU.64 R158, [R1+0x2208] ;  /* 0x00220800019e7983 */ /* 0x000f280000300a00 */
[----:B------:R-:W4:Y:S04]  /*2b750*/  LDL.LU.64 R156, [R1+0x11b8] ;  /* 0x0011b800019c7983 */ /* 0x000f280000300a00 */
[----:B------:R1:W-:Y:S04]  /*2b760*/  LDGSTS.E [R3+0x3c200], desc[UR40][R146.64], P3 ;  /* 0x3c20000092037fae */ /* 0x0003e800099a1028 */
[----:B------:R-:W4:Y:S04]  /*2b770*/  LDL.LU.64 R162, [R1+0x20e0] ;  /* 0x0020e00001a27983 */ /* 0x000f280000300a00 */
[----:B------:R1:W-:Y:S04]  /*2b780*/  LDGSTS.E [R3+0x3c280], desc[UR40][R144.64], P2 ;  /* 0x3c28000090037fae */ /* 0x0003e800091a1028 */
[----:B------:R1:W-:Y:S04]  /*2b790*/  LDGSTS.E [R3+0x3ca00], desc[UR40][R142.64], P3 ;  /* 0x3ca000008e037fae */ /* 0x0003e800099a1028 */
[----:B------:R-:W4:Y:S04]  /*2b7a0*/  LDL.LU.64 R164, [R1+0x11b0] ;  /* 0x0011b00001a47983 */ /* 0x000f280000300a00 */
[----:B------:R1:W-:Y:S04]  /*2b7b0*/  LDGSTS.E [R3+0x3ca80], desc[UR40][R140.64], P2 ;  /* 0x3ca800008c037fae */ /* 0x0003e800091a1028 */
[----:B------:R1:W-:Y:S04]  /*2b7c0*/  LDGSTS.E [R3+0x3d200], desc[UR40][R26.64], P3 ;  /* 0x3d2000001a037fae */ /* 0x0003e800099a1028 */
[----:B------:R1:W-:Y:S04]  /*2b7d0*/  LDGSTS.E [R3+0x3d280], desc[UR40][R138.64], P2 ;  /* 0x3d2800008a037fae */ /* 0x0003e800091a1028 */
[----:B------:R1:W-:Y:S04]  /*2b7e0*/  LDGSTS.E [R3+0x3da00], desc[UR40][R22.64], P3 ;  /* 0x3da0000016037fae */ /* 0x0003e800099a1028 */
[----:B--2---:R-:W2:Y:S04]  /*2b7f0*/  LDL.LU.64 R26, [R1+0x20a8] ;  /* 0x0020a800011a7983 */ /* 0x004ea80000300a00 */
[----:B------:R2:W-:Y:S04]  /*2b800*/  LDGSTS.E [R3+0x3da80], desc[UR40][R24.64], P2 ;  /* 0x3da8000018037fae */ /* 0x0005e800091a1028 */
[----:B-1----:R-:W2:Y:S04]  /*2b810*/  LDL.LU.64 R22, [R1+0x11a8] ;  /* 0x0011a80001167983 */ /* 0x002ea80000300a00 */
[----:B------:R1:W-:Y:S04]  /*2b820*/  LDGSTS.E [R3+0x3e200], desc[UR40][R20.64], P3 ;  /* 0x3e20000014037fae */ /* 0x0003e800099a1028 */
[----:B------:R1:W-:Y:S04]  /*2b830*/  LDGSTS.E [R3+0x3e280], desc[UR40][R18.64], P2 ;  /* 0x3e28000012037fae */ /* 0x0003e800091a1028 */
[----:B------:R1:W-:Y:S04]  /*2b840*/  LDGSTS.E [R3+0x3ea00], desc[UR40][R14.64], P3 ;  /* 0x3ea000000e037fae */ /* 0x0003e800099a1028 */
[----:B------:R-:W2:Y:S04]  /*2b850*/  LDL.LU.64 R20, [R1+0x1f90] ;  /* 0x001f900001147983 */ /* 0x000ea80000300a00 */
[----:B------:R-:W2:Y:S04]  /*2b860*/  LDL.LU.64 R18, [R1+0x11a0] ;  /* 0x0011a00001127983 */ /* 0x000ea80000300a00 */
[----:B------:R-:W2:Y:S04]  /*2b870*/  LDL.LU.64 R24, [R1+0x1f28] ;  /* 0x001f280001187983 */ /* 0x000ea80000300a00 */
[----:B------:R-:W2:Y:S04]  /*2b880*/  LDL.LU.64 R160, [R1+0x1198] ;  /* 0x0011980001a07983 */ /* 0x000ea80000300a00 */
[----:B------:R1:W-:Y:S04]  /*2b890*/  LDGSTS.E [R3+0x3ea80], desc[UR40][R12.64], P2 ;  /* 0x3ea800000c037fae */ /* 0x0003e800091a1028 */
[----:B------:R1:W-:Y:S04]  /*2b8a0*/  LDGSTS.E [R3+0x3f200], desc[UR40][R10.64], P3 ;  /* 0x3f2000000a037fae */ /* 0x0003e800099a1028 */
[----:B------:R1:W-:Y:S04]  /*2b8b0*/  LDGSTS.E [R3+0x3f280], desc[UR40][R8.64], P2 ;  /* 0x3f28000008037fae */ /* 0x0003e800091a1028 */
[----:B------:R1:W-:Y:S04]  /*2b8c0*/  LDGSTS.E [R3+0x3fa00], desc[UR40][R6.64], P3 ;  /* 0x3fa0000006037fae */ /* 0x0003e800099a1028 */
[----:B------:R1:W-:Y:S01]  /*2b8d0*/  LDGSTS.E [R3+0x3fa80], desc[UR40][R4.64], P2 ;  /* 0x3fa8000004037fae */ /* 0x0003e200091a1028 */
[----:B---3--:R-:W-:-:S03]  /*2b8e0*/  IMAD.WIDE R250, R28, 0x4, R16 ;  /* 0x000000041cfa7825 */ /* 0x008fc600078e0210 */
[----:B------:R-:W3:Y:S01]  /*2b8f0*/  LDL.LU.64 R16, [R1+0x1ed0] ;  /* 0x001ed00001107983 */ /* 0x000ee20000300a00 */
[----:B----4-:R-:W-:-:S03]  /*2b900*/  IMAD.WIDE R248, R28, 0x4, R248 ;  /* 0x000000041cf87825 */ /* 0x010fc600078e02f8 */
[----:B------:R-:W-:Y:S01]  /*2b910*/  LDGSTS.E [R246+0x30300], desc[UR40][R250.64], P3 ;  /* 0x30300000faf67fae */ /* 0x000fe200099a1028 */
[----:B------:R-:W-:-:S03]  /*2b920*/  IMAD.WIDE R244, R28, 0x4, R158 ;  /* 0x000000041cf47825 */ /* 0x000fc600078e029e */
[----:B------:R-:W4:Y:S01]  /*2b930*/  LDL.LU.64 R158, [R1+0x1190] ;  /* 0x00119000019e7983 */ /* 0x000f220000300a00 */
[----:B------:R-:W-:-:S03]  /*2b940*/  IMAD.WIDE R242, R28, 0x4, R156 ;  /* 0x000000041cf27825 */ /* 0x000fc600078e029c */
[----:B------:R-:W4:Y:S04]  /*2b950*/  LDL.LU.64 R156, [R1+0x1e88] ;  /* 0x001e8800019c7983 */ /* 0x000f280000300a00 */
[----:B------:R-:W-:Y:S01]  /*2b960*/  STL.64 [R1+0x1160], R250 ;  /* 0x001160fa01007387 */ /* 0x000fe20000100a00 */
[----:B------:R-:W-:-:S03]  /*2b970*/  IMAD.WIDE R240, R28, 0x4, R162 ;  /* 0x000000041cf07825 */ /* 0x000fc600078e02a2 */
[----:B------:R-:W4:Y:S04]  /*2b980*/  LDL.LU.64 R162, [R1+0x1188] ;  /* 0x0011880001a27983 */ /* 0x000f280000300a00 */
[----:B------:R-:W-:Y:S04]  /*2b990*/  STL.64 [R1+0x1168], R248 ;  /* 0x001168f801007387 */ /* 0x000fe80000100a00 */
[----:B------:R-:W-:Y:S01]  /*2b9a0*/  LDGSTS.E [R246+0x30380], desc[UR40][R248.64], P2 ;  /* 0x30380000f8f67fae */ /* 0x000fe200091a1028 */
[----:B------:R-:W-:-:S03]  /*2b9b0*/  IMAD.WIDE R238, R28, 0x4, R164 ;  /* 0x000000041cee7825 */ /* 0x000fc600078e02a4 */
[----:B------:R-:W4:Y:S04]  /*2b9c0*/  LDL.LU.64 R164, [R1+0xca8] ;  /* 0x000ca80001a47983 */ /* 0x000f280000300a00 */
[----:B------:R-:W-:Y:S04]  /*2b9d0*/  STL.64 [R1+0x1170], R244 ;  /* 0x001170f401007387 */ /* 0x000fe80000100a00 */
[----:B------:R-:W-:Y:S04]  /*2b9e0*/  LDGSTS.E [R246+0x30b00], desc[UR40][R244.64], P3 ;  /* 0x30b00000f4f67fae */ /* 0x000fe800099a1028 */
[----:B------:R-:W-:Y:S04]  /*2b9f0*/  LDGSTS.E [R246+0x30b80], desc[UR40][R242.64], P2 ;  /* 0x30b80000f2f67fae */ /* 0x000fe800091a1028 */
[----:B------:R-:W-:Y:S01]  /*2ba00*/  LDGSTS.E [R246+0x31300], desc[UR40][R240.64], P3 ;  /* 0x31300000f0f67fae */ /* 0x000fe200099a1028 */
[----:B--2---:R-:W-:-:S03]  /*2ba10*/  IMAD.WIDE R236, R28, 0x4, R26 ;  /* 0x000000041cec7825 */ /* 0x004fc600078e021a */
[----:B------:R-:W2:Y:S04]  /*2ba20*/  LDL.LU.64 R26, [R1+0xc68] ;  /* 0x000c6800011a7983 */ /* 0x000ea80000300a00 */
[----:B------:R-:W-:Y:S01]  /*2ba30*/  STL.64 [R1+0x1178], R242 ;  /* 0x001178f201007387 */ /* 0x000fe20000100a00 */
[----:B------:R-:W-:-:S03]  /*2ba40*/  IMAD.WIDE R230, R28, 0x4, R22 ;  /* 0x000000041ce67825 */ /* 0x000fc600078e0216 */
[----:B------:R-:W2:Y:S04]  /*2ba50*/  LDL.LU.64 R22, [R1+0x1e38] ;  /* 0x001e380001167983 */ /* 0x000ea80000300a00 */
[----:B------:R-:W-:Y:S04]  /*2ba60*/  STL.64 [R1+0x1180], R240 ;  /* 0x001180f001007387 */ /* 0x000fe80000100a00 */
[----:B------:R-:W-:Y:S04]  /*2ba70*/  LDGSTS.E [R246+0x31380], desc[UR40][R238.64], P2 ;  /* 0x31380000eef67fae */ /* 0x000fe800091a1028 */
[----:B------:R-:W-:Y:S01]  /*2ba80*/  LDGSTS.E [R246+0x31b00], desc[UR40][R236.64], P3 ;  /* 0x31b00000ecf67fae */ /* 0x000fe200099a1028 */
[----:B------:R-:W-:-:S03]  /*2ba90*/  IMAD.WIDE R228, R28, 0x4, R20 ;  /* 0x000000041ce47825 */ /* 0x000fc600078e0214 */
[----:B------:R-:W2:Y:S01]  /*2baa0*/  LDL.LU.64 R20, [R1+0x1158] ;  /* 0x0011580001147983 */ /* 0x000ea20000300a00 */
[----:B------:R-:W-:-:S03]  /*2bab0*/  IMAD.WIDE R226, R28, 0x4, R18 ;  /* 0x000000041ce27825 */ /* 0x000fc600078e0212 */
[----:B------:R-:W-:Y:S01]  /*2bac0*/  STL.64 [R1+0x11b0], R238 ;  /* 0x0011b0ee01007387 */ /* 0x000fe20000100a00 */
[----:B------:R-:W-:-:S03]  /*2bad0*/  IMAD.WIDE R224, R28, 0x4, R24 ;  /* 0x000000041ce07825 */ /* 0x000fc600078e0218 */
[----:B------:R-:W2:Y:S04]  /*2bae0*/  LDL.LU.64 R18, [R1+0x1e00] ;  /* 0x001e000001127983 */ /* 0x000ea80000300a00 */
[----:B------:R-:W-:Y:S04]  /*2baf0*/  STL.64 [R1+0x11b8], R236 ;  /* 0x0011b8ec01007387 */ /* 0x000fe80000100a00 */
[----:B------:R-:W2:Y:S01]  /*2bb00*/  LDL.LU.64 R24, [R1+0x1150] ;  /* 0x0011500001187983 */ /* 0x000ea20000300a00 */
[----:B------:R-:W-:-:S03]  /*2bb10*/  IMAD.WIDE R222, R28, 0x4, R160 ;  /* 0x000000041cde7825 */ /* 0x000fc600078e02a0 */
[----:B------:R-:W-:Y:S04]  /*2bb20*/  STL.64 [R1+0x11a8], R230 ;  /* 0x0011a8e601007387 */ /* 0x000fe80000100a00 */
[----:B------:R-:W2:Y:S04]  /*2bb30*/  LDL.LU.64 R160, [R1+0x1dc8] ;  /* 0x001dc80001a07983 */ /* 0x000ea80000300a00 */
[----:B------:R-:W-:Y:S04]  /*2bb40*/  STL.64 [R1+0x11c0], R228 ;  /* 0x0011c0e401007387 */ /* 0x000fe80000100a00 */
[----:B------:R-:W-:Y:S04]  /*2bb50*/  LDGSTS.E [R246+0x31b80], desc[UR40][R230.64], P2 ;  /* 0x31b80000e6f67fae */ /* 0x000fe800091a1028 */
[----:B------:R-:W-:Y:S04]  /*2bb60*/  LDGSTS.E [R246+0x32300], desc[UR40][R228.64], P3 ;  /* 0x32300000e4f67fae */ /* 0x000fe800099a1028 */
[----:B------:R-:W-:Y:S04]  /*2bb70*/  LDGSTS.E [R246+0x32380], desc[UR40][R226.64], P2 ;  /* 0x32380000e2f67fae */ /* 0x000fe800091a1028 */
[----:B------:R-:W-:Y:S04]  /*2bb80*/  LDGSTS.E [R246+0x32b00], desc[UR40][R224.64], P3 ;  /* 0x32b00000e0f67fae */ /* 0x000fe800099a1028 */
[----:B------:R-:W-:Y:S01]  /*2bb90*/  LDGSTS.E [R246+0x32b80], desc[UR40][R222.64], P2 ;  /* 0x32b80000def67fae */ /* 0x000fe200091a1028 */
[----:B---3--:R-:W-:-:S03]  /*2bba0*/  IMAD.WIDE R220, R28, 0x4, R16 ;  /* 0x000000041cdc7825 */ /* 0x008fc600078e0210 */
[----:B------:R-:W3:Y:S04]  /*2bbb0*/  LDL.LU.64 R16, [R1+0x1148] ;  /* 0x0011480001107983 */ /* 0x000ee80000300a00 */
[----:B------:R-:W-:Y:S01]  /*2bbc0*/  STL.64 [R1+0x11a0], R226 ;  /* 0x0011a0e201007387 */ /* 0x000fe20000100a00 */
[----:B----4-:R-:W-:-:S03]  /*2bbd0*/  IMAD.WIDE R218, R28, 0x4, R158 ;  /* 0x000000041cda7825 */ /* 0x010fc600078e029e */
[----:B------:R-:W4:Y:S01]  /*2bbe0*/  LDL.LU.64 R158, [R1+0x1d90] ;  /* 0x001d9000019e7983 */ /* 0x000f220000300a00 */
[----:B------:R-:W-:-:S03]  /*2bbf0*/  IMAD.WIDE R216, R28, 0x4, R156 ;  /* 0x000000041cd87825 */ /* 0x000fc600078e029c */
[----:B------:R-:W-:Y:S04]  /*2bc00*/  STL.64 [R1+0x11c8], R224 ;  /* 0x0011c8e001007387 */ /* 0x000fe80000100a00 */
[----:B------:R-:W4:Y:S01]  /*2bc10*/  LDL.LU.64 R156, [R1+0x1140] ;  /* 0x00114000019c7983 */ /* 0x000f220000300a00 */
[----:B------:R-:W-:-:S03]  /*2bc20*/  IMAD.WIDE R214, R28, 0x4, R162 ;  /* 0x000000041cd67825 */ /* 0x000fc600078e02a2 */
[----:B------:R-:W-:Y:S04]  /*2bc30*/  STL.64 [R1+0x1198], R222 ;  /* 0x001198de01007387 */ /* 0x000fe80000100a00 */
        /* <DEDUP_REMOVED lines=38> */
[----:B------:R-:W4:Y:S04]  /*2bea0*/  LDL.LU.64 R160, [R1+0x1118] ;  /* 0x0011180001a07983 */ /* 0x000f280000300a00 */
[----:B------:R-:W-:Y:S01]  /*2beb0*/  STL.64 [R1+0x1150], R200 ;  /* 0x001150c801007387 */ /* 0x000fe20000100a00 */
[----:B------:R-:W-:-:S03]  /*2bec0*/  IMAD.WIDE R192, R28, 0x4, R156 ;  /* 0x000000041cc07825 */ /* 0x000fc600078e029c */
[----:B------:R-:W4:Y:S04]  /*2bed0*/  LDL.LU.64 R158, [R1+0x1c40] ;  /* 0x001c4000019e7983 */ /* 0x000f280000300a00 */
        /* <DEDUP_REMOVED lines=42> */
[----:B------:R-:W-:Y:S01]  /*2c180*/  STL.64 [R1+0x35f0], R176 ;  /* 0x0035f0b001007387 */ /* 0x000fe20000100a00 */
[----:B------:R-:W-:-:S03]  /*2c190*/  IMAD.WIDE R168, R28, 0x4, R156 ;  /* 0x000000041ca87825 */ /* 0x000fc600078e029c */
[----:B------:R-:W4:Y:S04]  /*2c1a0*/  LDL.LU.64 R150, [R1+0x1b48] ;  /* 0x001b480001967983 */ /* 0x000f280000300a00 */
[----:B------:R-:W-:Y:S04]  /*2c1b0*/  STL.64 [R1+0x3640], R174 ;  /* 0x003640ae01007387 */ /* 0x000fe80000100a00 */
[----:B------:R-:W4:Y:S01]  /*2c1c0*/  LDL.LU.64 R148, [R1+0x10b0] ;  /* 0x0010b00001947983 */ /* 0x000f220000300a00 */
[----:B------:R-:W-:-:S03]  /*2c1d0*/  IMAD.WIDE R166, R28, 0x4, R164 ;  /* 0x000000041ca67825 */ /* 0x000fc600078e02a4 */
[----:B------:R-:W-:Y:S04]  /*2c1e0*/  STL.64 [R1+0x3618], R172 ;  /* 0x003618ac01007387 */ /* 0x000fe80000100a00 */
[----:B------:R-:W-:Y:S04]  /*2c1f0*/  STL.64 [R1+0x36d0], R170 ;  /* 0x0036d0aa01007387 */ /* 0x000fe80000100a00 */
        /* <DEDUP_REMOVED lines=8> */
[----:B------:R-:W2:Y:S04]  /*2c280*/  LDL.LU.64 R26, [R1+0x1a60] ;  /* 0x001a6000011a7983 */ /* 0x000ea80000300a00 */
[----:B------:R-:W2:Y:S04]  /*2c290*/  LDL.LU.64 R138, [R1+0x1098] ;  /* 0x00109800018a7983 */ /* 0x000ea80000300a00 */
[----:B------:R-:W-:Y:S01]  /*2c2a0*/  STL.64 [R1+0x37e0], R164 ;  /* 0x0037e0a401007387 */ /* 0x000fe20000100a00 */
[----:B------:R-:W-:-:S03]  /*2c2b0*/  IMAD.WIDE R160, R28, 0x4, R20 ;  /* 0x000000041ca07825 */ /* 0x000fc600078e0214 */
[----:B------:R-:W2:Y:S04]  /*2c2c0*/  LDL.LU.64 R22, [R1+0x1a28] ;  /* 0x001a280001167983 */ /* 0x000ea80000300a00 */
[----:B------:R-:W-:Y:S04]  /*2c2d0*/  LDGSTS.E [R246+0x38b00], desc[UR40][R174.64], P3 ;  /* 0x38b00000aef67fae */ /* 0x000fe800099a1028 */
[----:B------:R-:W-:Y:S01]  /*2c2e0*/  LDGSTS.E [R246+0x38b80], desc[UR40][R172.64], P2 ;  /* 0x38b80000acf67fae */ /* 0x000fe200091a1028 */
[----:B------:R-:W-:-:S03]  /*2c2f0*/  IMAD.WIDE R158, R28, 0x4, R18 ;  /* 0x000000041c9e7825 */ /* 0x000fc600078e0212 */
[----:B------:R-:W-:Y:S04]  /*2c300*/  LDGSTS.E [R246+0x39300], desc[UR40][R170.64], P3 ;  /* 0x39300000aaf67fae */ /* 0x000fe800099a1028 */
[----:B------:R-:W-:Y:S01]  /*2c310*/  LDGSTS.E [R246+0x39380], desc[UR40][R168.64], P2 ;  /* 0x39380000a8f67fae */ /* 0x000fe200091a1028 */
[----:B------:R-:W-:-:S03]  /*2c320*/  IMAD.WIDE R156, R28, 0x4, R24 ;  /* 0x000000041c9c7825 */ /* 0x000fc600078e0218 */
[----:B------:R-:W2:Y:S04]  /*2c330*/  LDL.LU.64 R24, [R1+0x1090] ;  /* 0x0010900001187983 */ /* 0x000ea80000300a00 */
[----:B------:R-:W-:Y:S04]  /*2c340*/  STL.64 [R1+0x3a98], R162 ;  /* 0x003a98a201007387 */ /* 0x000fe80000100a00 */
[----:B------:R-:W1:Y:S04]  /*2c350*/  LDL.LU.64 R20, [R1+0x18d0] ;  /* 0x0018d00001147983 */ /* 0x000e680000300a00 */
        /* <DEDUP_REMOVED lines=8> */
[----:B------:R-:W2:Y:S04]  /*2c3e0*/  LDL.LU.64 R6, [R1+0x1810] ;  /* 0x0018100001067983 */ /* 0x000ea80000300a00 */
[----:B------:R-:W2:Y:S04]  /*2c3f0*/  LDL.LU.64 R4, [R1+0x1070] ;  /* 0x0010700001047983 */ /* 0x000ea80000300a00 */
[----:B------:R-:W-:Y:S04]  /*2c400*/  LDGSTS.E [R246+0x39b00], desc[UR40][R166.64], P3 ;  /* 0x39b00000a6f67fae */ /* 0x000fe800099a1028 */
[----:B------:R-:W-:Y:S04]  /*2c410*/  LDGSTS.E [R246+0x39b80], desc[UR40][R164.64], P2 ;  /* 0x39b80000a4f67fae */ /* 0x000fe800091a1028 */
[----:B------:R-:W-:Y:S04]  /*2c420*/  LDGSTS.E [R246+0x3a300], desc[UR40][R162.64], P3 ;  /* 0x3a300000a2f67fae */ /* 0x000fe800099a1028 */
[----:B------:R-:W-:Y:S04]  /*2c430*/  LDGSTS.E [R246+0x3a380], desc[UR40][R160.64], P2 ;  /* 0x3a380000a0f67fae */ /* 0x000fe800091a1028 */
[----:B------:R-:W-:Y:S04]  /*2c440*/  LDGSTS.E [R246+0x3ab00], desc[UR40][R158.64], P3 ;  /* 0x3ab000009ef67fae */ /* 0x000fe800099a1028 */
[----:B------:R-:W-:Y:S01]  /*2c450*/  LDGSTS.E [R246+0x3ab80], desc[UR40][R156.64], P2 ;  /* 0x3ab800009cf67fae */ /* 0x000fe200091a1028 */
[----:B---3--:R-:W-:-:S04]  /*2c460*/  IMAD.WIDE R16, R28, 0x4, R16 ;  /* 0x000000041c107825 */ /* 0x008fc800078e0210 */
[C---:B----4-:R-:W-:Y:S01]  /*2c470*/  IMAD.WIDE R152, R28.reuse, 0x4, R152 ;  /* 0x000000041c987825 */ /* 0x050fe200078e0298 */
[----:B------:R3:W-:Y:S04]  /*2c480*/  STL.64 [R1+0x1108], R16 ;  /* 0x0011081001007387 */ /* 0x0007e80000100a00 */
[----:B------:R-:W-:Y:S04]  /*2c490*/  STL.64 [R1+0x1100], R152 ;  /* 0x0011009801007387 */ /* 0x000fe80000100a00 */
[----:B------:R-:W-:Y:S01]  /*2c4a0*/  LDGSTS.E [R246+0x3b300], desc[UR40][R16.64], P3 ;  /* 0x3b30000010f67fae */ /* 0x000fe200099a1028 */
[----:B------:R-:W-:-:S03]  /*2c4b0*/  IMAD.WIDE R150, R28, 0x4, R150 ;  /* 0x000000041c967825 */ /* 0x000fc600078e0296 */
[----:B------:R-:W-:Y:S01]  /*2c4c0*/  LDGSTS.E [R246+0x3b380], desc[UR40][R152.64], P2 ;  /* 0x3b38000098f67fae */ /* 0x000fe200091a1028 */
[----:B------:R-:W-:-:S03]  /*2c4d0*/  IMAD.WIDE R148, R28, 0x4, R148 ;  /* 0x000000041c947825 */ /* 0x000fc600078e0294 */
[----:B------:R-:W-:Y:S04]  /*2c4e0*/  STL.64 [R1+0x3a78], R150 ;  /* 0x003a789601007387 */ /* 0x000fe80000100a00 */
[----:B------:R-:W-:Y:S04]  /*2c4f0*/  STL.64 [R1+0x3a70], R148 ;  /* 0x003a709401007387 */ /* 0x000fe80000100a00 */
[----:B------:R-:W-:Y:S01]  /*2c500*/  LDGSTS.E [R246+0x3bb00], desc[UR40][R150.64], P3 ;  /* 0x3bb0000096f67fae */ /* 0x000fe200099a1028 */
[----:B------:R-:W-:-:S03]  /*2c510*/  IMAD.WIDE R146, R28, 0x4, R146 ;  /* 0x000000041c927825 */ /* 0x000fc600078e0292 */
[----:B------:R-:W-:Y:S01]  /*2c520*/  LDGSTS.E [R246+0x3bb80], desc[UR40][R148.64], P2 ;  /* 0x3bb8000094f67fae */ /* 0x000fe200091a1028 */
[----:B------:R-:W-:-:S03]  /*2c530*/  IMAD.WIDE R144, R28, 0x4, R144 ;  /* 0x000000041c907825 */ /* 0x000fc600078e0290 */
[----:B------:R-:W-:Y:S01]  /*2c540*/  STL.64 [R1+0x3a68], R146 ;  /* 0x003a689201007387 */ /* 0x000fe20000100a00 */
[----:B--2---:R-:W-:-:S03]  /*2c550*/  IMAD.WIDE R142, R28, 0x4, R142 ;  /* 0x000000041c8e7825 */ /* 0x004fc600078e028e */
[----:B------:R-:W-:Y:S01]  /*2c560*/  STL.64 [R1+0x3a60], R144 ;  /* 0x003a609001007387 */ /* 0x000fe20000100a00 */
[----:B------:R-:W-:-:S03]  /*2c570*/  IMAD.WIDE R140, R28, 0x4, R140 ;  /* 0x000000041c8c7825 */ /* 0x000fc600078e028c */
[----:B------:R-:W-:Y:S01]  /*2c580*/  STL.64 [R1+0x3a58], R142 ;  /* 0x003a588e01007387 */ /* 0x000fe20000100a00 */
[----:B------:R-:W-:-:S03]  /*2c590*/  IMAD.WIDE R26, R28, 0x4, R26 ;  /* 0x000000041c1a7825 */ /* 0x000fc600078e021a */
[----:B------:R-:W-:Y:S01]  /*2c5a0*/  STL.64 [R1+0x3a50], R140 ;  /* 0x003a508c01007387 */ /* 0x000fe20000100a00 */
[----:B------:R-:W-:-:S03]  /*2c5b0*/  IMAD.WIDE R138, R28, 0x4, R138 ;  /* 0x000000041c8a7825 */ /* 0x000fc600078e028a */
[----:B------:R2:W-:Y:S01]  /*2c5c0*/  STL.64 [R1+0x3a48], R26 ;  /* 0x003a481a01007387 */ /* 0x0005e20000100a00 */
[----:B------:R-:W-:-:S03]  /*2c5d0*/  IMAD.WIDE R22, R28, 0x4, R22 ;  /* 0x000000041c167825 */ /* 0x000fc600078e0216 */
[----:B------:R-:W-:Y:S04]  /*2c5e0*/  STL.64 [R1+0x3a40], R138 ;  /* 0x003a408a01007387 */ /* 0x000fe80000100a00 */
[----:B------:R4:W-:Y:S04]  /*2c5f0*/  STL.64 [R1+0x3a38], R22 ;  /* 0x003a381601007387 */ /* 0x0009e80000100a00 */
[----:B------:R-:W-:Y:S04]  /*2c600*/  LDGSTS.E [R246+0x3c300], desc[UR40][R146.64], P3 ;  /* 0x3c30000092f67fae */ /* 0x000fe800099a1028 */
[----:B------:R-:W-:Y:S04]  /*2c610*/  LDGSTS.E [R246+0x3c380], desc[UR40][R144.64], P2 ;  /* 0x3c38000090f67fae */ /* 0x000fe800091a1028 */
[----:B------:R-:W-:Y:S01]  /*2c620*/  LDGSTS.E [R246+0x3cb00], desc[UR40][R142.64], P3 ;  /* 0x3cb000008ef67fae */ /* 0x000fe200099a1028 */
[----:B------:R-:W-:-:S03]  /*2c630*/  IMAD.WIDE R24, R28, 0x4, R24 ;  /* 0x000000041c187825 */ /* 0x000fc600078e0218 */
[----:B------:R-:W-:Y:S01]  /*2c640*/  LDGSTS.E [R246+0x3cb80], desc[UR40][R140.64], P2 ;  /* 0x3cb800008cf67fae */ /* 0x000fe200091a1028 */
[----:B-1----:R-:W-:-:S03]  /*2c650*/  IMAD.WIDE R20, R28, 0x4, R20 ;  /* 0x000000041c147825 */ /* 0x002fc600078e0214 */
        /* <DEDUP_REMOVED lines=19> */
[----:B------:R-:W3:Y:S04]  /*2c790*/  LDL.LU.64 R156, [R1+0x10f0] ;  /* 0x0010f000019c7983 */ /* 0x000ee80000300a00 */
[----:B------:R-:W3:Y:S04]  /*2c7a0*/  LDL.LU.64 R162, [R1+0x20d8] ;  /* 0x0020d80001a27983 */ /* 0x000ee80000300a00 */
[----:B------:R-:W3:Y:S04]  /*2c7b0*/  LDL.LU.64 R164, [R1+0x10e8] ;  /* 0x0010e80001a47983 */ /* 0x000ee80000300a00 */
[----:B------:R-:W-:Y:S04]  /*2c7c0*/  LDGSTS.E [R246+0x3d300], desc[UR40][R26.64], P3 ;  /* 0x3d3000001af67fae */ /* 0x000fe800099a1028 */
[----:B------:R3:W-:Y:S04]  /*2c7d0*/  LDGSTS.E [R246+0x3d380], desc[UR40][R138.64], P2 ;  /* 0x3d3800008af67fae */ /* 0x0007e800091a1028 */
[----:B------:R-:W-:Y:S04]  /*2c7e0*/  LDGSTS.E [R246+0x3db00], desc[UR40][R22.64], P3 ;  /* 0x3db0000016f67fae */ /* 0x000fe800099a1028 */
[----:B--2---:R-:W2:Y:S04]  /*2c7f0*/  LDL.LU.64 R26, [R1+0x20a0] ;  /* 0x0020a000011a7983 */ /* 0x004ea80000300a00 */
[----:B------:R-:W-:Y:S04]  /*2c800*/  LDGSTS.E [R246+0x3db80], desc[UR40][R24.64], P2 ;  /* 0x3db8000018f67fae */ /* 0x000fe800091a1028 */
[----:B----4-:R-:W4:Y:S04]  /*2c810*/  LDL.LU.64 R22, [R1+0x10e0] ;  /* 0x0010e00001167983 */ /* 0x010f280000300a00 */
[----:B------:R-:W-:Y:S04]  /*2c820*/  LDGSTS.E [R246+0x3e300], desc[UR40][R20.64], P3 ;  /* 0x3e30000014f67fae */ /* 0x000fe800099a1028 */
[----:B------:R2:W-:Y:S04]  /*2c830*/  LDGSTS.E [R246+0x3e380], desc[UR40][R18.64], P2 ;  /* 0x3e38000012f67fae */ /* 0x0005e800091a1028 */
[----:B------:R2:W-:Y:S04]  /*2c840*/  LDGSTS.E [R246+0x3eb00], desc[UR40][R14.64], P3 ;  /* 0x3eb000000ef67fae */ /* 0x0005e800099a1028 */
[----:B-1----:R-:W4:Y:S04]  /*2c850*/  LDL.LU.64 R20, [R1+0x1f78] ;  /* 0x001f780001147983 */ /* 0x002f280000300a00 */
[----:B------:R-:W4:Y:S04]  /*2c860*/  LDL.LU.64 R18, [R1+0x10d8] ;  /* 0x0010d80001127983 */ /* 0x000f280000300a00 */
[----:B------:R-:W4:Y:S04]  /*2c870*/  LDL.LU.64 R24, [R1+0x1f20] ;  /* 0x001f200001187983 */ /* 0x000f280000300a00 */
[----:B------:R-:W4:Y:S04]  /*2c880*/  LDL.LU.64 R160, [R1+0x10d0] ;  /* 0x0010d00001a07983 */ /* 0x000f280000300a00 */
[----:B------:R1:W-:Y:S04]  /*2c890*/  LDGSTS.E [R246+0x3eb80], desc[UR40][R12.64], P2 ;  /* 0x3eb800000cf67fae */ /* 0x0003e800091a1028 */
[----:B------:R1:W-:Y:S04]  /*2c8a0*/  LDGSTS.E [R246+0x3f300], desc[UR40][R10.64], P3 ;  /* 0x3f3000000af67fae */ /* 0x0003e800099a1028 */
[----:B------:R1:W-:Y:S04]  /*2c8b0*/  LDGSTS.E [R246+0x3f380], desc[UR40][R8.64], P2 ;  /* 0x3f38000008f67fae */ /* 0x0003e800091a1028 */
[----:B------:R1:W-:Y:S04]  /*2c8c0*/  LDGSTS.E [R246+0x3fb00], desc[UR40][R6.64], P3 ;  /* 0x3fb0000006f67fae */ /* 0x0003e800099a1028 */
[----:B------:R1:W-:Y:S01]  /*2c8d0*/  LDGSTS.E [R246+0x3fb80], desc[UR40][R4.64], P2 ;  /* 0x3fb8000004f67fae */ /* 0x0003e200091a1028 */
[----:B---3--:R-:W-:-:S03]  /*2c8e0*/  IMAD.WIDE R138, R28, 0x4, R16 ;  /* 0x000000041c8a7825 */ /* 0x008fc600078e0210 */
[----:B------:R-:W3:Y:S01]  /*2c8f0*/  LDL.LU.64 R16, [R1+0x1ec8] ;  /* 0x001ec80001107983 */ /* 0x000ee20000300a00 */
[----:B------:R-:W-:-:S03]  /*2c900*/  IMAD.WIDE R250, R28, 0x4, R158 ;  /* 0x000000041cfa7825 */ /* 0x000fc600078e029e */
[----:B------:R-:W3:Y:S01]  /*2c910*/  LDL.LU.64 R158, [R1+0x10c8] ;  /* 0x0010c800019e7983 */ /* 0x000ee20000300a00 */
[----:B------:R-:W-:-:S03]  /*2c920*/  IMAD.WIDE R248, R28, 0x4, R248 ;  /* 0x000000041cf87825 */ /* 0x000fc600078e02f8 */
[----:B------:R-:W-:Y:S01]  /*2c930*/  LDGSTS.E [R2+0x30400], desc[UR40][R138.64], P3 ;  /* 0x304000008a027fae */ /* 0x000fe200099a1028 */
[----:B------:R-:W-:-:S03]  /*2c940*/  IMAD.WIDE R244, R28, 0x4, R156 ;  /* 0x000000041cf47825 */ /* 0x000fc600078e029c */
[----:B------:R-:W3:Y:S01]  /*2c950*/  LDL.LU.64 R156, [R1+0x1e80] ;  /* 0x001e8000019c7983 */ /* 0x000ee20000300a00 */
[----:B------:R-:W-:-:S03]  /*2c960*/  IMAD.WIDE R242, R28, 0x4, R162 ;  /* 0x000000041cf27825 */ /* 0x000fc600078e02a2 */
[----:B------:R1:W-:Y:S01]  /*2c970*/  STL.64 [R1+0x1070], R138 ;  /* 0x0010708a01007387 */ /* 0x0003e20000100a00 */
[----:B------:R-:W-:-:S03]  /*2c980*/  IMAD.WIDE R240, R28, 0x4, R164 ;  /* 0x000000041cf07825 */ /* 0x000fc600078e02a4 */
[----:B------:R-:W3:Y:S04]  /*2c990*/  LDL.LU.64 R162, [R1+0x10c0] ;  /* 0x0010c00001a27983 */ /* 0x000ee80000300a00 */
[----:B------:R-:W-:Y:S04]  /*2c9a0*/  STL.64 [R1+0x1078], R250 ;  /* 0x001078fa01007387 */ /* 0x000fe80000100a00 */
[----:B------:R-:W3:Y:S04]  /*2c9b0*/  LDL.LU.64 R164, [R1+0xca0] ;  /* 0x000ca00001a47983 */ /* 0x000ee80000300a00 */
[----:B------:R-:W-:Y:S01]  /*2c9c0*/  STL.64 [R1+0x1080], R248 ;  /* 0x001080f801007387 */ /* 0x000fe20000100a00 */
[----:B--2---:R-:W-:-:S03]  /*2c9d0*/  IMAD.WIDE R238, R28, 0x4, R26 ;  /* 0x000000041cee7825 */ /* 0x004fc600078e021a */
[----:B------:R-:W2:Y:S04]  /*2c9e0*/  LDL.LU.64 R26, [R1+0xc60] ;  /* 0x000c6000011a7983 */ /* 0x000ea80000300a00 */
[----:B------:R-:W-:Y:S01]  /*2c9f0*/  STL.64 [R1+0x1088], R244 ;  /* 0x001088f401007387 */ /* 0x000fe20000100a00 */
[----:B----4-:R-:W-:-:S03]  /*2ca00*/  IMAD.WIDE R236, R28, 0x4, R22 ;  /* 0x000000041cec7825 */ /* 0x010fc600078e0216 */
[----:B------:R-:W4:Y:S04]  /*2ca10*/  LDL.LU.64 R22, [R1+0x1e30] ;  /* 0x001e300001167983 */ /* 0x000f280000300a00 */
[----:B------:R-:W-:Y:S04]  /*2ca20*/  STL.64 [R1+0x1090], R242 ;  /* 0x001090f201007387 */ /* 0x000fe80000100a00 */
[----:B------:R-:W-:Y:S04]  /*2ca30*/  LDGSTS.E [R2+0x30480], desc[UR40][R250.64], P2 ;  /* 0x30480000fa027fae */ /* 0x000fe800091a1028 */
[----:B------:R1:W-:Y:S01]  /*2ca40*/  LDGSTS.E [R2+0x30c00], desc[UR40][R248.64], P3 ;  /* 0x30c00000f8027fae */ /* 0x0003e200099a1028 */
[----:B------:R-:W-:-:S03]  /*2ca50*/  IMAD.WIDE R230, R28, 0x4, R20 ;  /* 0x000000041ce67825 */ /* 0x000fc600078e0214 */
[----:B------:R-:W4:Y:S01]  /*2ca60*/  LDL.LU.64 R20, [R1+0x1068] ;  /* 0x0010680001147983 */ /* 0x000f220000300a00 */
[----:B------:R-:W-:-:S03]  /*2ca70*/  IMAD.WIDE R228, R28, 0x4, R18 ;  /* 0x000000041ce47825 */ /* 0x000fc600078e0212 */
[----:B------:R-:W-:Y:S01]  /*2ca80*/  STL.64 [R1+0x1098], R240 ;  /* 0x001098f001007387 */ /* 0x000fe20000100a00 */
[----:B------:R-:W-:-:S03]  /*2ca90*/  IMAD.WIDE R226, R28, 0x4, R24 ;  /* 0x000000041ce27825 */ /* 0x000fc600078e0218 */
[----:B------:R-:W4:Y:S01]  /*2caa0*/  LDL.LU.64 R18, [R1+0x1df8] ;  /* 0x001df80001127983 */ /* 0x000f220000300a00 */
[----:B------:R-:W-:-:S03]  /*2cab0*/  IMAD.WIDE R224, R28, 0x4, R160 ;  /* 0x000000041ce07825 */ /* 0x000fc600078e02a0 */
[----:B------:R-:W-:Y:S04]  /*2cac0*/  STL.64 [R1+0x10a0], R238 ;  /* 0x0010a0ee01007387 */ /* 0x000fe80000100a00 */
        /* <DEDUP_REMOVED lines=16> */
[----:B------:R-:W-:Y:S04]  /*2cbd0*/  STL.64 [R1+0x10d8], R228 ;  /* 0x0010d8e401007387 */ /* 0x000fe80000100a00 */
[----:B------:R-:W3:Y:S01]  /*2cbe0*/  LDL.LU.64 R158, [R1+0x1d88] ;  /* 0x001d8800019e7983 */ /* 0x000ee20000300a00 */
[----:B------:R-:W-:-:S03]  /*2cbf0*/  IMAD.WIDE R218, R28, 0x4, R156 ;  /* 0x000000041cda7825 */ /* 0x000fc600078e029c */
[----:B------:R-:W-:Y:S04]  /*2cc00*/  STL.64 [R1+0x10e8], R226 ;  /* 0x0010e8e201007387 */ /* 0x000fe80000100a00 */
[----:B------:R-:W3:Y:S01]  /*2cc10*/  LDL.LU.64 R156, [R1+0x1050] ;  /* 0x00105000019c7983 */ /* 0x000ee20000300a00 */
[----:B------:R-:W-:-:S03]  /*2cc20*/  IMAD.WIDE R216, R28, 0x4, R162 ;  /* 0x000000041cd87825 */ /* 0x000fc600078e02a2 */
[----:B------:R-:W-:Y:S04]  /*2cc30*/  STL.64 [R1+0x10d0], R224 ;  /* 0x0010d0e001007387 */ /* 0x000fe80000100a00 */
[----:B------:R-:W-:Y:S01]  /*2cc40*/  STL.64 [R1+0x10f0], R222 ;  /* 0x0010f0de01007387 */ /* 0x000fe20000100a00 */
[----:B------:R-:W-:-:S03]  /*2cc50*/  IMAD.WIDE R214, R28, 0x4, R164 ;  /* 0x000000041cd67825 */ /* 0x000fc600078e02a4 */
        /* <DEDUP_REMOVED lines=8> */
[----:B------:R1:W-:Y:S04]  /*2cce0*/  LDGSTS.E [R2+0x33400], desc[UR40][R222.64], P3 ;  /* 0x33400000de027fae */ /* 0x0003e800099a1028 */
[----:B------:R1:W-:Y:S01]  /*2ccf0*/  LDGSTS.E [R2+0x33480], desc[UR40][R220.64], P2 ;  /* 0x33480000dc027fae */ /* 0x0003e200091a1028 */
[----:B------:R-:W-:-:S03]  /*2cd00*/  IMAD.WIDE R206, R28, 0x4, R20 ;  /* 0x000000041cce7825 */ /* 0x000fc600078e0214 */
[----:B------:R-:W4:Y:S04]  /*2cd10*/  LDL.LU.64 R20, [R1+0x1040] ;  /* 0x0010400001147983 */ /* 0x000f280000300a00 */
[----:B------:R-:W-:Y:S01]  /*2cd20*/  STL.64 [R1+0x10b8], R214 ;  /* 0x0010b8d601007387 */ /* 0x000fe20000100a00 */
[----:B------:R-:W-:-:S03]  /*2cd30*/  IMAD.WIDE R204, R28, 0x4, R18 ;  /* 0x000000041ccc7825 */ /* 0x000fc600078e0212 */
[----:B------:R-:W4:Y:S04]  /*2cd40*/  LDL.LU.64 R152, [R1+0x1ce0] ;  /* 0x001ce00001987983 */ /* 0x000f280000300a00 */
[----:B------:R-:W4:Y:S01]  /*2cd50*/  LDL.LU.64 R18, [R1+0x1038] ;  /* 0x0010380001127983 */ /* 0x000f220000300a00 */
[----:B------:R-:W-:-:S03]  /*2cd60*/  IMAD.WIDE R202, R28, 0x4, R24 ;  /* 0x000000041cca7825 */ /* 0x000fc600078e0218 */
[----:B------:R-:W-:Y:S04]  /*2cd70*/  STL.64 [R1+0x10b0], R210 ;  /* 0x0010b0d201007387 */ /* 0x000fe80000100a00 */
[----:B------:R-:W4:Y:S04]  /*2cd80*/  LDL.LU.64 R24, [R1+0x1ca8] ;  /* 0x001ca80001187983 */ /* 0x000f280000300a00 */
[----:B------:R-:W-:Y:S04]  /*2cd90*/  STL.64 [R1+0x1110], R208 ;  /* 0x001110d001007387 */ /* 0x000fe80000100a00 */
[----:B------:R-:W4:Y:S04]  /*2cda0*/  LDL.LU.64 R162, [R1+0x1030] ;  /* 0x0010300001a27983 */ /* 0x000f280000300a00 */
[----:B------:R-:W-:Y:S01]  /*2cdb0*/  STL.64 [R1+0x1068], R206 ;  /* 0x001068ce01007387 */ /* 0x000fe20000100a00 */
[----:B------:R-:W-:-:S03]  /*2cdc0*/  IMAD.WIDE R200, R28, 0x4, R160 ;  /* 0x000000041cc87825 */ /* 0x000fc600078e02a0 */
        /* <DEDUP_REMOVED lines=17> */
[----:B------:R-:W3:Y:S04]  /*2cee0*/  LDL.LU.64 R156, [R1+0xfb8] ;  /* 0x000fb800019c7983 */ /* 0x000ee80000300a00 */
        /* <DEDUP_REMOVED lines=41> */
[----:B------:R-:W-:Y:S01]  /*2d180*/  STL.64 [R1+0x3520], R178 ;  /* 0x003520b201007387 */ /* 0x000fe20000100a00 */
[----:B------:R-:W-:-:S03]  /*2d190*/  IMAD.WIDE R170, R28, 0x4, R156 ;  /* 0x000000041caa7825 */ /* 0x000fc600078e029c */
[----:B------:R-:W3:Y:S04]  /*2d1a0*/  LDL.LU.64 R156, [R1+0x1b40] ;  /* 0x001b4000019c7983 */ /* 0x000ee80000300a00 */
[----:B------:R-:W-:Y:S04]  /*2d1b0*/  STL.64 [R1+0x3548], R176 ;  /* 0x003548b001007387 */ /* 0x000fe80000100a00 */
[----:B------:R-:W3:Y:S01]  /*2d1c0*/  LDL.LU.64 R150, [R1+0xf98] ;  /* 0x000f980001967983 */ /* 0x000ee20000300a00 */
[----:B------:R-:W-:-:S03]  /*2d1d0*/  IMAD.WIDE R168, R28, 0x4, R164 ;  /* 0x000000041ca87825 */ /* 0x000fc600078e02a4 */
[----:B------:R-:W-:Y:S04]  /*2d1e0*/  STL.64 [R1+0x3540], R174 ;  /* 0x003540ae01007387 */ /* 0x000fe80000100a00 */
[----:B------:R-:W-:Y:S01]  /*2d1f0*/  STL.64 [R1+0x3568], R172 ;  /* 0x003568ac01007387 */ /* 0x000fe20000100a00 */
[----:B--2---:R-:W-:-:S03]  /*2d200*/  IMAD.WIDE R166, R28, 0x4, R26 ;  /* 0x000000041ca67825 */ /* 0x004fc600078e021a */
[----:B------:R-:W2:Y:S04]  /*2d210*/  LDL.LU.64 R148, [R1+0x1b08] ;  /* 0x001b080001947983 */ /* 0x000ea80000300a00 */
[----:B------:R-:W2:Y:S04]  /*2d220*/  LDL.LU.64 R146, [R1+0xf90] ;  /* 0x000f900001927983 */ /* 0x000ea80000300a00 */
        /* <DEDUP_REMOVED lines=8> */
[----:B------:R-:W-:Y:S01]  /*2d2b0*/  STL.64 [R1+0x3668], R166 ;  /* 0x003668a601007387 */ /* 0x000fe20000100a00 */
[----:B------:R-:W-:-:S03]  /*2d2c0*/  IMAD.WIDE R160, R28, 0x4, R18 ;  /* 0x000000041ca07825 */ /* 0x000fc600078e0212 */
[----:B------:R-:W4:Y:S01]  /*2d2d0*/  LDL.LU.64 R22, [R1+0x1a20] ;  /* 0x001a200001167983 */ /* 0x000f220000300a00 */
[----:B------:R-:W-:-:S03]  /*2d2e0*/  IMAD.WIDE R158, R28, 0x4, R24 ;  /* 0x000000041c9e7825 */ /* 0x000fc600078e0218 */
[----:B------:R-:W4:Y:S04]  /*2d2f0*/  LDL.LU.64 R24, [R1+0xf78] ;  /* 0x000f780001187983 */ /* 0x000f280000300a00 */
[----:B------:R-:W-:Y:S04]  /*2d300*/  STL.64 [R1+0x3950], R164 ;  /* 0x003950a401007387 */ /* 0x000fe80000100a00 */
[----:B------:R-:W4:Y:S04]  /*2d310*/  LDL.LU.64 R20, [R1+0x18c8] ;  /* 0x0018c80001147983 */ /* 0x000f280000300a00 */
        /* <DEDUP_REMOVED lines=9> */
[----:B------:R-:W-:Y:S01]  /*2d3b0*/  LDGSTS.E [R2+0x3ac80], desc[UR40][R158.64], P2 ;  /* 0x3ac800009e027fae */ /* 0x000fe200091a1028 */
[----:B---3--:R-:W-:-:S03]  /*2d3c0*/  IMAD.WIDE R18, R28, 0x4, R16 ;  /* 0x000000041c127825 */ /* 0x008fc600078e0210 */
[----:B------:R-:W3:Y:S04]  /*2d3d0*/  LDL.LU.64 R16, [R1+0xf70] ;  /* 0x000f700001107983 */ /* 0x000ee80000300a00 */
[----:B------:R-:W-:Y:S04]  /*2d3e0*/  STL.64 [R1+0x3948], R162 ;  /* 0x003948a201007387 */ /* 0x000fe80000100a00 */
[----:B------:R-:W3:Y:S04]  /*2d3f0*/  LDL.LU.64 R14, [R1+0x1888] ;  /* 0x00188800010e7983 */ /* 0x000ee80000300a00 */
[----:B------:R-:W1:Y:S04]  /*2d400*/  LDL.LU.64 R12, [R1+0xf68] ;  /* 0x000f6800010c7983 */ /* 0x000e680000300a00 */
[----:B------:R-:W-:Y:S04]  /*2d410*/  STL.64 [R1+0x39f0], R160 ;  /* 0x0039f0a001007387 */ /* 0x000fe80000100a00 */
[----:B------:R-:W3:Y:S04]  /*2d420*/  LDL.LU.64 R10, [R1+0x1848] ;  /* 0x00184800010a7983 */ /* 0x000ee80000300a00 */
[----:B------:R-:W3:Y:S04]  /*2d430*/  LDL.LU.64 R8, [R1+0xf60] ;  /* 0x000f600001087983 */ /* 0x000ee80000300a00 */
[----:B------:R-:W-:Y:S04]  /*2d440*/  STL.64 [R1+0x39e8], R158 ;  /* 0x0039e89e01007387 */ /* 0x000fe80000100a00 */
[----:B------:R-:W3:Y:S04]  /*2d450*/  LDL.LU.64 R6, [R1+0x1808] ;  /* 0x0018080001067983 */ /* 0x000ee80000300a00 */
[----:B------:R-:W3:Y:S01]  /*2d460*/  LDL.LU.64 R4, [R1+0xf58] ;  /* 0x000f580001047983 */ /* 0x000ee20000300a00 */
[----:B------:R-:W-:-:S04]  /*2d470*/  IMAD.WIDE R152, R28, 0x4, R152 ;  /* 0x000000041c987825 */ /* 0x000fc800078e0298 */
[C---:B------:R-:W-:Y:S01]  /*2d480*/  IMAD.WIDE R156, R28.reuse, 0x4, R156 ;  /* 0x000000041c9c7825 */ /* 0x040fe200078e029c */
[----:B------:R1:W-:Y:S03]  /*2d490*/  STL.64 [R1+0xfa8], R18 ;  /* 0x000fa81201007387 */ /* 0x0003e60000100a00 */
[C---:B------:R-:W-:Y:S01]  /*2d4a0*/  IMAD.WIDE R150, R28.reuse, 0x4, R150 ;  /* 0x000000041c967825 */ /* 0x040fe200078e0296 */
[----:B------:R1:W-:Y:S03]  /*2d4b0*/  STL.64 [R1+0xfa0], R152 ;  /* 0x000fa09801007387 */ /* 0x0003e60000100a00 */
[C---:B--2---:R-:W-:Y:S01]  /*2d4c0*/  IMAD.WIDE R148, R28.reuse, 0x4, R148 ;  /* 0x000000041c947825 */ /* 0x044fe200078e0294 */
[----:B------:R2:W-:Y:S03]  /*2d4d0*/  STL.64 [R1+0x39e0], R156 ;  /* 0x0039e09c01007387 */ /* 0x0005e60000100a00 */
[C---:B------:R-:W-:Y:S01]  /*2d4e0*/  IMAD.WIDE R146, R28.reuse, 0x4, R146 ;  /* 0x000000041c927825 */ /* 0x040fe200078e0292 */
[----:B------:R-:W-:Y:S03]  /*2d4f0*/  STL.64 [R1+0x39d8], R150 ;  /* 0x0039d89601007387 */ /* 0x000fe60000100a00 */
[C---:B----4-:R-:W-:Y:S01]  /*2d500*/  IMAD.WIDE R144, R28.reuse, 0x4, R144 ;  /* 0x000000041c907825 */ /* 0x050fe200078e0290 */
[----:B------:R-:W-:Y:S03]  /*2d510*/  STL.64 [R1+0x39d0], R148 ;  /* 0x0039d09401007387 */ /* 0x000fe60000100a00 */
[C---:B------:R-:W-:Y:S01]  /*2d520*/  IMAD.WIDE R142, R28.reuse, 0x4, R142 ;  /* 0x000000041c8e7825 */ /* 0x040fe200078e028e */
[----:B------:R-:W-:Y:S03]  /*2d530*/  STL.64 [R1+0x39c8], R146 ;  /* 0x0039c89201007387 */ /* 0x000fe60000100a00 */
[C---:B------:R-:W-:Y:S01]  /*2d540*/  IMAD.WIDE R26, R28.reuse, 0x4, R26 ;  /* 0x000000041c1a7825 */ /* 0x040fe200078e021a */
[----:B------:R-:W-:Y:S03]  /*2d550*/  STL.64 [R1+0x39c0], R144 ;  /* 0x0039c09001007387 */ /* 0x000fe60000100a00 */
[C---:B------:R-:W-:Y:S01]  /*2d560*/  IMAD.WIDE R140, R28.reuse, 0x4, R140 ;  /* 0x000000041c8c7825 */ /* 0x040fe200078e028c */
[----:B------:R-:W-:Y:S03]  /*2d570*/  STL.64 [R1+0x39b8], R142 ;  /* 0x0039b88e01007387 */ /* 0x000fe60000100a00 */
[C---:B------:R-:W-:Y:S01]  /*2d580*/  IMAD.WIDE R22, R28.reuse, 0x4, R22 ;  /* 0x000000041c167825 */ /* 0x040fe200078e0216 */
[----:B------:R4:W-:Y:S03]  /*2d590*/  STL.64 [R1+0x39b0], R26 ;  /* 0x0039b01a01007387 */ /* 0x0009e60000100a00 */
[C---:B------:R-:W-:Y:S01]  /*2d5a0*/  IMAD.WIDE R24, R28.reuse, 0x4, R24 ;  /* 0x000000041c187825 */ /* 0x040fe200078e0218 */
[----:B------:R-:W-:Y:S04]  /*2d5b0*/  STL.64 [R1+0x39a8], R140 ;  /* 0x0039a88c01007387 */ /* 0x000fe80000100a00 */
[----:B------:R1:W-:Y:S01]  /*2d5c0*/  STL.64 [R1+0x39a0], R22 ;  /* 0x0039a01601007387 */ /* 0x0003e20000100a00 */
[----:B------:R-:W-:-:S03]  /*2d5d0*/  IMAD.WIDE R20, R28, 0x4, R20 ;  /* 0x000000041c147825 */ /* 0x000fc600078e0214 */
[----:B------:R-:W-:Y:S04]  /*2d5e0*/  STL.64 [R1+0x3998], R24 ;  /* 0x0039981801007387 */ /* 0x000fe80000100a00 */
[----:B------:R1:W-:Y:S04]  /*2d5f0*/  STL.64 [R1+0x3990], R20 ;  /* 0x0039901401007387 */ /* 0x0003e80000100a00 */
[----:B------:R-:W-:Y:S04]  /*2d600*/  LDGSTS.E [R2+0x3b400], desc[UR40][R18.64], P3 ;  /* 0x3b40000012027fae */ /* 0x000fe800099a1028 */
[----:B------:R-:W-:Y:S04]  /*2d610*/  LDGSTS.E [R2+0x3b480], desc[UR40][R152.64], P2 ;  /* 0x3b48000098027fae */ /* 0x000fe800091a1028 */
[----:B------:R1:W-:Y:S04]  /*2d620*/  LDGSTS.E [R2+0x3bc00], desc[UR40][R156.64], P3 ;  /* 0x3bc000009c027fae */ /* 0x0003e800099a1028 */
        /* <DEDUP_REMOVED lines=9> */
[----:B------:R-:W-:Y:S01]  /*2d6c0*/  LDGSTS.E [R2+0x3e400], desc[UR40][R20.64], P3 ;  /* 0x3e40000014027fae */ /* 0x000fe200099a1028 */
[----:B---3--:R-:W-:-:S04]  /*2d6d0*/  IMAD.WIDE R16, R28, 0x4, R16 ;  /* 0x000000041c107825 */ /* 0x008fc800078e0210 */
[C---:B------:R-:W-:Y:S01]  /*2d6e0*/  IMAD.WIDE R14, R28.reuse, 0x4, R14 ;  /* 0x000000041c0e7825 */ /* 0x040fe200078e020e */
[----:B------:R3:W-:Y:S03]  /*2d6f0*/  STL.64 [R1+0x3988], R16 ;  /* 0x0039881001007387 */ /* 0x0007e60000100a00 */
[C---:B-1----:R-:W-:Y:S01]  /*2d700*/  IMAD.WIDE R12, R28.reuse, 0x4, R12 ;  /* 0x000000041c0c7825 */ /* 0x042fe200078e020c */
[----:B------:R1:W-:Y:S03]  /*2d710*/  STL.64 [R1+0x3980], R14 ;  /* 0x0039800e01007387 */ /* 0x0003e60000100a00 */
[C---:B------:R-:W-:Y:S01]  /*2d720*/  IMAD.WIDE R10, R28.reuse, 0x4, R10 ;  /* 0x000000041c0a7825 */ /* 0x040fe200078e020a */
[----:B------:R1:W-:Y:S03]  /*2d730*/  STL.64 [R1+0x3978], R12 ;  /* 0x0039780c01007387 */ /* 0x0003e60000100a00 */
[C---:B------:R-:W-:Y:S01]  /*2d740*/  IMAD.WIDE R8, R28.reuse, 0x4, R8 ;  /* 0x000000041c087825 */ /* 0x040fe200078e0208 */
[----:B------:R1:W-:Y:S04]  /*2d750*/  STL.64 [R1+0x3970], R10 ;  /* 0x0039700a01007387 */ /* 0x0003e80000100a00 */
[----:B------:R-:W5:Y:S01]  /*2d760*/  LDL.LU.64 R138, [R1+0x5480] ;  /* 0x00548000018a7983 */ /* 0x000f620000300a00 */
[----:B------:R-:W-:-:S03]  /*2d770*/  IMAD.WIDE R6, R28, 0x4, R6 ;  /* 0x000000041c067825 */ /* 0x000fc600078e0206 */
[----:B------:R1:W-:Y:S01]  /*2d780*/  STL.64 [R1+0x3968], R8 ;  /* 0x0039680801007387 */ /* 0x0003e20000100a00 */
[----:B------:R-:W-:-:S03]  /*2d790*/  IMAD.WIDE R4, R28, 0x4, R4 ;  /* 0x000000041c047825 */ /* 0x000fc600078e0204 */
[----:B------:R1:W-:Y:S04]  /*2d7a0*/  STL.64 [R1+0x3960], R6 ;  /* 0x0039600601007387 */ /* 0x0003e80000100a00 */
[----:B------:R1:W-:Y:S04]  /*2d7b0*/  STL.64 [R1+0x3958], R4 ;  /* 0x0039580401007387 */ /* 0x0003e80000100a00 */
[----:B------:R-:W3:Y:S04]  /*2d7c0*/  LDL.LU.64 R18, [R1+0x2290] ;  /* 0x0022900001127983 */ /* 0x000ee80000300a00 */
[----:B------:R-:W3:Y:S04]  /*2d7d0*/  LDL.LU.64 R152, [R1+0x1020] ;  /* 0x0010200001987983 */ /* 0x000ee80000300a00 */
[----:B------:R-:W3:Y:S04]  /*2d7e0*/  LDL.LU.64 R158, [R1+0x2118] ;  /* 0x00211800019e7983 */ /* 0x000ee80000300a00 */
[----:B--2---:R-:W2:Y:S04]  /*2d7f0*/  LDL.LU.64 R156, [R1+0x1018] ;  /* 0x00101800019c7983 */ /* 0x004ea80000300a00 */
[----:B------:R-:W2:Y:S04]  /*2d800*/  LDL.LU.64 R162, [R1+0x20d0] ;  /* 0x0020d00001a27983 */ /* 0x000ea80000300a00 */
[----:B------:R-:W2:Y:S04]  /*2d810*/  LDL.LU.64 R164, [R1+0x1010] ;  /* 0x0010100001a47983 */ /* 0x000ea80000300a00 */
[----:B----4-:R-:W4:Y:S04]  /*2d820*/  LDL.LU.64 R26, [R1+0x2098] ;  /* 0x00209800011a7983 */ /* 0x010f280000300a00 */
[----:B------:R-:W4:Y:S04]  /*2d830*/  LDL.LU.64 R22, [R1+0x1008] ;  /* 0x0010080001167983 */ /* 0x000f280000300a00 */
[----:B------:R-:W4:Y:S04]  /*2d840*/  LDL.LU.64 R20, [R1+0x1f70] ;  /* 0x001f700001147983 */ /* 0x000f280000300a00 */
[----:B------:R-:W4:Y:S04]  /*2d850*/  LDL.LU.64 R24, [R1+0x1000] ;  /* 0x0010000001187983 */ /* 0x000f280000300a00 */
[----:B------:R1:W-:Y:S04]  /*2d860*/  LDGSTS.E [R2+0x3e480], desc[UR40][R16.64], P2 ;  /* 0x3e48000010027fae */ /* 0x0003e800091a1028 */
[----:B------:R1:W-:Y:S04]  /*2d870*/  LDGSTS.E [R2+0x3ec00], desc[UR40][R14.64], P3 ;  /* 0x3ec000000e027fae */ /* 0x0003e800099a1028 */
[----:B------:R1:W-:Y:S04]  /*2d880*/  LDGSTS.E [R2+0x3ec80], desc[UR40][R12.64], P2 ;  /* 0x3ec800000c027fae */ /* 0x0003e800091a1028 */
[----:B---3--:R-:W3:Y:S04]  /*2d890*/  LDL.LU.64 R16, [R1+0x1f18] ;  /* 0x001f180001107983 */ /* 0x008ee80000300a00 */
[----:B------:R-:W3:Y:S04]  /*2d8a0*/  LDL.LU.64 R160, [R1+0xff8] ;  /* 0x000ff80001a07983 */ /* 0x000ee80000300a00 */
[----:B------:R1:W-:Y:S04]  /*2d8b0*/  LDGSTS.E [R2+0x3f400], desc[UR40][R10.64], P3 ;  /* 0x3f4000000a027fae */ /* 0x0003e800099a1028 */
[----:B------:R1:W-:Y:S04]  /*2d8c0*/  LDGSTS.E [R2+0x3f480], desc[UR40][R8.64], P2 ;  /* 0x3f48000008027fae */ /* 0x0003e800091a1028 */
[----:B------:R1:W-:Y:S04]  /*2d8d0*/  LDGSTS.E [R2+0x3fc00], desc[UR40][R6.64], P3 ;  /* 0x3fc0000006027fae */ /* 0x0003e800099a1028 */
[----:B------:R1:W-:Y:S01]  /*2d8e0*/  LDGSTS.E [R2+0x3fc80], desc[UR40][R4.64], P2 ;  /* 0x3fc8000004027fae */ /* 0x0003e200091a1028 */
[----:B------:R-:W-:-:S03]  /*2d8f0*/  IMAD.WIDE R248, R28, 0x4, R18 ;  /* 0x000000041cf87825 */ /* 0x000fc600078e0212 */
[----:B------:R-:W3:Y:S01]  /*2d900*/  LDL.LU.64 R18, [R1+0x1ec0] ;  /* 0x001ec00001127983 */ /* 0x000ee20000300a00 */
[----:B------:R-:W-:-:S03]  /*2d910*/  IMAD.WIDE R250, R28, 0x4, R152 ;  /* 0x000000041cfa7825 */ /* 0x000fc600078e0298 */
[----:B------:R-:W-:Y:S01]  /*2d920*/  LDGSTS.E [R247+0x30500], desc[UR40][R248.64], P3 ;  /* 0x30500000f8f77fae */ /* 0x000fe200099a1028 */
[----:B------:R-:W-:-:S03]  /*2d930*/  IMAD.WIDE R244, R28, 0x4, R158 ;  /* 0x000000041cf47825 */ /* 0x000fc600078e029e */
[----:B------:R-:W3:Y:S01]  /*2d940*/  LDL.LU.64 R158, [R1+0xff0] ;  /* 0x000ff000019e7983 */ /* 0x000ee20000300a00 */
[----:B--2---:R-:W-:-:S03]  /*2d950*/  IMAD.WIDE R242, R28, 0x4, R156 ;  /* 0x000000041cf27825 */ /* 0x004fc600078e029c */
[----:B------:R-:W2:Y:S01]  /*2d960*/  LDL.LU.64 R156, [R1+0x1e78] ;  /* 0x001e7800019c7983 */ /* 0x000ea20000300a00 */
[----:B------:R-:W-:-:S03]  /*2d970*/  IMAD.WIDE R240, R28, 0x4, R162 ;  /* 0x000000041cf07825 */ /* 0x000fc600078e02a2 */
[----:B------:R1:W-:Y:S01]  /*2d980*/  STL.64 [R1+0xcb0], R248 ;  /* 0x000cb0f801007387 */ /* 0x0003e20000100a00 */
[----:B------:R-:W-:-:S03]  /*2d990*/  IMAD.WIDE R238, R28, 0x4, R164 ;  /* 0x000000041cee7825 */ /* 0x000fc600078e02a4 */
[----:B------:R-:W2:Y:S01]  /*2d9a0*/  LDL.LU.64 R162, [R1+0xfe8] ;  /* 0x000fe80001a27983 */ /* 0x000ea20000300a00 */
[----:B----4-:R-:W-:-:S03]  /*2d9b0*/  IMAD.WIDE R236, R28, 0x4, R26 ;  /* 0x000000041cec7825 */ /* 0x010fc600078e021a */
[----:B------:R-:W-:Y:S04]  /*2d9c0*/  STL.64 [R1+0xcb8], R250 ;  /* 0x000cb8fa01007387 */ /* 0x000fe80000100a00 */
[----:B------:R-:W4:Y:S01]  /*2d9d0*/  LDL.LU.64 R164, [R1+0x1e60] ;  /* 0x001e600001a47983 */ /* 0x000f220000300a00 */
        /* <DEDUP_REMOVED lines=8> */
[----:B------:R-:W4:Y:S01]  /*2da60*/  LDL.LU.64 R20, [R1+0xfd8] ;  /* 0x000fd80001147983 */ /* 0x000f220000300a00 */
[----:B---3--:R-:W-:-:S03]  /*2da70*/  IMAD.WIDE R224, R28, 0x4, R16 ;  /* 0x000000041ce07825 */ /* 0x008fc600078e0210 */
[----:B------:R-:W-:Y:S01]  /*2da80*/  STL.64 [R1+0xf70], R238 ;  /* 0x000f70ee01007387 */ /* 0x000fe20000100a00 */
[----:B------:R-:W-:-:S03]  /*2da90*/  IMAD.WIDE R222, R28, 0x4, R160 ;  /* 0x000000041cde7825 */ /* 0x000fc600078e02a0 */
[----:B------:R-:W3:Y:S04]  /*2daa0*/  LDL.LU.64 R24, [R1+0x1df0] ;  /* 0x001df00001187983 */ /* 0x000ee80000300a00 */
[----:B------:R-:W-:Y:S04]  /*2dab0*/  STL.64 [R1+0xf78], R236 ;  /* 0x000f78ec01007387 */ /* 0x000fe80000100a00 */
[----:B------:R-:W3:Y:S04]  /*2dac0*/  LDL.LU.64 R16, [R1+0xfd0] ;  /* 0x000fd00001107983 */ /* 0x000ee80000300a00 */
[----:B------:R-:W-:Y:S04]  /*2dad0*/  STL.64 [R1+0xf80], R230 ;  /* 0x000f80e601007387 */ /* 0x000fe80000100a00 */
[----:B------:R-:W3:Y:S04]  /*2dae0*/  LDL.LU.64 R160, [R1+0x1db8] ;  /* 0x001db80001a07983 */ /* 0x000ee80000300a00 */
[----:B------:R-:W-:Y:S04]  /*2daf0*/  STL.64 [R1+0xf90], R228 ;  /* 0x000f90e401007387 */ /* 0x000fe80000100a00 */
        /* <DEDUP_REMOVED lines=11> */
[----:B------:R-:W-:-:S03]  /*2dbb0*/  IMAD.WIDE R220, R28, 0x4, R18 ;  /* 0x000000041cdc7825 */ /* 0x000fc600078e0212 */
[----:B------:R-:W3:Y:S04]  /*2dbc0*/  LDL.LU.64 R18, [R1+0xfc8] ;  /* 0x000fc80001127983 */ /* 0x000ee80000300a00 */
[----:B------:R-:W-:Y:S01]  /*2dbd0*/  STL.64 [R1+0xf88], R226 ;  /* 0x000f88e201007387 */ /* 0x000fe20000100a00 */
[----:B------:R-:W-:-:S03]  /*2dbe0*/  IMAD.WIDE R218, R28, 0x4, R158 ;  /* 0x000000041cda7825 */ /* 0x000fc600078e029e */
[----:B------:R-:W3:Y:S01]  /*2dbf0*/  LDL.LU.64 R158, [R1+0x1d80] ;  /* 0x001d8000019e7983 */ /* 0x000ee20000300a00 */
[----:B--2---:R-:W-:-:S03]  /*2dc00*/  IMAD.WIDE R216, R28, 0x4, R156 ;  /* 0x000000041cd87825 */ /* 0x004fc600078e029c */
[----:B------:R-:W-:Y:S04]  /*2dc10*/  STL.64 [R1+0xfb0], R224 ;  /* 0x000fb0e001007387 */ /* 0x000fe80000100a00 */
[----:B------:R-:W2:Y:S01]  /*2dc20*/  LDL.LU.64 R156, [R1+0x1d48] ;  /* 0x001d4800019c7983 */ /* 0x000ea20000300a00 */
[----:B------:R-:W-:-:S03]  /*2dc30*/  IMAD.WIDE R214, R28, 0x4, R162 ;  /* 0x000000041cd67825 */ /* 0x000fc600078e02a2 */
[----:B------:R-:W-:Y:S04]  /*2dc40*/  STL.64 [R1+0xf98], R222 ;  /* 0x000f98de01007387 */ /* 0x000fe80000100a00 */
[----:B------:R-:W-:Y:S01]  /*2dc50*/  STL.64 [R1+0xff8], R220 ;  /* 0x000ff8dc01007387 */ /* 0x000fe20000100a00 */
[----:B----4-:R-:W-:-:S03]  /*2dc60*/  IMAD.WIDE R210, R28, 0x4, R164 ;  /* 0x000000041cd27825 */ /* 0x010fc600078e02a4 */
        /* <DEDUP_REMOVED lines=11> */
[----:B---3--:R-:W-:-:S03]  /*2dd20*/  IMAD.WIDE R202, R28, 0x4, R24 ;  /* 0x000000041cca7825 */ /* 0x008fc600078e0218 */
[----:B------:R-:W3:Y:S04]  /*2dd30*/  LDL.LU.64 R152, [R1+0xe50] ;  /* 0x000e500001987983 */ /* 0x000ee80000300a00 */
[----:B------:R-:W3:Y:S01]  /*2dd40*/  LDL.LU.64 R24, [R1+0x1ca0] ;  /* 0x001ca00001187983 */ /* 0x000ee20000300a00 */
[----:B------:R-:W-:-:S03]  /*2dd50*/  IMAD.WIDE R200, R28, 0x4, R16 ;  /* 0x000000041cc87825 */ /* 0x000fc600078e0210 */
[----:B------:R-:W-:Y:S04]  /*2dd60*/  STL.64 [R1+0xfe0], R208 ;  /* 0x000fe0d001007387 */ /* 0x000fe80000100a00 */
[----:B------:R-:W3:Y:S04]  /*2dd70*/  LDL.LU.64 R16, [R1+0xe38] ;  /* 0x000e380001107983 */ /* 0x000ee80000300a00 */
[----:B------:R-:W-:Y:S04]  /*2dd80*/  STL.64 [R1+0x1008], R206 ;  /* 0x001008ce01007387 */ /* 0x000fe80000100a00 */
[----:B------:R-:W3:Y:S04]  /*2dd90*/  LDL.LU.64 R162, [R1+0x1c68] ;  /* 0x001c680001a27983 */ /* 0x000ee80000300a00 */
[----:B------:R-:W-:Y:S01]  /*2dda0*/  STL.64 [R1+0xfd8], R204 ;  /* 0x000fd8cc01007387 */ /* 0x000fe20000100a00 */
[----:B------:R-:W-:-:S03]  /*2ddb0*/  IMAD.WIDE R198, R28, 0x4, R160 ;  /* 0x000000041cc67825 */ /* 0x000fc600078e02a0 */
        /* <DEDUP_REMOVED lines=15> */
[----:B------:R-:W3:Y:S04]  /*2deb0*/  LDL.LU.64 R160, [R1+0x1c30] ;  /* 0x001c300001a07983 */ /* 0x000ee80000300a00 */
[----:B------:R-:W-:Y:S01]  /*2dec0*/  STL.64 [R1+0xfd0], R200 ;  /* 0x000fd0c801007387 */ /* 0x000fe20000100a00 */
[----:B--2---:R-:W-:-:S03]  /*2ded0*/  IMAD.WIDE R190, R28, 0x4, R156 ;  /* 0x000000041cbe7825 */ /* 0x004fc600078e029c */
[----:B------:R-:W2:Y:S04]  /*2dee0*/  LDL.LU.64 R158, [R1+0xe08] ;  /* 0x000e0800019e7983 */ /* 0x000ea80000300a00 */
[----:B------:R-:W2:Y:S04]  /*2def0*/  LDL.LU.64 R156, [R1+0x1bf8] ;  /* 0x001bf800019c7983 */ /* 0x000ea80000300a00 */
        /* <DEDUP_REMOVED lines=14> */
[----:B------:R-:W-:Y:S01]  /*2dfe0*/  STL.64 [R1+0x1040], R186 ;  /* 0x001040ba01007387 */ /* 0x000fe20000100a00 */
[----:B------:R-:W-:-:S03]  /*2dff0*/  IMAD.WIDE R178, R28, 0x4, R24 ;  /* 0x000000041cb27825 */ /* 0x000fc600078e0218 */
[----:B------:R-:W3:Y:S04]  /*2e000*/  LDL.LU.64 R24, [R1+0xdc0] ;  /* 0x000dc00001187983 */ /* 0x000ee80000300a00 */
[----:B------:R-:W-:Y:S01]  /*2e010*/  STL.64 [R1+0x1038], R184 ;  /* 0x001038b801007387 */ /* 0x000fe20000100a00 */
[----:B------:R-:W-:-:S03]  /*2e020*/  IMAD.WIDE R176, R28, 0x4, R16 ;  /* 0x000000041cb07825 */ /* 0x000fc600078e0210 */
[----:B------:R-:W1:Y:S04]  /*2e030*/  LDL.LU.64 R16, [R1+0x1b70] ;  /* 0x001b700001107983 */ /* 0x000e680000300a00 */
[----:B------:R-:W-:Y:S04]  /*2e040*/  STL.64 [R1+0x1140], R182 ;  /* 0x001140b601007387 */ /* 0x000fe80000100a00 */
[----:B------:R-:W-:Y:S01]  /*2e050*/  STL.64 [R1+0x1138], R180 ;  /* 0x001138b401007387 */ /* 0x000fe20000100a00 */
[----:B------:R-:W-:-:S03]  /*2e060*/  IMAD.WIDE R174, R28, 0x4, R162 ;  /* 0x000000041cae7825 */ /* 0x000fc600078e02a2 */
[----:B------:R-:W-:Y:S04]  /*2e070*/  LDGSTS.E [R247+0x35d80], desc[UR40][R196.64], P2 ;  /* 0x35d80000c4f77fae */ /* 0x000fe800091a1028 */
[----:B------:R-:W-:Y:S01]  /*2e080*/  LDGSTS.E [R247+0x36500], desc[UR40][R194.64], P3 ;  /* 0x36500000c2f77fae */ /* 0x000fe200099a1028 */
[----:B------:R-:W-:-:S03]  /*2e090*/  IMAD.WIDE R172, R28, 0x4, R18 ;  /* 0x000000041cac7825 */ /* 0x000fc600078e0212 */
[----:B------:R-:W3:Y:S04]  /*2e0a0*/  LDL.LU.64 R18, [R1+0xda8] ;  /* 0x000da80001127983 */ /* 0x000ee80000300a00 */
[----:B------:R-:W-:Y:S04]  /*2e0b0*/  STL.64 [R1+0x3458], R178 ;  /* 0x003458b201007387 */ /* 0x000fe80000100a00 */
[----:B------:R-:W3:Y:S01]  /*2e0c0*/  LDL.LU.64 R192, [R1+0xfc0] ;  /* 0x000fc00001c07983 */ /* 0x000ee20000300a00 */
[----:B------:R-:W-:-:S03]  /*2e0d0*/  IMAD.WIDE R170, R28, 0x4, R160 ;  /* 0x000000041caa7825 */ /* 0x000fc600078e02a0 */
[----:B------:R-:W-:Y:S01]  /*2e0e0*/  STL.64 [R1+0x3450], R176 ;  /* 0x003450b001007387 */ /* 0x000fe20000100a00 */
[----:B--2---:R-:W-:-:S03]  /*2e0f0*/  IMAD.WIDE R168, R28, 0x4, R158 ;  /* 0x000000041ca87825 */ /* 0x004fc600078e029e */
[----:B------:R-:W-:Y:S01]  /*2e100*/  STL.64 [R1+0x3498], R174 ;  /* 0x003498ae01007387 */ /* 0x000fe20000100a00 */
[----:B------:R-:W-:-:S03]  /*2e110*/  IMAD.WIDE R166, R28, 0x4, R156 ;  /* 0x000000041ca67825 */ /* 0x000fc600078e029c */
[----:B------:R-:W2:Y:S04]  /*2e120*/  LDL.LU.64 R150, [R1+0x1b38] ;  /* 0x001b380001967983 */ /* 0x000ea80000300a00 */
[----:B------:R-:W-:Y:S04]  /*2e130*/  STL.64 [R1+0x3490], R172 ;  /* 0x003490ac01007387 */ /* 0x000fe80000100a00 */
[----:B------:R-:W-:Y:S01]  /*2e140*/  STL.64 [R1+0x34d8], R170 ;  /* 0x0034d8aa01007387 */ /* 0x000fe20000100a00 */
[----:B----4-:R-:W-:-:S03]  /*2e150*/  IMAD.WIDE R164, R28, 0x4, R164 ;  /* 0x000000041ca47825 */ /* 0x010fc600078e02a4 */
[----:B------:R-:W4:Y:S04]  /*2e160*/  LDL.LU.64 R148, [R1+0xd90] ;  /* 0x000d900001947983 */ /* 0x000f280000300a00 */
[----:B------:R-:W-:Y:S01]  /*2e170*/  STL.64 [R1+0x34d0], R168 ;  /* 0x0034d0a801007387 */ /* 0x000fe20000100a00 */
[----:B------:R-:W-:-:S03]  /*2e180*/  IMAD.WIDE R162, R28, 0x4, R26 ;  /* 0x000000041ca27825 */ /* 0x000fc600078e021a */
[----:B------:R-:W2:Y:S04]  /*2e190*/  LDL.LU.64 R146, [R1+0x1b00] ;  /* 0x001b000001927983 */ /* 0x000ea80000300a00 */
[----:B------:R-:W2:Y:S04]  /*2e1a0*/  LDL.LU.64 R144, [R1+0xd78] ;  /* 0x000d780001907983 */ /* 0x000ea80000300a00 */
[----:B------:R-:W-:Y:S01]  /*2e1b0*/  STL.64 [R1+0x3660], R166 ;  /* 0x003660a601007387 */ /* 0x000fe20000100a00 */
[----:B------:R-:W-:-:S03]  /*2e1c0*/  IMAD.WIDE R160, R28, 0x4, R22 ;  /* 0x000000041ca07825 */ /* 0x000fc600078e0216 */
[----:B------:R-:W4:Y:S04]  /*2e1d0*/  LDL.LU.64 R142, [R1+0x1ac8] ;  /* 0x001ac800018e7983 */ /* 0x000f280000300a00 */
[----:B------:R-:W4:Y:S04]  /*2e1e0*/  LDL.LU.64 R140, [R1+0xd60] ;  /* 0x000d6000018c7983 */ /* 0x000f280000300a00 */
[----:B------:R-:W-:Y:S01]  /*2e1f0*/  STL.64 [R1+0x35a8], R164 ;  /* 0x0035a8a401007387 */ /* 0x000fe20000100a00 */
[----:B---3--:R-:W-:-:S03]  /*2e200*/  IMAD.WIDE R156, R28, 0x4, R24 ;  /* 0x000000041c9c7825 */ /* 0x008fc600078e0218 */
[----:B------:R-:W3:Y:S01]  /*2e210*/  LDL.LU.64 R26, [R1+0x1a50] ;  /* 0x001a5000011a7983 */ /* 0x000ee20000300a00 */
[----:B------:R-:W-:-:S03]  /*2e220*/  IMAD.WIDE R158, R28, 0x4, R20 ;  /* 0x000000041c9e7825 */ /* 0x000fc600078e0214 */
[----:B------:R-:W3:Y:S04]  /*2e230*/  LDL.LU.64 R24, [R1+0xd48] ;  /* 0x000d480001187983 */ /* 0x000ee80000300a00 */
[----:B------:R-:W-:Y:S04]  /*2e240*/  STL.64 [R1+0x3888], R162 ;  /* 0x003888a201007387 */ /* 0x000fe80000100a00 */
[----:B------:R-:W3:Y:S04]  /*2e250*/  LDL.LU.64 R22, [R1+0x1a18] ;  /* 0x001a180001167983 */ /* 0x000ee80000300a00 */
[----:B------:R-:W3:Y:S04]  /*2e260*/  LDL.LU.64 R20, [R1+0xd30] ;  /* 0x000d300001147983 */ /* 0x000ee80000300a00 */
[----:B------:R-:W-:Y:S01]  /*2e270*/  STL.64 [R1+0x3880], R160 ;  /* 0x003880a001007387 */ /* 0x000fe20000100a00 */
[----:B-1----:R-:W-:-:S04]  /*2e280*/  IMAD.WIDE R16, R28, 0x4, R16 ;  /* 0x000000041c107825 */ /* 0x002fc800078e0210 */
[C---:B------:R-:W-:Y:S02]  /*2e290*/  IMAD.WIDE R152, R28.reuse, 0x4, R18 ;  /* 0x000000041c987825 */ /* 0x040fe400078e0212 */
[----:B------:R-:W3:Y:S04]  /*2e2a0*/  LDL.LU.64 R18, [R1+0x18c0] ;  /* 0x0018c00001127983 */ /* 0x000ee80000300a00 */
[----:B------:R-:W3:Y:S04]  /*2e2b0*/  LDL.LU.64 R14, [R1+0xd18] ;  /* 0x000d1800010e7983 */ /* 0x000ee80000300a00 */
[----:B------:R-:W-:Y:S01]  /*2e2c0*/  STL.64 [R1+0x3898], R158 ;  /* 0x0038989e01007387 */ /* 0x000fe20000100a00 */
[----:B------:R-:W-:-:S03]  /*2e2d0*/  IMAD.WIDE R192, R28, 0x4, R192 ;  /* 0x000000041cc07825 */ /* 0x000fc600078e02c0 */
[----:B------:R-:W3:Y:S04]  /*2e2e0*/  LDL.LU.64 R12, [R1+0x1880] ;  /* 0x00188000010c7983 */ /* 0x000ee80000300a00 */
[----:B------:R-:W3:Y:S04]  /*2e2f0*/  LDL.LU.64 R10, [R1+0xd00] ;  /* 0x000d0000010a7983 */ /* 0x000ee80000300a00 */
[----:B------:R-:W-:Y:S04]  /*2e300*/  STL.64 [R1+0x3890], R156 ;  /* 0x0038909c01007387 */ /* 0x000fe80000100a00 */
[----:B------:R-:W3:Y:S04]  /*2e310*/  LDL.LU.64 R8, [R1+0x1840] ;  /* 0x0018400001087983 */ /* 0x000ee80000300a00 */
[----:B------:R-:W3:Y:S04]  /*2e320*/  LDL.LU.64 R6, [R1+0xce8] ;  /* 0x000ce80001067983 */ /* 0x000ee80000300a00 */
[----:B------:R-:W3:Y:S04]  /*2e330*/  LDL.LU.64 R4, [R1+0x1800] ;  /* 0x0018000001047983 */ /* 0x000ee80000300a00 */
[----:B------:R1:W-:Y:S04]  /*2e340*/  STL.64 [R1+0x38a8], R16 ;  /* 0x0038a81001007387 */ /* 0x0003e80000100a00 */
[----:B------:R-:W-:Y:S04]  /*2e350*/  STL.64 [R1+0x38c0], R192 ;  /* 0x0038c0c001007387 */ /* 0x000fe80000100a00 */
[----:B------:R-:W3:Y:S01]  /*2e360*/  LDL.LU.64 R2, [R1+0xcd0] ;  /* 0x000cd00001027983 */ /* 0x000ee20000300a00 */
[----:B--2---:R-:W-:-:S04]  /*2e370*/  IMAD.WIDE R150, R28, 0x4, R150 ;  /* 0x000000041c967825 */ /* 0x004fc800078e0296 */
[C---:B----4-:R-:W-:Y:S01]  /*2e380*/  IMAD.WIDE R148, R28.reuse, 0x4, R148 ;  /* 0x000000041c947825 */ /* 0x050fe200078e0294 */
[----:B------:R2:W-:Y:S03]  /*2e390*/  STL.64 [R1+0x38a0], R152 ;  /* 0x0038a09801007387 */ /* 0x0005e60000100a00 */
[C---:B------:R-:W-:Y:S01]  /*2e3a0*/  IMAD.WIDE R146, R28.reuse, 0x4, R146 ;  /* 0x000000041c927825 */ /* 0x040fe200078e0292 */
[----:B------:R-:W-:Y:S03]  /*2e3b0*/  LDGSTS.E [R247+0x36580], desc[UR40][R192.64], P2 ;  /* 0x36580000c0f77fae */ /* 0x000fe600091a1028 */
[C---:B------:R-:W-:Y:S01]  /*2e3c0*/  IMAD.WIDE R144, R28.reuse, 0x4, R144 ;  /* 0x000000041c907825 */ /* 0x040fe200078e0290 */
[----:B------:R-:W-:Y:S03]  /*2e3d0*/  STL.64 [R1+0x38b8], R150 ;  /* 0x0038b89601007387 */ /* 0x000fe60000100a00 */
[C---:B------:R-:W-:Y:S01]  /*2e3e0*/  IMAD.WIDE R142, R28.reuse, 0x4, R142 ;  /* 0x000000041c8e7825 */ /* 0x040fe200078e028e */
[----:B------:R-:W-:Y:S03]  /*2e3f0*/  LDGSTS.E [R247+0x36d00], desc[UR40][R190.64], P3 ;  /* 0x36d00000bef77fae */ /* 0x000fe600099a1028 */
[C---:B------:R-:W-:Y:S01]  /*2e400*/  IMAD.WIDE R140, R28.reuse, 0x4, R140 ;  /* 0x000000041c8c7825 */ /* 0x040fe200078e028c */
[----:B------:R-:W-:Y:S03]  /*2e410*/  STL.64 [R1+0x38b0], R148 ;  /* 0x0038b09401007387 */ /* 0x000fe60000100a00 */
[C---:B---3--:R-:W-:Y:S01]  /*2e420*/  IMAD.WIDE R26, R28.reuse, 0x4, R26 ;  /* 0x000000041c1a7825 */ /* 0x048fe200078e021a */
[----:B------:R-:W-:Y:S03]  /*2e430*/  LDGSTS.E [R247+0x36d80], desc[UR40][R188.64], P2 ;  /* 0x36d80000bcf77fae */ /* 0x000fe600091a1028 */
[C---:B------:R-:W-:Y:S01]  /*2e440*/  IMAD.WIDE R24, R28.reuse, 0x4, R24 ;  /* 0x000000041c187825 */ /* 0x040fe200078e0218 */
[----:B------:R-:W-:Y:S03]  /*2e450*/  STL.64 [R1+0x3940], R146 ;  /* 0x0039409201007387 */ /* 0x000fe60000100a00 */
[C---:B------:R-:W-:Y:S01]  /*2e460*/  IMAD.WIDE R22, R28.reuse, 0x4, R22 ;  /* 0x000000041c167825 */ /* 0x040fe200078e0216 */
[----:B------:R-:W-:Y:S03]  /*2e470*/  LDGSTS.E [R247+0x37500], desc[UR40][R186.64], P3 ;  /* 0x37500000baf77fae */ /* 0x000fe600099a1028 */
[C---:B------:R-:W-:Y:S01]  /*2e480*/  IMAD.WIDE R20, R28.reuse, 0x4, R20 ;  /* 0x000000041c147825 */ /* 0x040fe200078e0214 */
[----:B------:R-:W-:Y:S04]  /*2e490*/  STL.64 [R1+0x3938], R144 ;  /* 0x0039389001007387 */ /* 0x000fe80000100a00 */
[----:B------:R-:W-:Y:S04]  /*2e4a0*/  LDGSTS.E [R247+0x37580], desc[UR40][R184.64], P2 ;  /* 0x37580000b8f77fae */ /* 0x000fe800091a1028 */
[----:B------:R-:W-:Y:S04]  /*2e4b0*/  STL.64 [R1+0x3930], R142 ;  /* 0x0039308e01007387 */ /* 0x000fe80000100a00 */
[----:B------:R-:W-:Y:S04]  /*2e4c0*/  LDGSTS.E [R247+0x37d00], desc[UR40][R182.64], P3 ;  /* 0x37d00000b6f77fae */ /* 0x000fe800099a1028 */
[----:B------:R-:W-:Y:S04]  /*2e4d0*/  STL.64 [R1+0x3928], R140 ;  /* 0x0039288c01007387 */ /* 0x000fe80000100a00 */
[----:B------:R-:W-:Y:S04]  /*2e4e0*/  LDGSTS.E [R247+0x37d80], desc[UR40][R180.64], P2 ;  /* 0x37d80000b4f77fae */ /* 0x000fe800091a1028 */
[----:B------:R3:W-:Y:S04]  /*2e4f0*/  STL.64 [R1+0x3920], R26 ;  /* 0x0039201a01007387 */ /* 0x0007e80000100a00 */
[----:B------:R-:W-:Y:S04]  /*2e500*/  LDGSTS.E [R247+0x38500], desc[UR40][R178.64], P3 ;  /* 0x38500000b2f77fae */ /* 0x000fe800099a1028 */
[----:B------:R-:W-:Y:S04]  /*2e510*/  STL.64 [R1+0x3918], R24 ;  /* 0x0039181801007387 */ /* 0x000fe80000100a00 */
[----:B------:R-:W-:Y:S04]  /*2e520*/  LDGSTS.E [R247+0x38580], desc[UR40][R176.64], P2 ;  /* 0x38580000b0f77fae */ /* 0x000fe800091a1028 */
[----:B------:R4:W-:Y:S04]  /*2e530*/  STL.64 [R1+0x3910], R22 ;  /* 0x0039101601007387 */ /* 0x0009e80000100a00 */
[----:B------:R-:W-:Y:S04]  /*2e540*/  LDGSTS.E [R247+0x38d00], desc[UR40][R174.64], P3 ;  /* 0x38d00000aef77fae */ /* 0x000fe800099a1028 */
[----:B------:R1:W-:Y:S04]  /*2e550*/  STL.64 [R1+0x3908], R20 ;  /* 0x0039081401007387 */ /* 0x0003e80000100a00 */
        /* <DEDUP_REMOVED lines=21> */
[----:B------:R-:W-:-:S04]  /*2e6b0*/  IMAD.WIDE R18, R28, 0x4, R18 ;  /* 0x000000041c127825 */ /* 0x000fc800078e0212 */
[C---:B------:R-:W-:Y:S01]  /*2e6c0*/  IMAD.WIDE R14, R28.reuse, 0x4, R14 ;  /* 0x000000041c0e7825 */ /* 0x040fe200078e020e */
[----:B------:R1:W-:Y:S03]  /*2e6d0*/  STL.64 [R1+0x3900], R18 ;  /* 0x0039001201007387 */ /* 0x0003e60000100a00 */
        /* <DEDUP_REMOVED lines=9> */
[----:B------:R-:W4:Y:S04]  /*2e770*/  LDL.LU R248, [R1+0x5478] ;  /* 0x0054780001f87983 */ /* 0x000f280000300800 */
[----:B------:R1:W-:Y:S01]  /*2e780*/  STL.64 [R1+0x38d8], R6 ;  /* 0x0038d80601007387 */ /* 0x0003e20000100a00 */
[----:B------:R-:W-:-:S03]  /*2e790*/  IMAD.WIDE R2, R28, 0x4, R2 ;  /* 0x000000041c027825 */ /* 0x000fc600078e0202 */
[----:B------:R2:W-:Y:S04]  /*2e7a0*/  STL.64 [R1+0x38d0], R4 ;  /* 0x0038d00401007387 */ /* 0x0005e80000100a00 */
[----:B------:R3:W-:Y:S04]  /*2e7b0*/  STL.64 [R1+0x38c8], R2 ;  /* 0x0038c80201007387 */ /* 0x0007e80000100a00 */
[----:B-1----:R-:W4:Y:S04]  /*2e7c0*/  LDL.LU.64 R16, [R1+0x2288] ;  /* 0x0022880001107983 */ /* 0x002f280000300a00 */
[----:B--2---:R-:W2:Y:S04]  /*2e7d0*/  LDL.LU.64 R152, [R1+0xf40] ;  /* 0x000f400001987983 */ /* 0x004ea80000300a00 */
[----:B------:R-:W2:Y:S04]  /*2e7e0*/  LDL.LU.64 R158, [R1+0x2110] ;  /* 0x00211000019e7983 */ /* 0x000ea80000300a00 */
[----:B------:R-:W2:Y:S04]  /*2e7f0*/  LDL.LU.64 R156, [R1+0xf38] ;  /* 0x000f3800019c7983 */ /* 0x000ea80000300a00 */
[----:B------:R-:W2:Y:S04]  /*2e800*/  LDL.LU.64 R162, [R1+0x20c8] ;  /* 0x0020c80001a27983 */ /* 0x000ea80000300a00 */
[----:B------:R-:W2:Y:S04]  /*2e810*/  LDL.LU.64 R164, [R1+0xf30] ;  /* 0x000f300001a47983 */ /* 0x000ea80000300a00 */
[----:B---3--:R-:W3:Y:S04]  /*2e820*/  LDL.LU.64 R26, [R1+0x2090] ;  /* 0x00209000011a7983 */ /* 0x008ee80000300a00 */
[----:B----4-:R-:W4:Y:S04]  /*2e830*/  LDL.LU.64 R22, [R1+0xf28] ;  /* 0x000f280001167983 */ /* 0x010f280000300a00 */
[----:B------:R-:W4:Y:S04]  /*2e840*/  LDL.LU.64 R20, [R1+0x1f68] ;  /* 0x001f680001147983 */ /* 0x000f280000300a00 */
[----:B------:R-:W4:Y:S04]  /*2e850*/  LDL.LU.64 R24, [R1+0xf20] ;  /* 0x000f200001187983 */ /* 0x000f280000300a00 */
[----:B------:R-:W-:Y:S04]  /*2e860*/  LDGSTS.E [R247+0x3e500], desc[UR40][R18.64], P3 ;  /* 0x3e50000012f77fae */ /* 0x000fe800099a1028 */
[----:B------:R-:W-:Y:S04]  /*2e870*/  LDGSTS.E [R247+0x3e580], desc[UR40][R14.64], P2 ;  /* 0x3e5800000ef77fae */ /* 0x000fe800091a1028 */
[----:B------:R-:W-:Y:S04]  /*2e880*/  LDGSTS.E [R247+0x3ed00], desc[UR40][R12.64], P3 ;  /* 0x3ed000000cf77fae */ /* 0x000fe800099a1028 */
[----:B------:R-:W4:Y:S04]  /*2e890*/  LDL.LU.64 R18, [R1+0x1f10] ;  /* 0x001f100001127983 */ /* 0x000f280000300a00 */
[----:B------:R-:W4:Y:S04]  /*2e8a0*/  LDL.LU.64 R160, [R1+0xef0] ;  /* 0x000ef00001a07983 */ /* 0x000f280000300a00 */
[----:B------:R-:W-:Y:S04]  /*2e8b0*/  LDGSTS.E [R247+0x3ed80], desc[UR40][R10.64], P2 ;  /* 0x3ed800000af77fae */ /* 0x000fe800091a1028 */
[----:B------:R-:W-:Y:S04]  /*2e8c0*/  LDGSTS.E [R247+0x3f500], desc[UR40][R8.64], P3 ;  /* 0x3f50000008f77fae */ /* 0x000fe800099a1028 */
[----:B------:R-:W-:Y:S04]  /*2e8d0*/  LDGSTS.E [R247+0x3f580], desc[UR40][R6.64], P2 ;  /* 0x3f58000006f77fae */ /* 0x000fe800091a1028 */
[----:B------:R-:W-:Y:S04]  /*2e8e0*/  LDGSTS.E [R247+0x3fd00], desc[UR40][R4.64], P3 ;  /* 0x3fd0000004f77fae */ /* 0x000fe800099a1028 */
[----:B------:R2:W-:Y:S01]  /*2e8f0*/  LDGSTS.E [R247+0x3fd80], desc[UR40][R2.64], P2 ;  /* 0x3fd8000002f77fae */ /* 0x0005e200091a1028 */
[----:B------:R-:W-:-:S03]  /*2e900*/  IMAD.WIDE R250, R28, 0x4, R16 ;  /* 0x000000041cfa7825 */ /* 0x000fc600078e0210 */
[----:B------:R-:W4:Y:S01]  /*2e910*/  LDL.LU.64 R16, [R1+0x1eb8] ;  /* 0x001eb80001107983 */ /* 0x000f220000300a00 */
[----:B--2---:R-:W-:-:S03]  /*2e920*/  IMAD.WIDE R246, R28, 0x4, R152 ;  /* 0x000000041cf67825 */ /* 0x004fc600078e0298 */
[----:B------:R-:W-:Y:S01]  /*2e930*/  LDGSTS.E [R0+0x30600], desc[UR40][R250.64], P3 ;  /* 0x30600000fa007fae */ /* 0x000fe200099a1028 */
[----:B------:R-:W-:-:S03]  /*2e940*/  IMAD.WIDE R244, R28, 0x4, R158 ;  /* 0x000000041cf47825 */ /* 0x000fc600078e029e */
[----:B------:R-:W2:Y:S01]  /*2e950*/  LDL.LU.64 R158, [R1+0xee0] ;  /* 0x000ee000019e7983 */ /* 0x000ea20000300a00 */
[----:B------:R-:W-:-:S03]  /*2e960*/  IMAD.WIDE R242, R28, 0x4, R156 ;  /* 0x000000041cf27825 */ /* 0x000fc600078e029c */
[----:B------:R-:W2:Y:S01]  /*2e970*/  LDL.LU.64 R156, [R1+0x1e70] ;  /* 0x001e7000019c7983 */ /* 0x000ea20000300a00 */
[----:B------:R-:W-:-:S03]  /*2e980*/  IMAD.WIDE R240, R28, 0x4, R162 ;  /* 0x000000041cf07825 */ /* 0x000fc600078e02a2 */
[----:B------:R-:W-:Y:S01]  /*2e990*/  STL.64 [R1+0xc70], R250 ;  /* 0x000c70fa01007387 */ /* 0x000fe20000100a00 */
[----:B------:R-:W-:-:S03]  /*2e9a0*/  IMAD.WIDE R238, R28, 0x4, R164 ;  /* 0x000000041cee7825 */ /* 0x000fc600078e02a4 */
[----:B------:R-:W2:Y:S01]  /*2e9b0*/  LDL.LU.64 R162, [R1+0xed0] ;  /* 0x000ed00001a27983 */ /* 0x000ea20000300a00 */
[----:B---3--:R-:W-:-:S03]  /*2e9c0*/  IMAD.WIDE R236, R28, 0x4, R26 ;  /* 0x000000041cec7825 */ /* 0x008fc600078e021a */
[----:B------:R-:W-:Y:S04]  /*2e9d0*/  STL.64 [R1+0xc78], R246 ;  /* 0x000c78f601007387 */ /* 0x000fe80000100a00 */
[----:B------:R-:W3:Y:S01]  /*2e9e0*/  LDL.LU.64 R164, [R1+0x1e58] ;  /* 0x001e580001a47983 */ /* 0x000ee20000300a00 */
        /* <DEDUP_REMOVED lines=15> */
[----:B------:R-:W-:Y:S04]  /*2eae0*/  STL.64 [R1+0xce8], R230 ;  /* 0x000ce8e601007387 */ /* 0x000fe80000100a00 */
[----:B------:R-:W4:Y:S04]  /*2eaf0*/  LDL.LU.64 R160, [R1+0x1db0] ;  /* 0x001db00001a07983 */ /* 0x000f280000300a00 */
[----:B------:R-:W-:Y:S04]  /*2eb00*/  STL.64 [R1+0xd78], R228 ;  /* 0x000d78e401007387 */ /* 0x000fe80000100a00 */
        /* <DEDUP_REMOVED lines=12> */
[----:B------:R-:W4:Y:S04]  /*2ebd0*/  LDL.LU.64 R16, [R1+0xe90] ;  /* 0x000e900001107983 */ /* 0x000f280000300a00 */
[----:B------:R-:W-:Y:S01]  /*2ebe0*/  STL.64 [R1+0xd60], R226 ;  /* 0x000d60e201007387 */ /* 0x000fe20000100a00 */
[----:B--2---:R-:W-:-:S03]  /*2ebf0*/  IMAD.WIDE R218, R28, 0x4, R158 ;  /* 0x000000041cda7825 */ /* 0x004fc600078e029e */
[----:B------:R-:W2:Y:S01]  /*2ec00*/  LDL.LU.64 R158, [R1+0x1d78] ;  /* 0x001d7800019e7983 */ /* 0x000ea20000300a00 */
[----:B------:R-:W-:-:S03]  /*2ec10*/  IMAD.WIDE R216, R28, 0x4, R156 ;  /* 0x000000041cd87825 */ /* 0x000fc600078e029c */
[----:B------:R-:W-:Y:S04]  /*2ec20*/  STL.64 [R1+0xda8], R224 ;  /* 0x000da8e001007387 */ /* 0x000fe80000100a00 */
[----:B------:R-:W2:Y:S01]  /*2ec30*/  LDL.LU.64 R156, [R1+0xe80] ;  /* 0x000e8000019c7983 */ /* 0x000ea20000300a00 */
[----:B------:R-:W-:-:S03]  /*2ec40*/  IMAD.WIDE R214, R28, 0x4, R162 ;  /* 0x000000041cd67825 */ /* 0x000fc600078e02a2 */
[----:B------:R-:W-:Y:S04]  /*2ec50*/  STL.64 [R1+0xd90], R222 ;  /* 0x000d90de01007387 */ /* 0x000fe80000100a00 */
[----:B------:R-:W-:Y:S01]  /*2ec60*/  STL.64 [R1+0xdd8], R220 ;  /* 0x000dd8dc01007387 */ /* 0x000fe20000100a00 */
        /* <DEDUP_REMOVED lines=41> */
[----:B------:R-:W2:Y:S04]  /*2ef00*/  LDL.LU.64 R156, [R1+0xe00] ;  /* 0x000e0000019c7983 */ /* 0x000ea80000300a00 */
        /* <DEDUP_REMOVED lines=41> */
[----:B------:R-:W-:Y:S01]  /*2f1a0*/  STL.64 [R1+0xf40], R176 ;  /* 0x000f40b001007387 */ /* 0x000fe20000100a00 */
[----:B------:R-:W-:-:S03]  /*2f1b0*/  IMAD.WIDE R168, R28, 0x4, R156 ;  /* 0x000000041ca87825 */ /* 0x000fc600078e029c */
[----:B------:R-:W2:Y:S04]  /*2f1c0*/  LDL.LU.64 R148, [R1+0x1b30] ;  /* 0x001b300001947983 */ /* 0x000ea80000300a00 */
[----:B------:R-:W-:Y:S04]  /*2f1d0*/  STL.64 [R1+0x1030], R174 ;  /* 0x001030ae01007387 */ /* 0x000fe80000100a00 */
[----:B------:R-:W2:Y:S01]  /*2f1e0*/  LDL.LU.64 R146, [R1+0xd88] ;  /* 0x000d880001927983 */ /* 0x000ea20000300a00 */
[----:B---3--:R-:W-:-:S03]  /*2f1f0*/  IMAD.WIDE R166, R28, 0x4, R164 ;  /* 0x000000041ca67825 */ /* 0x008fc600078e02a4 */
[----:B------:R-:W-:Y:S04]  /*2f200*/  STL.64 [R1+0xfc0], R172 ;  /* 0x000fc0ac01007387 */ /* 0x000fe80000100a00 */
[----:B------:R-:W-:Y:S01]  /*2f210*/  STL.64 [R1+0x1130], R170 ;  /* 0x001130aa01007387 */ /* 0x000fe20000100a00 */
[----:B----4-:R-:W-:-:S03]  /*2f220*/  IMAD.WIDE R164, R28, 0x4, R26 ;  /* 0x000000041ca47825 */ /* 0x010fc600078e021a */
[----:B------:R-:W3:Y:S04]  /*2f230*/  LDL.LU.64 R144, [R1+0x1af8] ;  /* 0x001af80001907983 */ /* 0x000ee80000300a00 */
[----:B------:R-:W4:Y:S04]  /*2f240*/  LDL.LU.64 R142, [R1+0xd70] ;  /* 0x000d7000018e7983 */ /* 0x000f280000300a00 */
[----:B------:R-:W-:Y:S01]  /*2f250*/  STL.64 [R1+0x1048], R168 ;  /* 0x001048a801007387 */ /* 0x000fe20000100a00 */
[----:B------:R-:W-:-:S03]  /*2f260*/  IMAD.WIDE R162, R28, 0x4, R22 ;  /* 0x000000041ca27825 */ /* 0x000fc600078e0216 */
[----:B------:R-:W3:Y:S04]  /*2f270*/  LDL.LU.64 R140, [R1+0x1ac0] ;  /* 0x001ac000018c7983 */ /* 0x000ee80000300a00 */
[----:B------:R-:W3:Y:S01]  /*2f280*/  LDL.LU.64 R26, [R1+0xd58] ;  /* 0x000d5800011a7983 */ /* 0x000ee20000300a00 */
[----:B------:R-:W-:-:S03]  /*2f290*/  IMAD.WIDE R160, R28, 0x4, R20 ;  /* 0x000000041ca07825 */ /* 0x000fc600078e0214 */
[----:B------:R-:W-:Y:S01]  /*2f2a0*/  STL.64 [R1+0x35a0], R166 ;  /* 0x0035a0a601007387 */ /* 0x000fe20000100a00 */
[----:B------:R-:W-:-:S03]  /*2f2b0*/  IMAD.WIDE R158, R28, 0x4, R24 ;  /* 0x000000041c9e7825 */ /* 0x000fc600078e0218 */
[----:B------:R-:W4:Y:S04]  /*2f2c0*/  LDL.LU.64 R24, [R1+0x1a48] ;  /* 0x001a480001187983 */ /* 0x000f280000300a00 */
[----:B------:R-:W4:Y:S01]  /*2f2d0*/  LDL.LU.64 R22, [R1+0xd40] ;  /* 0x000d400001167983 */ /* 0x000f220000300a00 */
[----:B------:R-:W-:-:S03]  /*2f2e0*/  IMAD.WIDE R156, R28, 0x4, R18 ;  /* 0x000000041c9c7825 */ /* 0x000fc600078e0212 */
[----:B------:R-:W-:Y:S04]  /*2f2f0*/  STL.64 [R1+0x3550], R164 ;  /* 0x003550a401007387 */ /* 0x000fe80000100a00 */
[----:B------:R-:W4:Y:S04]  /*2f300*/  LDL.LU.64 R20, [R1+0x1a10] ;  /* 0x001a100001147983 */ /* 0x000f280000300a00 */
        /* <DEDUP_REMOVED lines=14> */
[----:B------:R-:W4:Y:S04]  /*2f3f0*/  LDL.LU.64 R14, [R1+0xd10] ;  /* 0x000d1000010e7983 */ /* 0x000f280000300a00 */
[----:B------:R-:W-:Y:S04]  /*2f400*/  STL.64 [R1+0x37f0], R160 ;  /* 0x0037f0a001007387 */ /* 0x000fe80000100a00 */
[----:B------:R-:W4:Y:S04]  /*2f410*/  LDL.LU.64 R12, [R1+0x1878] ;  /* 0x00187800010c7983 */ /* 0x000f280000300a00 */
[----:B------:R-:W4:Y:S04]  /*2f420*/  LDL.LU.64 R10, [R1+0xcf8] ;  /* 0x000cf800010a7983 */ /* 0x000f280000300a00 */
[----:B------:R-:W-:Y:S04]  /*2f430*/  STL.64 [R1+0x3818], R158 ;  /* 0x0038189e01007387 */ /* 0x000fe80000100a00 */
[----:B------:R-:W4:Y:S04]  /*2f440*/  LDL.LU.64 R8, [R1+0x1838] ;  /* 0x0018380001087983 */ /* 0x000f280000300a00 */
[----:B------:R-:W4:Y:S04]  /*2f450*/  LDL.LU.64 R6, [R1+0xce0] ;  /* 0x000ce00001067983 */ /* 0x000f280000300a00 */
[----:B------:R-:W-:Y:S04]  /*2f460*/  STL.64 [R1+0x3810], R156 ;  /* 0x0038109c01007387 */ /* 0x000fe80000100a00 */
[----:B------:R-:W4:Y:S04]  /*2f470*/  LDL.LU.64 R4, [R1+0x17f8] ;  /* 0x0017f80001047983 */ /* 0x000f280000300a00 */
[----:B------:R-:W4:Y:S01]  /*2f480*/  LDL.LU.64 R2, [R1+0xcc0] ;  /* 0x000cc00001027983 */ /* 0x000f220000300a00 */
[----:B--2---:R-:W-:-:S04]  /*2f490*/  IMAD.WIDE R150, R28, 0x4, R150 ;  /* 0x000000041c967825 */ /* 0x004fc800078e0296 */
[C---:B------:R-:W-:Y:S01]  /*2f4a0*/  IMAD.WIDE R148, R28.reuse, 0x4, R148 ;  /* 0x000000041c947825 */ /* 0x040fe200078e0294 */
[----:B------:R-:W-:Y:S03]  /*2f4b0*/  STL.64 [R1+0x3828], R152 ;  /* 0x0038289801007387 */ /* 0x000fe60000100a00 */
[C---:B------:R-:W-:Y:S01]  /*2f4c0*/  IMAD.WIDE R146, R28.reuse, 0x4, R146 ;  /* 0x000000041c927825 */ /* 0x040fe200078e0292 */
[----:B------:R1:W-:Y:S03]  /*2f4d0*/  STL.64 [R1+0x3820], R150 ;  /* 0x0038209601007387 */ /* 0x0003e60000100a00 */
[C---:B---3--:R-:W-:Y:S01]  /*2f4e0*/  IMAD.WIDE R144, R28.reuse, 0x4, R144 ;  /* 0x000000041c907825 */ /* 0x048fe200078e0290 */
        /* <DEDUP_REMOVED lines=12> */
[----:B------:R-:W-:Y:S03]  /*2f5b0*/  STL.64 [R1+0x3868], R24 ;  /* 0x0038681801007387 */ /* 0x000fe60000100a00 */
[C---:B------:R-:W-:Y:S01]  /*2f5c0*/  IMAD.WIDE R18, R28.reuse, 0x4, R18 ;  /* 0x000000041c127825 */ /* 0x040fe200078e0212 */
[----:B------:R3:W-:Y:S04]  /*2f5d0*/  STL.64 [R1+0x3860], R22 ;  /* 0x0038601601007387 */ /* 0x0007e80000100a00 */
[----:B------:R4:W-:Y:S04]  /*2f5e0*/  STL.64 [R1+0x3878], R20 ;  /* 0x0038781401007387 */ /* 0x0009e80000100a00 */
[----:B------:R1:W-:Y:S04]  /*2f5f0*/  STL.64 [R1+0x3870], R18 ;  /* 0x0038701201007387 */ /* 0x0003e80000100a00 */
[----:B------:R-:W-:Y:S04]  /*2f600*/  LDGSTS.E [R0+0x3b600], desc[UR40][R152.64], P3 ;  /* 0x3b60000098007fae */ /* 0x000fe800099a1028 */
[----:B------:R-:W-:Y:S04]  /*2f610*/  LDGSTS.E [R0+0x3b680], desc[UR40][R150.64], P2 ;  /* 0x3b68000096007fae */ /* 0x000fe800091a1028 */
[----:B------:R-:W-:Y:S04]  /*2f620*/  LDGSTS.E [R0+0x3be00], desc[UR40][R148.64], P3 ;  /* 0x3be0000094007fae */ /* 0x000fe800099a1028 */
[----:B------:R-:W-:Y:S04]  /*2f630*/  LDGSTS.E [R0+0x3be80], desc[UR40][R146.64], P2 ;  /* 0x3be8000092007fae */ /* 0x000fe800091a1028 */
[----:B------:R-:W-:Y:S04]  /*2f640*/  LDGSTS.E [R0+0x3c600], desc[UR40][R144.64], P3 ;  /* 0x3c60000090007fae */ /* 0x000fe800099a1028 */
[----:B------:R-:W-:Y:S04]  /*2f650*/  LDGSTS.E [R0+0x3c680], desc[UR40][R142.64], P2 ;  /* 0x3c6800008e007fae */ /* 0x000fe800091a1028 */
[----:B------:R1:W-:Y:S04]  /*2f660*/  LDGSTS.E [R0+0x3ce00], desc[UR40][R140.64], P3 ;  /* 0x3ce000008c007fae */ /* 0x0003e800099a1028 */
        /* <DEDUP_REMOVED lines=19> */
[----:B------:R-:W-:Y:S04]  /*2f7a0*/  STL.64 [R1+0x5310], R4 ;  /* 0x0053100401007387 */ /* 0x000fe80000100a00 */
[----:B------:R2:W-:Y:S04]  /*2f7b0*/  STL.64 [R1+0x40e8], R2 ;  /* 0x0040e80201007387 */ /* 0x0005e80000100a00 */
[----:B-1----:R-:W4:Y:S04]  /*2f7c0*/  LDL.LU.64 R150, [R1+0x2280] ;  /* 0x0022800001967983 */ /* 0x002f280000300a00 */
[----:B------:R-:W4:Y:S04]  /*2f7d0*/  LDL.LU.64 R158, [R1+0xf18] ;  /* 0x000f1800019e7983 */ /* 0x000f280000300a00 */
[----:B------:R-:W4:Y:S04]  /*2f7e0*/  LDL.LU.64 R152, [R1+0x20f8] ;  /* 0x0020f80001987983 */ /* 0x000f280000300a00 */
[----:B------:R-:W4:Y:S04]  /*2f7f0*/  LDL.LU.64 R156, [R1+0xf10] ;  /* 0x000f1000019c7983 */ /* 0x000f280000300a00 */
[----:B------:R-:W4:Y:S04]  /*2f800*/  LDL.LU.64 R162, [R1+0x20c0] ;  /* 0x0020c00001a27983 */ /* 0x000f280000300a00 */
[----:B------:R-:W4:Y:S04]  /*2f810*/  LDL.LU.64 R164, [R1+0xf08] ;  /* 0x000f080001a47983 */ /* 0x000f280000300a00 */
[----:B--2---:R-:W2:Y:S04]  /*2f820*/  LDL.LU.64 R26, [R1+0x1fe8] ;  /* 0x001fe800011a7983 */ /* 0x004ea80000300a00 */
[----:B---3--:R-:W3:Y:S04]  /*2f830*/  LDL.LU.64 R22, [R1+0xf00] ;  /* 0x000f000001167983 */ /* 0x008ee80000300a00 */
[----:B----4-:R-:W4:Y:S04]  /*2f840*/  LDL.LU.64 R20, [R1+0x1f60] ;  /* 0x001f600001147983 */ /* 0x010f280000300a00 */
[----:B------:R-:W4:Y:S04]  /*2f850*/  LDL.LU.64 R24, [R1+0xef8] ;  /* 0x000ef80001187983 */ /* 0x000f280000300a00 */
[----:B------:R-:W4:Y:S04]  /*2f860*/  LDL.LU.64 R18, [R1+0x1ef8] ;  /* 0x001ef80001127983 */ /* 0x000f280000300a00 */
[----:B------:R-:W4:Y:S04]  /*2f870*/  LDL.LU.64 R160, [R1+0xee8] ;  /* 0x000ee80001a07983 */ /* 0x000f280000300a00 */
[----:B------:R-:W-:Y:S04]  /*2f880*/  LDGSTS.E [R0+0x3e600], desc[UR40][R16.64], P3 ;  /* 0x3e60000010007fae */ /* 0x000fe800099a1028 */
[----:B------:R-:W-:Y:S04]  /*2f890*/  LDGSTS.E [R0+0x3e680], desc[UR40][R14.64], P2 ;  /* 0x3e6800000e007fae */ /* 0x000fe800091a1028 */
[----:B------:R-:W-:Y:S04]  /*2f8a0*/  LDGSTS.E [R0+0x3ee00], desc[UR40][R12.64], P3 ;  /* 0x3ee000000c007fae */ /* 0x000fe800099a1028 */
        /* <DEDUP_REMOVED lines=8> */
[----:B------:R-:W-:-:S04]  /*2f930*/  IMAD.WIDE R142, R28, 0x4, R152 ;  /* 0x000000041c8e7825 */ /* 0x000fc800078e0298 */
[C---:B------:R-:W-:Y:S02]  /*2f940*/  IMAD.WIDE R144, R28.reuse, 0x4, R156 ;  /* 0x000000041c907825 */ /* 0x040fe400078e029c */
[----:B------:R-:W4:Y:S02]  /*2f950*/  LDL.LU.64 R156, [R1+0x1e68] ;  /* 0x001e6800019c7983 */ /* 0x000f240000300a00 */
[C---:B------:R-:W-:Y:S02]  /*2f960*/  IMAD.WIDE R146, R28.reuse, 0x4, R162 ;  /* 0x000000041c927825 */ /* 0x040fe400078e02a2 */
[----:B------:R-:W4:Y:S02]  /*2f970*/  LDL.LU.64 R162, [R1+0xec8] ;  /* 0x000ec80001a27983 */ /* 0x000f240000300a00 */
[C---:B------:R-:W-:Y:S02]  /*2f980*/  IMAD.WIDE R148, R28.reuse, 0x4, R164 ;  /* 0x000000041c947825 */ /* 0x040fe400078e02a4 */
[----:B------:R4:W-:Y:S02]  /*2f990*/  STL.64 [R1+0xc48], R140 ;  /* 0x000c488c01007387 */ /* 0x0009e40000100a00 */
[----:B-1----:R-:W-:-:S02]  /*2f9a0*/  IMAD.WIDE R2, R28, 0x4, R150 ;  /* 0x000000041c027825 */ /* 0x002fc400078e0296 */
[----:B------:R-:W4:Y:S02]  /*2f9b0*/  LDL.LU.64 R164, [R1+0x1e50] ;  /* 0x001e500001a47983 */ /* 0x000f240000300a00 */
[C---:B--2---:R-:W-:Y:S02]  /*2f9c0*/  IMAD.WIDE R150, R28.reuse, 0x4, R26 ;  /* 0x000000041c967825 */ /* 0x044fe400078e021a */
[----:B------:R1:W-:Y:S02]  /*2f9d0*/  STL.64 [R1+0xc50], R142 ;  /* 0x000c508e01007387 */ /* 0x0003e40000100a00 */
[C---:B---3--:R-:W-:Y:S02]  /*2f9e0*/  IMAD.WIDE R152, R28.reuse, 0x4, R22 ;  /* 0x000000041c987825 */ /* 0x048fe400078e0216 */
[----:B------:R-:W2:Y:S02]  /*2f9f0*/  LDL.LU.64 R26, [R1+0xeb8] ;  /* 0x000eb800011a7983 */ /* 0x000ea40000300a00 */
[----:B----4-:R-:W-:-:S02]  /*2fa00*/  IMAD.WIDE R250, R28, 0x4, R20 ;  /* 0x000000041cfa7825 */ /* 0x010fc400078e0214 */
[----:B------:R3:W-:Y:S04]  /*2fa10*/  STL.64 [R1+0xc58], R144 ;  /* 0x000c589001007387 */ /* 0x0007e80000100a00 */
[----:B------:R-:W4:Y:S01]  /*2fa20*/  LDL.LU.64 R22, [R1+0x1e18] ;  /* 0x001e180001167983 */ /* 0x000f220000300a00 */
[----:B------:R-:W-:-:S03]  /*2fa30*/  IMAD.WIDE R246, R28, 0x4, R24 ;  /* 0x000000041cf67825 */ /* 0x000fc600078e0218 */
[----:B------:R1:W-:Y:S04]  /*2fa40*/  STL.64 [R1+0xc60], R146 ;  /* 0x000c609201007387 */ /* 0x0003e80000100a00 */
[----:B------:R-:W3:Y:S01]  /*2fa50*/  LDL.LU.64 R20, [R1+0xea8] ;  /* 0x000ea80001147983 */ /* 0x000ee20000300a00 */
[----:B------:R-:W-:-:S03]  /*2fa60*/  IMAD.WIDE R244, R28, 0x4, R18 ;  /* 0x000000041cf47825 */ /* 0x000fc600078e0212 */
[----:B------:R1:W-:Y:S01]  /*2fa70*/  STL.64 [R1+0xc68], R148 ;  /* 0x000c689401007387 */ /* 0x0003e20000100a00 */
[----:B------:R-:W-:-:S03]  /*2fa80*/  IMAD.WIDE R242, R28, 0x4, R160 ;  /* 0x000000041cf27825 */ /* 0x000fc600078e02a0 */
[----:B------:R-:W3:Y:S04]  /*2fa90*/  LDL.LU.64 R24, [R1+0x1de0] ;  /* 0x001de00001187983 */ /* 0x000ee80000300a00 */
[----:B------:R1:W-:Y:S01]  /*2faa0*/  STL.64 [R1+0xc80], R150 ;  /* 0x000c809601007387 */ /* 0x0003e20000100a00 */
[----:B------:R-:W-:-:S03]  /*2fab0*/  IMAD.WIDE R240, R28, 0x4, R16 ;  /* 0x000000041cf07825 */ /* 0x000fc600078e0210 */
[----:B------:R-:W3:Y:S04]  /*2fac0*/  LDL.LU.64 R18, [R1+0xe98] ;  /* 0x000e980001127983 */ /* 0x000ee80000300a00 */
[----:B------:R1:W-:Y:S04]  /*2fad0*/  STL.64 [R1+0xc88], R152 ;  /* 0x000c889801007387 */ /* 0x0003e80000100a00 */
[----:B------:R-:W3:Y:S04]  /*2fae0*/  LDL.LU.64 R160, [R1+0x1da8] ;  /* 0x001da80001a07983 */ /* 0x000ee80000300a00 */
[----:B------:R-:W-:Y:S04]  /*2faf0*/  STL.64 [R1+0xce0], R250 ;  /* 0x000ce0fa01007387 */ /* 0x000fe80000100a00 */
[----:B------:R-:W3:Y:S04]  /*2fb00*/  LDL.LU.64 R16, [R1+0xe88] ;  /* 0x000e880001107983 */ /* 0x000ee80000300a00 */
        /* <DEDUP_REMOVED lines=30> */
[----:B------:R-:W-:Y:S01]  /*2fcf0*/  STL.64 [R1+0xd28], R230 ;  /* 0x000d28e601007387 */ /* 0x000fe20000100a00 */
[----:B---3--:R-:W-:-:S03]  /*2fd00*/  IMAD.WIDE R222, R28, 0x4, R20 ;  /* 0x000000041cde7825 */ /* 0x008fc600078e0214 */
[----:B------:R-:W3:Y:S04]  /*2fd10*/  LDL.LU.64 R20, [R1+0xe58] ;  /* 0x000e580001147983 */ /* 0x000ee80000300a00 */
[----:B------:R-:W-:Y:S01]  /*2fd20*/  STL.64 [R1+0xd48], R228 ;  /* 0x000d48e401007387 */ /* 0x000fe20000100a00 */
[----:B------:R-:W-:-:S03]  /*2fd30*/  IMAD.WIDE R220, R28, 0x4, R24 ;  /* 0x000000041cdc7825 */ /* 0x000fc600078e0218 */
[----:B------:R-:W3:Y:S04]  /*2fd40*/  LDL.LU.64 R180, [R1+0x1cc8] ;  /* 0x001cc80001b47983 */ /* 0x000ee80000300a00 */
[----:B------:R-:W3:Y:S01]  /*2fd50*/  LDL.LU.64 R24, [R1+0xe40] ;  /* 0x000e400001187983 */ /* 0x000ee20000300a00 */
[----:B------:R-:W-:-:S03]  /*2fd60*/  IMAD.WIDE R218, R28, 0x4, R18 ;  /* 0x000000041cda7825 */ /* 0x000fc600078e0212 */
[----:B------:R-:W-:Y:S04]  /*2fd70*/  STL.64 [R1+0xd40], R226 ;  /* 0x000d40e201007387 */ /* 0x000fe80000100a00 */
[----:B------:R-:W3:Y:S04]  /*2fd80*/  LDL.LU.64 R18, [R1+0x1c90] ;  /* 0x001c900001127983 */ /* 0x000ee80000300a00 */
[----:B------:R-:W-:Y:S04]  /*2fd90*/  STL.64 [R1+0xd70], R224 ;  /* 0x000d70e001007387 */ /* 0x000fe80000100a00 */
[----:B------:R-:W3:Y:S01]  /*2fda0*/  LDL.LU.64 R162, [R1+0xe28] ;  /* 0x000e280001a27983 */ /* 0x000ee20000300a00 */
[----:B------:R-:W-:-:S03]  /*2fdb0*/  IMAD.WIDE R214, R28, 0x4, R16 ;  /* 0x000000041cd67825 */ /* 0x000fc600078e0210 */
[----:B------:R-:W-:Y:S04]  /*2fdc0*/  STL.64 [R1+0xd58], R222 ;  /* 0x000d58de01007387 */ /* 0x000fe80000100a00 */
[----:B------:R-:W3:Y:S01]  /*2fdd0*/  LDL.LU.64 R16, [R1+0x1c58] ;  /* 0x001c580001107983 */ /* 0x000ee20000300a00 */
[----:B------:R-:W-:-:S03]  /*2fde0*/  IMAD.WIDE R216, R28, 0x4, R160 ;  /* 0x000000041cd87825 */ /* 0x000fc600078e02a0 */
        /* <DEDUP_REMOVED lines=13> */
[----:B------:R1:W-:Y:S01]  /*2fec0*/  LDGSTS.E [R248+0x35f80], desc[UR40][R214.64], P2 ;  /* 0x35f80000d6f87fae */ /* 0x0003e200091a1028 */
[----:B------:R-:W-:-:S03]  /*2fed0*/  IMAD.WIDE R210, R28, 0x4, R158 ;  /* 0x000000041cd27825 */ /* 0x000fc600078e029e */
[----:B------:R-:W3:Y:S04]  /*2fee0*/  LDL.LU.64 R158, [R1+0x1c20] ;  /* 0x001c2000019e7983 */ /* 0x000ee80000300a00 */
[----:B------:R-:W-:Y:S01]  /*2fef0*/  LDGSTS.E [R248+0x36700], desc[UR40][R210.64], P3 ;  /* 0x36700000d2f87fae */ /* 0x000fe200099a1028 */
[----:B------:R-:W-:-:S03]  /*2ff00*/  IMAD.WIDE R208, R28, 0x4, R156 ;  /* 0x000000041cd07825 */ /* 0x000fc600078e029c */
[----:B------:R-:W3:Y:S04]  /*2ff10*/  LDL.LU.64 R156, [R1+0xdf8] ;  /* 0x000df800019c7983 */ /* 0x000ee80000300a00 */
[----:B------:R-:W-:Y:S04]  /*2ff20*/  STL.64 [R1+0xdd0], R216 ;  /* 0x000dd0d801007387 */ /* 0x000fe80000100a00 */
[----:B------:R1:W-:Y:S01]  /*2ff30*/  LDGSTS.E [R248+0x36780], desc[UR40][R208.64], P2 ;  /* 0x36780000d0f87fae */ /* 0x0003e200091a1028 */
[----:B------:R-:W-:-:S03]  /*2ff40*/  IMAD.WIDE R206, R28, 0x4, R164 ;  /* 0x000000041cce7825 */ /* 0x000fc600078e02a4 */
[----:B------:R-:W3:Y:S04]  /*2ff50*/  LDL.LU.64 R164, [R1+0x1be8] ;  /* 0x001be80001a47983 */ /* 0x000ee80000300a00 */
[----:B------:R1:W-:Y:S01]  /*2ff60*/  STL.64 [R1+0xdb8], R214 ;  /* 0x000db8d601007387 */ /* 0x0003e20000100a00 */
[----:B--2---:R-:W-:-:S03]  /*2ff70*/  IMAD.WIDE R204, R28, 0x4, R26 ;  /* 0x000000041ccc7825 */ /* 0x004fc600078e021a */
[----:B------:R-:W2:Y:S04]  /*2ff80*/  LDL.LU.64 R26, [R1+0xde0] ;  /* 0x000de000011a7983 */ /* 0x000ea80000300a00 */
[----:B------:R-:W-:Y:S01]  /*2ff90*/  STL.64 [R1+0xe00], R210 ;  /* 0x000e00d201007387 */ /* 0x000fe20000100a00 */
[----:B----4-:R-:W-:-:S03]  /*2ffa0*/  IMAD.WIDE R202, R28, 0x4, R22 ;  /* 0x000000041cca7825 */ /* 0x010fc600078e0216 */
[----:B------:R-:W4:Y:S04]  /*2ffb0*/  LDL.LU.64 R22, [R1+0x1bb0] ;  /* 0x001bb00001167983 */ /* 0x000f280000300a00 */
[----:B------:R1:W-:Y:S01]  /*2ffc0*/  STL.64 [R1+0xde8], R208 ;  /* 0x000de8d001007387 */ /* 0x0003e20000100a00 */
[----:B---3--:R-:W-:-:S03]  /*2ffd0*/  IMAD.WIDE R200, R28, 0x4, R20 ;  /* 0x000000041cc87825 */ /* 0x008fc600078e0214 */
[----:B------:R-:W3:Y:S04]  /*2ffe0*/  LDL.LU.64 R20, [R1+0xdc8] ;  /* 0x000dc80001147983 */ /* 0x000ee80000300a00 */
[----:B------:R-:W-:Y:S01]  /*2fff0*/  STL.64 [R1+0xe30], R206 ;  /* 0x000e30ce01007387 */ /* 0x000fe20000100a00 */
[----:B------:R-:W-:-:S03]  /*30000*/  IMAD.WIDE R198, R28, 0x4, R180 ;  /* 0x000000041cc67825 */ /* 0x000fc600078e02b4 */
[----:B------:R1:W-:Y:S01]  /*30010*/  STL.64 [R1+0xe18], R204 ;  /* 0x000e18cc01007387 */ /* 0x0003e20000100a00 */
[----:B------:R-:W-:-:S03]  /*30020*/  IMAD.WIDE R196, R28, 0x4, R24 ;  /* 0x000000041cc47825 */ /* 0x000fc600078e0218 */
[----:B------:R-:W3:Y:S04]  /*30030*/  LDL.LU.64 R24, [R1+0x1b78] ;  /* 0x001b780001187983 */ /* 0x000ee80000300a00 */
[----:B------:R-:W-:Y:S01]  /*30040*/  STL.64 [R1+0xe60], R202 ;  /* 0x000e60ca01007387 */ /* 0x000fe20000100a00 */
[----:B------:R-:W-:-:S03]  /*30050*/  IMAD.WIDE R194, R28, 0x4, R18 ;  /* 0x000000041cc27825 */ /* 0x000fc600078e0212 */
[----:B------:R-:W3:Y:S04]  /*30060*/  LDL.LU.64 R18, [R1+0xdb0] ;  /* 0x000db00001127983 */ /* 0x000ee80000300a00 */
[----:B------:R1:W-:Y:S04]  /*30070*/  STL.64 [R1+0xe48], R200 ;  /* 0x000e48c801007387 */ /* 0x0003e80000100a00 */
[----:B------:R-:W-:Y:S01]  /*30080*/  STL.64 [R1+0xe58], R198 ;  /* 0x000e58c601007387 */ /* 0x000fe20000100a00 */
[----:B------:R-:W-:-:S03]  /*30090*/  IMAD.WIDE R192, R28, 0x4, R162 ;  /* 0x000000041cc07825 */ /* 0x000fc600078e02a2 */
[----:B------:R-:W-:Y:S01]  /*300a0*/  LDGSTS.E [R248+0x36f00], desc[UR40][R206.64], P3 ;  /* 0x36f00000cef87fae */ /* 0x000fe200099a1028 */
[----:B------:R-:W-:-:S03]  /*300b0*/  IMAD.WIDE R190, R28, 0x4, R16 ;  /* 0x000000041cbe7825 */ /* 0x000fc600078e0210 */
[----:B------:R-:W3:Y:S04]  /*300c0*/  LDL.LU.64 R16, [R1+0x1b60] ;  /* 0x001b600001107983 */ /* 0x000ee80000300a00 */
[----:B------:R1:W-:Y:S01]  /*300d0*/  STL.64 [R1+0xe40], R196 ;  /* 0x000e40c401007387 */ /* 0x0003e20000100a00 */
[----:B------:R-:W-:-:S03]  /*300e0*/  IMAD.WIDE R188, R28, 0x4, R160 ;  /* 0x000000041cbc7825 */ /* 0x000fc600078e02a0 */
[----:B------:R-:W3:Y:S04]  /*300f0*/  LDL.LU.64 R168, [R1+0xd98] ;  /* 0x000d980001a87983 */ /* 0x000ee80000300a00 */
[----:B------:R-:W-:Y:S04]  /*30100*/  STL.64 [R1+0xe68], R194 ;  /* 0x000e68c201007387 */ /* 0x000fe80000100a00 */
[----:B------:R1:W-:Y:S04]  /*30110*/  STL.64 [R1+0xe28], R192 ;  /* 0x000e28c001007387 */ /* 0x0003e80000100a00 */
[----:B------:R-:W3:Y:S04]  /*30120*/  LDL.LU.64 R166, [R1+0x1b28] ;  /* 0x001b280001a67983 */ /* 0x000ee80000300a00 */
[----:B------:R-:W-:Y:S04]  /*30130*/  STL.64 [R1+0xe78], R190 ;  /* 0x000e78be01007387 */ /* 0x000fe80000100a00 */
[----:B------:R1:W-:Y:S04]  /*30140*/  LDGSTS.E [R248+0x36f80], desc[UR40][R204.64], P2 ;  /* 0x36f80000ccf87fae */ /* 0x0003e800091a1028 */
[----:B------:R-:W-:Y:S04]  /*30150*/  LDGSTS.E [R248+0x37700], desc[UR40][R202.64], P3 ;  /* 0x37700000caf87fae */ /* 0x000fe800099a1028 */
[----:B------:R1:W-:Y:S04]  /*30160*/  LDGSTS.E [R248+0x37780], desc[UR40][R200.64], P2 ;  /* 0x37780000c8f87fae */ /* 0x0003e800091a1028 */
[----:B------:R-:W-:Y:S04]  /*30170*/  LDGSTS.E [R248+0x37f00], desc[UR40][R198.64], P3 ;  /* 0x37f00000c6f87fae */ /* 0x000fe800099a1028 */
[----:B------:R1:W-:Y:S04]  /*30180*/  LDGSTS.E [R248+0x37f80], desc[UR40][R196.64], P2 ;  /* 0x37f80000c4f87fae */ /* 0x0003e800091a1028 */
[----:B------:R-:W-:Y:S04]  /*30190*/  LDGSTS.E [R248+0x38700], desc[UR40][R194.64], P3 ;  /* 0x38700000c2f87fae */ /* 0x000fe800099a1028 */
[----:B------:R1:W-:Y:S04]  /*301a0*/  LDGSTS.E [R248+0x38780], desc[UR40][R192.64], P2 ;  /* 0x38780000c0f87fae */ /* 0x0003e800091a1028 */
[----:B------:R-:W-:Y:S04]  /*301b0*/  LDGSTS.E [R248+0x38f00], desc[UR40][R190.64], P3 ;  /* 0x38f00000bef87fae */ /* 0x000fe800099a1028 */
[----:B------:R-:W-:Y:S01]  /*301c0*/  LDGSTS.E [R248+0x38f80], desc[UR40][R188.64], P2 ;  /* 0x38f80000bcf87fae */ /* 0x000fe200091a1028 */
[----:B------:R-:W-:-:S05]  /*301d0*/  IMAD.WIDE R186, R28, 0x4, R158 ;  /* 0x000000041cba7825 */ /* 0x000fca00078e029e */
[----:B------:R-:W-:Y:S01]  /*301e0*/  LDGSTS.E [R248+0x39700], desc[UR40][R186.64], P3 ;  /* 0x39700000baf87fae */ /* 0x000fe200099a1028 */
[----:B------:R-:W-:-:S05]  /*301f0*/  IMAD.WIDE R184, R28, 0x4, R156 ;  /* 0x000000041cb87825 */ /* 0x000fca00078e029c */
[----:B------:R-:W-:Y:S01]  /*30200*/  LDGSTS.E [R248+0x39780], desc[UR40][R184.64], P2 ;  /* 0x39780000b8f87fae */ /* 0x000fe200091a1028 */
[----:B------:R-:W-:-:S03]  /*30210*/  IMAD.WIDE R182, R28, 0x4, R164 ;  /* 0x000000041cb67825 */ /* 0x000fc600078e02a4 */
[----:B------:R-:W3:Y:S04]  /*30220*/  LDL.LU.64 R164, [R1+0xd80] ;  /* 0x000d800001a47983 */ /* 0x000ee80000300a00 */
[----:B------:R1:W-:Y:S04]  /*30230*/  STL.64 [R1+0xe10], R188 ;  /* 0x000e10bc01007387 */ /* 0x0003e80000100a00 */
[----:B------:R-:W-:Y:S01]  /*30240*/  STL.64 [R1+0xe88], R186 ;  /* 0x000e88ba01007387 */ /* 0x000fe20000100a00 */
[----:B--2---:R-:W-:-:S03]  /*30250*/  IMAD.WIDE R180, R28, 0x4, R26 ;  /* 0x000000041cb47825 */ /* 0x004fc600078e021a */
[----:B------:R-:W2:Y:S04]  /*30260*/  LDL.LU.64 R162, [R1+0x1af0] ;  /* 0x001af00001a27983 */ /* 0x000ea80000300a00 */
[----:B------:R-:W2:Y:S04]  /*30270*/  LDL.LU.64 R160, [R1+0xd68] ;  /* 0x000d680001a07983 */ /* 0x000ea80000300a00 */
[----:B------:R1:W-:Y:S01]  /*30280*/  STL.64 [R1+0xdf8], R184 ;  /* 0x000df8b801007387 */ /* 0x0003e20000100a00 */
[----:B----4-:R-:W-:-:S03]  /*30290*/  IMAD.WIDE R178, R28, 0x4, R22 ;  /* 0x000000041cb27825 */ /* 0x010fc600078e0216 */
[----:B------:R-:W4:Y:S04]  /*302a0*/  LDL.LU.64 R158, [R1+0x1ab8] ;  /* 0x001ab800019e7983 */ /* 0x000f280000300a00 */
[----:B------:R-:W4:Y:S04]  /*302b0*/  LDL.LU.64 R156, [R1+0xd50] ;  /* 0x000d5000019c7983 */ /* 0x000f280000300a00 */
[----:B------:R-:W-:Y:S01]  /*302c0*/  STL.64 [R1+0xe98], R182 ;  /* 0x000e98b601007387 */ /* 0x000fe20000100a00 */
[----:B---3--:R-:W-:-:S03]  /*302d0*/  IMAD.WIDE R174, R28, 0x4, R24 ;  /* 0x000000041cae7825 */ /* 0x008fc600078e0218 */
[----:B------:R-:W3:Y:S01]  /*302e0*/  LDL.LU.64 R26, [R1+0x1a40] ;  /* 0x001a4000011a7983 */ /* 0x000ee20000300a00 */
[----:B------:R-:W-:-:S03]  /*302f0*/  IMAD.WIDE R176, R28, 0x4, R20 ;  /* 0x000000041cb07825 */ /* 0x000fc600078e0214 */
[----:B------:R-:W3:Y:S04]  /*30300*/  LDL.LU.64 R24, [R1+0xd38] ;  /* 0x000d380001187983 */ /* 0x000ee80000300a00 */
[----:B------:R1:W-:Y:S01]  /*30310*/  STL.64 [R1+0xde0], R180 ;  /* 0x000de0b401007387 */ /* 0x0003e20000100a00 */
[----:B------:R-:W-:-:S03]  /*30320*/  IMAD.WIDE R172, R28, 0x4, R18 ;  /* 0x000000041cac7825 */ /* 0x000fc600078e0212 */
        /* <DEDUP_REMOVED lines=17> */
[----:B------:R-:W-:Y:S04]  /*30440*/  STL.64 [R1+0xec8], R170 ;  /* 0x000ec8aa01007387 */ /* 0x000fe80000100a00 */
[----:B------:R-:W-:Y:S04]  /*30450*/  STL.64 [R1+0xd98], R168 ;  /* 0x000d98a801007387 */ /* 0x000fe80000100a00 */
        /* <DEDUP_REMOVED lines=10> */
[----:B------:R-:W-:-:S05]  /*30500*/  IMAD.WIDE R164, R28, 0x4, R164 ;  /* 0x000000041ca47825 */ /* 0x000fca00078e02a4 */
[----:B------:R-:W-:Y:S04]  /*30510*/  STL.64 [R1+0xd80], R164 ;  /* 0x000d80a401007387 */ /* 0x000fe80000100a00 */
[----:B------:R-:W-:Y:S01]  /*30520*/  LDGSTS.E [R248+0x3bf80], desc[UR40][R164.64], P2 ;  /* 0x3bf80000a4f87fae */ /* 0x000fe200091a1028 */
[----:B--2---:R-:W-:-:S04]  /*30530*/  IMAD.WIDE R162, R28, 0x4, R162 ;  /* 0x000000041ca27825 */ /* 0x004fc800078e02a2 */
[C---:B------:R-:W-:Y:S01]  /*30540*/  IMAD.WIDE R160, R28.reuse, 0x4, R160 ;  /* 0x000000041ca07825 */ /* 0x040fe200078e02a0 */
[----:B------:R-:W-:Y:S03]  /*30550*/  STL.64 [R1+0xee8], R162 ;  /* 0x000ee8a201007387 */ /* 0x000fe60000100a00 */
[C---:B----4-:R-:W-:Y:S01]  /*30560*/  IMAD.WIDE R158, R28.reuse, 0x4, R158 ;  /* 0x000000041c9e7825 */ /* 0x050fe200078e029e */
[----:B------:R-:W-:Y:S03]  /*30570*/  STL.64 [R1+0xd68], R160 ;  /* 0x000d68a001007387 */ /* 0x000fe60000100a00 */
[C---:B------:R-:W-:Y:S01]  /*30580*/  IMAD.WIDE R156, R28.reuse, 0x4, R156 ;  /* 0x000000041c9c7825 */ /* 0x040fe200078e029c */
[----:B------:R-:W-:Y:S03]  /*30590*/  STL.64 [R1+0xef8], R158 ;  /* 0x000ef89e01007387 */ /* 0x000fe60000100a00 */
[C---:B---3--:R-:W-:Y:S01]  /*305a0*/  IMAD.WIDE R26, R28.reuse, 0x4, R26 ;  /* 0x000000041c1a7825 */ /* 0x048fe200078e021a */
        /* <DEDUP_REMOVED lines=19> */
[----:B------:R-:W-:Y:S01]  /*306e0*/  STL.64 [R1+0xcf0], R8 ;  /* 0x000cf00801007387 */ /* 0x000fe20000100a00 */
[----:B------:R-:W-:-:S03]  /*306f0*/  IMAD.WIDE R6, R28, 0x4, R6 ;  /* 0x000000041c067825 */ /* 0x000fc600078e0206 */
[----:B------:R-:W5:Y:S01]  /*30700*/  LDL.LU.64 R140, [R1+0x5470] ;  /* 0x00547000018c7983 */ /* 0x000f620000300a00 */
[----:B------:R-:W-:-:S03]  /*30710*/  IMAD.WIDE R4, R28, 0x4, R4 ;  /* 0x000000041c047825 */ /* 0x000fc600078e0204 */
[----:B------:R-:W-:Y:S04]  /*30720*/  STL.64 [R1+0xcd8], R6 ;  /* 0x000cd80601007387 */ /* 0x000fe80000100a00 */
[----:B-1----:R-:W5:Y:S04]  /*30730*/  LDL.LU.64 R142, [R1+0x5468] ;  /* 0x00546800018e7983 */ /* 0x002f680000300a00 */
[----:B------:R1:W-:Y:S04]  /*30740*/  STL.64 [R1+0xcc8], R4 ;  /* 0x000cc80401007387 */ /* 0x0003e80000100a00 */
[----:B------:R-:W5:Y:S04]  /*30750*/  LDL.LU.64 R144, [R1+0x5460] ;  /* 0x0054600001907983 */ /* 0x000f680000300a00 */
[----:B------:R-:W5:Y:S04]  /*30760*/  LDL.LU.64 R146, [R1+0x5458] ;  /* 0x0054580001927983 */ /* 0x000f680000300a00 */
[----:B------:R-:W5:Y:S04]  /*30770*/  LDL.LU.64 R148, [R1+0x5450] ;  /* 0x0054500001947983 */ /* 0x000f680000300a00 */
[----:B------:R-:W5:Y:S04]  /*30780*/  LDL.LU.64 R150, [R1+0x5448] ;  /* 0x0054480001967983 */ /* 0x000f680000300a00 */
[----:B------:R-:W5:Y:S04]  /*30790*/  LDL.LU.64 R152, [R1+0x5440] ;  /* 0x0054400001987983 */ /* 0x000f680000300a00 */
[----:B------:R2:W-:Y:S04]  /*307a0*/  STL [R1+0x1e0], RZ ;  /* 0x0001e0ff01007387 */ /* 0x0005e80000100800 */
        /* <DEDUP_REMOVED lines=803> */
[----:B------:R2:W-:Y:S04]  /*339e0*/  STL [R1], RZ ;  /* 0x000000ff01007387 */ /* 0x0005e80000100800 */
        /* <DEDUP_REMOVED lines=885> */
[----:B------:R-:W-:-:S03]  /*37140*/  CS2R R212, SRZ ;  /* 0x0000000000d47805 */ /* 0x000fc6000001ff00 */
[----:B------:R-:W-:Y:S01]  /*37150*/  LDGSTS.E [R248+0x3f780], desc[UR40][R8.64], P2 ;  /* 0x3f78000008f87fae */ /* 0x000fe200091a1028 */
[----:B------:R-:W-:Y:S02]  /*37160*/  CS2R R214, SRZ ;  /* 0x0000000000d67805 */ /* 0x000fe4000001ff00 */
[----:B------:R-:W-:Y:S01]  /*37170*/  CS2R R208, SRZ ;  /* 0x0000000000d07805 */ /* 0x000fe2000001ff00 */
[----:B------:R-:W-:Y:S01]  /*37180*/  LDGSTS.E [R248+0x3ff00], desc[UR40][R6.64], P3 ;  /* 0x3ff0000006f87fae */ /* 0x000fe200099a1028 */
[----:B------:R-:W-:Y:S02]  /*37190*/  CS2R R210, SRZ ;  /* 0x0000000000d27805 */ /* 0x000fe4000001ff00 */
[----:B------:R-:W-:Y:S02]  /*371a0*/  CS2R R204, SRZ ;  /* 0x0000000000cc7805 */ /* 0x000fe4000001ff00 */
[----:B------:R-:W-:Y:S01]  /*371b0*/  CS2R R206, SRZ ;  /* 0x0000000000ce7805 */ /* 0x000fe2000001ff00 */
[----:B------:R3:W-:Y:S01]  /*371c0*/  LDGSTS.E [R248+0x3ff80], desc[UR40][R4.64], P2 ;  /* 0x3ff8000004f87fae */ /* 0x0007e200091a1028 */
[----:B------:R-:W-:-:S02]  /*371d0*/  CS2R R200, SRZ ;  /* 0x0000000000c87805 */ /* 0x000fc4000001ff00 */
[----:B------:R-:W-:Y:S02]  /*371e0*/  CS2R R202, SRZ ;  /* 0x0000000000ca7805 */ /* 0x000fe4000001ff00 */
[----:B------:R-:W-:Y:S02]  /*371f0*/  CS2R R196, SRZ ;  /* 0x0000000000c47805 */ /* 0x000fe4000001ff00 */
[----:B------:R-:W-:Y:S02]  /*37200*/  CS2R R198, SRZ ;  /* 0x0000000000c67805 */ /* 0x000fe4000001ff00 */
[----:B------:R-:W-:Y:S02]  /*37210*/  CS2R R192, SRZ ;  /* 0x0000000000c07805 */ /* 0x000fe4000001ff00 */
[----:B------:R-:W-:Y:S02]  /*37220*/  CS2R R194, SRZ ;  /* 0x0000000000c27805 */ /* 0x000fe4000001ff00 */
[----:B------:R-:W-:-:S02]  /*37230*/  CS2R R250, SRZ ;  /* 0x0000000000fa7805 */ /* 0x000fc4000001ff00 */
[----:B------:R-:W-:Y:S02]  /*37240*/  CS2R R244, SRZ ;  /* 0x0000000000f47805 */ /* 0x000fe4000001ff00 */
[----:B------:R-:W-:Y:S02]  /*37250*/  CS2R R246, SRZ ;  /* 0x0000000000f67805 */ /* 0x000fe4000001ff00 */
[----:B------:R-:W-:Y:S02]  /*37260*/  CS2R R240, SRZ ;  /* 0x0000000000f07805 */ /* 0x000fe4000001ff00 */
[----:B------:R-:W-:Y:S02]  /*37270*/  CS2R R242, SRZ ;  /* 0x0000000000f27805 */ /* 0x000fe4000001ff00 */
[----:B---3--:R-:W-:Y:S02]  /*37280*/  CS2R R248, SRZ ;  /* 0x0000000000f87805 */ /* 0x008fe4000001ff00 */
        /* <DEDUP_REMOVED lines=14> */
[----:B-1----:R-:W-:Y:S02]  /*37370*/  CS2R R4, SRZ ;  /* 0x0000000000047805 */ /* 0x002fe4000001ff00 */
        /* <DEDUP_REMOVED lines=24> */
[----:B------:R-:W-:Y:S01]  /*37500*/  CS2R R238, SRZ ;  /* 0x0000000000ee7805 */ /* 0x000fe2000001ff00 */
[----:B------:R-:W-:Y:S01]  /*37510*/  UISETP.GE.AND UP0, UPT, UR5, 0x40, UPT ;  /* 0x000000400500788c */ /* 0x000fe2000bf06270 */
        /* <DEDUP_REMOVED lines=254> */
[----:B------:R-:W0:Y:S04]  /*38500*/  LDGDEPBAR ;  /* 0x00000000000079af */ /* 0x000e280000000000 */
[----:B------:R2:W-:Y:S01]  /*38510*/  STL [R1+0x316c], RZ ;  /* 0x00316cff01007387 */ /* 0x0005e20000100800 */
[----:B------:R-:W-:Y:S05]  /*38520*/  BRA.U !UP0, `(.L_x_0) ;  /* 0x00000af508f47547 */ /* 0x000fea000b800000 */
[----:B------:R-:W3:Y:S04]  /*38530*/  LDL.LU.64 R24, [R1+0x3198] ;  /* 0x0031980001187983 */ /* 0x000ee80000300a00 */
[----:B------:R-:W4:Y:S04]  /*38540*/  LDL.LU.64 R26, [R1+0x31a0] ;  /* 0x0031a000011a7983 */ /* 0x000f280000300a00 */
[----:B--2---:R-:W2:Y:S04]  /*38550*/  LDL.LU.64 R156, [R1+0x31a8] ;  /* 0x0031a800019c7983 */ /* 0x004ea80000300a00 */
[----:B------:R-:W2:Y:S04]  /*38560*/  LDL.LU.64 R158, [R1+0x31b0] ;  /* 0x0031b000019e7983 */ /* 0x000ea80000300a00 */
        /* <DEDUP_REMOVED lines=11> */
[----:B------:R-:W2:Y:S01]  /*38620*/  LDL.LU.64 R238, [R1+0x1380] ;  /* 0x0013800001ee7983 */ /* 0x000ea20000300a00 */
[----:B---3--:R-:W-:-:S03]  /*38630*/  IMAD.MOV.U32 R0, RZ, RZ, R25 ;  /* 0x000000ffff007224 */ /* 0x008fc600078e0019 */
[----:B------:R-:W-:Y:S04]  /*38640*/  STL [R1+0x52cc], R24 ;  /* 0x0052cc1801007387 */ /* 0x000fe80000100800 */
[----:B----4-:R-:W-:Y:S04]  /*38650*/  STL [R1+0x52d4], R26 ;  /* 0x0052d41a01007387 */ /* 0x010fe80000100800 */
[----:B------:R1:W-:Y:S04]  /*38660*/  STL [R1+0x52c8], R0 ;  /* 0x0052c80001007387 */ /* 0x0003e80000100800 */
[----:B--2---:R-:W-:Y:S01]  /*38670*/  STL [R1+0x52dc], R156 ;  /* 0x0052dc9c01007387 */ /* 0x004fe20000100800 */
[----:B-1----:R-:W-:-:S05]  /*38680*/  IMAD.MOV.U32 R0, RZ, RZ, R27 ;  /* 0x000000ffff007224 */ /* 0x002fca00078e001b */
[----:B------:R1:W-:Y:S04]  /*38690*/  STL [R1+0x52d0], R0 ;  /* 0x0052d00001007387 */ /* 0x0003e80000100800 */
[----:B------:R-:W-:Y:S01]  /*386a0*/  STL [R1+0x52e4], R158 ;  /* 0x0052e49e01007387 */ /* 0x000fe20000100800 */
[----:B-1----:R-:W-:-:S05]  /*386b0*/  MOV R0, R157 ;  /* 0x0000009d00007202 */ /* 0x002fca0000000f00 */
[----:B------:R1:W-:Y:S04]  /*386c0*/  STL [R1+0x52d8], R0 ;  /* 0x0052d80001007387 */ /* 0x0003e80000100800 */
[----:B------:R-:W-:Y:S01]  /*386d0*/  STL [R1+0x52ec], R168 ;  /* 0x0052eca801007387 */ /* 0x000fe20000100800 */
[----:B-1----:R-:W-:-:S05]  /*386e0*/  IMAD.MOV.U32 R0, RZ, RZ, R159 ;  /* 0x000000ffff007224 */ /* 0x002fca00078e009f */
        /* <DEDUP_REMOVED lines=34> */
[----:B-----5:R-:W-:Y:S01]  /*38910*/  STL [R1+0x5294], R152 ;  /* 0x0052949801007387 */ /* 0x020fe20000100800 */
[----:B-1----:R-:W-:-:S05]  /*38920*/  IMAD.MOV.U32 R0, RZ, RZ, R239 ;  /* 0x000000ffff007224 */ /* 0x002fca00078e00ef */
[----:B------:R1:W-:Y:S04]  /*38930*/  STL [R1+0x528c], R0 ;  /* 0x00528c0001007387 */ /* 0x0003e80000100800 */
[----:B------:R-:W-:Y:S04]  /*38940*/  STL [R1+0x5280], R153 ;  /* 0x0052809901007387 */ /* 0x000fe80000100800 */
        /* <DEDUP_REMOVED lines=15> */
[----:B------:R-:W1:Y:S04]  /*38a40*/  LDL.LU.64 R24, [R1+0x15e8] ;  /* 0x0015e80001187983 */ /* 0x000e680000300a00 */
[----:B------:R-:W-:Y:S04]  /*38a50*/  STL [R1+0x5240], R107 ;  /* 0x0052406b01007387 */ /* 0x000fe80000100800 */
[----:B------:R-:W2:Y:S04]  /*38a60*/  LDL.LU.64 R26, [R1+0x1608] ;  /* 0x00160800011a7983 */ /* 0x000ea80000300a00 */
[----:B------:R-:W-:Y:S04]  /*38a70*/  STL [R1+0x5244], R104 ;  /* 0x0052446801007387 */ /* 0x000fe80000100800 */
[----:B------:R-:W3:Y:S04]  /*38a80*/  LDL.LU.64 R156, [R1+0x1628] ;  /* 0x00162800019c7983 */ /* 0x000ee80000300a00 */
[----:B------:R-:W-:Y:S04]  /*38a90*/  STL [R1+0x5238], R105 ;  /* 0x0052386901007387 */ /* 0x000fe80000100800 */
[----:B------:R-:W4:Y:S04]  /*38aa0*/  LDL.LU.64 R158, [R1+0x1648] ;  /* 0x00164800019e7983 */ /* 0x000f280000300a00 */
        /* <DEDUP_REMOVED lines=23> */
[----:B------:R-:W4:Y:S01]  /*38c20*/  LDL.LU.64 R238, [R1+0x1438] ;  /* 0x0014380001ee7983 */ /* 0x000f220000300a00 */
[----:B-1----:R-:W-:-:S03]  /*38c30*/  IMAD.MOV.U32 R0, RZ, RZ, R25 ;  /* 0x000000ffff007224 */ /* 0x002fc600078e0019 */
[----:B------:R-:W-:Y:S04]  /*38c40*/  STL [R1+0x5190], R24 ;  /* 0x0051901801007387 */ /* 0x000fe80000100800 */
[----:B--2---:R-:W-:Y:S04]  /*38c50*/  STL [R1+0x5198], R26 ;  /* 0x0051981a01007387 */ /* 0x004fe80000100800 */
[----:B------:R1:W-:Y:S04]  /*38c60*/  STL [R1+0x518c], R0 ;  /* 0x00518c0001007387 */ /* 0x0003e80000100800 */
[----:B---3--:R-:W-:Y:S01]  /*38c70*/  STL [R1+0x51a0], R156 ;  /* 0x0051a09c01007387 */ /* 0x008fe20000100800 */
[----:B-1----:R-:W-:-:S05]  /*38c80*/  IMAD.MOV.U32 R0, RZ, RZ, R27 ;  /* 0x000000ffff007224 */ /* 0x002fca00078e001b */
[----:B------:R1:W-:Y:S04]  /*38c90*/  STL [R1+0x5194], R0 ;  /* 0x0051940001007387 */ /* 0x0003e80000100800 */
[----:B----4-:R-:W-:Y:S01]  /*38ca0*/  STL [R1+0x51a8], R158 ;  /* 0x0051a89e01007387 */ /* 0x010fe20000100800 */
        /* <DEDUP_REMOVED lines=89> */
[----:B------:R-:W4:Y:S04]  /*39240*/  LDL.LU.64 R236, [R1+0x15b8] ;  /* 0x0015b80001ec7983 */ /* 0x000f280000300a00 */
[----:B--2---:R-:W-:Y:S04]  /*39250*/  STL [R1+0x5098], R26 ;  /* 0x0050981a01007387 */ /* 0x004fe80000100800 */
[----:B------:R1:W-:Y:S04]  /*39260*/  STL [R1+0x508c], R0 ;  /* 0x00508c0001007387 */ /* 0x0003e80000100800 */
[----:B---3--:R-:W-:Y:S01]  /*39270*/  STL [R1+0x50a0], R156 ;  /* 0x0050a09c01007387 */ /* 0x008fe20000100800 */
[----:B-1----:R-:W-:-:S05]  /*39280*/  MOV R0, R27 ;  /* 0x0000001b00007202 */ /* 0x002fca0000000f00 */
        /* <DEDUP_REMOVED lines=18> */
[----:B------:R1:W-:Y:S02]  /*393b0*/  STL [R1+0x50c4], R0 ;  /* 0x0050c40001007387 */ /* 0x0003e40000100800 */
[----:B-1----:R-:W-:Y:S02]  /*393c0*/  IMAD.MOV.U32 R0, RZ, RZ, R239 ;  /* 0x000000ffff007224 */ /* 0x002fe400078e00ef */
[----:B------:R-:W2:Y:S04]  /*393d0*/  LDL.LU.64 R238, [R1+0x1378] ;  /* 0x0013780001ee7983 */ /* 0x000ea80000300a00 */
[----:B------:R1:W-:Y:S04]  /*393e0*/  STL [R1+0x50cc], R0 ;  /* 0x0050cc0001007387 */ /* 0x0003e80000100800 */
[----:B------:R-:W-:Y:S04]  /*393f0*/  STL [R1+0x50d8], R176 ;  /* 0x0050d8b001007387 */ /* 0x000fe80000100800 */
        /* <DEDUP_REMOVED lines=16> */
[----:B------:R-:W-:Y:S04]  /*39500*/  STL [R1+0x5108], R236 ;  /* 0x005108ec01007387 */ /* 0x000fe80000100800 */
        /* <DEDUP_REMOVED lines=13> */
[----:B------:R-:W3:Y:S04]  /*395e0*/  LDL.LU.64 R174, [R1+0x1a98] ;  /* 0x001a980001ae7983 */ /* 0x000ee80000300a00 */
[----:B------:R-:W-:Y:S04]  /*395f0*/  STL [R1+0x5064], R110 ;  /* 0x0050646e01007387 */ /* 0x000fe80000100800 */
[----:B------:R-:W-:Y:S04]  /*39600*/  STL [R1+0x5058], R111 ;  /* 0x0050586f01007387 */ /* 0x000fe80000100800 */
[----:B------:R-:W4:Y:S04]  /*39610*/  LDL.LU.64 R176, [R1+0x1ea8] ;  /* 0x001ea80001b07983 */ /* 0x000f280000300a00 */
[----:B------:R-:W-:Y:S04]  /*39620*/  STL [R1+0x505c], R108 ;  /* 0x00505c6c01007387 */ /* 0x000fe80000100800 */
[----:B------:R-:W-:Y:S04]  /*39630*/  STL [R1+0x5048], R109 ;  /* 0x0050486d01007387 */ /* 0x000fe80000100800 */
[----:B--2---:R2:W-:Y:S04]  /*39640*/  STL [R1+0x5050], R238 ;  /* 0x005050ee01007387 */ /* 0x0045e80000100800 */
[----:B------:R-:W4:Y:S01]  /*39650*/  LDL.LU.64 R178, [R1+0x1f08] ;  /* 0x001f080001b27983 */ /* 0x000f220000300a00 */
[----:B-1----:R-:W-:-:S03]  /*39660*/  IMAD.MOV.U32 R0, RZ, RZ, R239 ;  /* 0x000000ffff007224 */ /* 0x002fc600078e00ef */
[----:B------:R-:W-:Y:S04]  /*39670*/  STL [R1+0x5054], R74 ;  /* 0x0050544a01007387 */ /* 0x000fe80000100800 */
[----:B------:R3:W-:Y:S04]  /*39680*/  STL [R1+0x504c], R0 ;  /* 0x00504c0001007387 */ /* 0x0007e80000100800 */
[----:B------:R-:W-:Y:S04]  /*39690*/  STL [R1+0x5040], R75 ;  /* 0x0050404b01007387 */ /* 0x000fe80000100800 */
[----:B------:R-:W4:Y:S04]  /*396a0*/  LDL.LU.64 R160, [R1+0x1f58] ;  /* 0x001f580001a07983 */ /* 0x000f280000300a00 */
[----:B------:R-:W-:Y:S04]  /*396b0*/  STL [R1+0x5044], R72 ;  /* 0x0050444801007387 */ /* 0x000fe80000100800 */
[----:B------:R-:W-:Y:S04]  /*396c0*/  STL [R1+0x5038], R73 ;  /* 0x0050384901007387 */ /* 0x000fe80000100800 */
        /* <DEDUP_REMOVED lines=12> */
[----:B------:R-:W4:Y:S04]  /*39790*/  LDL.LU.64 R236, [R1+0x2018] ;  /* 0x0020180001ec7983 */ /* 0x000f280000300a00 */
[----:B------:R-:W-:Y:S04]  /*397a0*/  STL [R1+0x5010], R63 ;  /* 0x0050103f01007387 */ /* 0x000fe80000100800 */
[----:B------:R-:W-:Y:S04]  /*397b0*/  STL [R1+0x5014], R60 ;  /* 0x0050143c01007387 */ /* 0x000fe80000100800 */
[----:B--2---:R-:W2:Y:S04]  /*397c0*/  LDL.LU.64 R238, [R1+0x15e0] ;  /* 0x0015e00001ee7983 */ /* 0x004ea80000300a00 */
[----:B------:R-:W-:Y:S01]  /*397d0*/  STL [R1+0x4f48], R61 ;  /* 0x004f483d01007387 */ /* 0x000fe20000100800 */
[----:B---3--:R-:W-:-:S03]  /*397e0*/  IMAD.MOV.U32 R0, RZ, RZ, R175 ;  /* 0x000000ffff007224 */ /* 0x008fc600078e00af */
[----:B------:R-:W-:Y:S04]  /*397f0*/  STL [R1+0x4f50], R174 ;  /* 0x004f50ae01007387 */ /* 0x000fe80000100800 */
[----:B------:R-:W3:Y:S04]  /*39800*/  LDL.LU.64 R26, [R1+0x1600] ;  /* 0x00160000011a7983 */ /* 0x000ee80000300a00 */
[----:B------:R1:W-:Y:S04]  /*39810*/  STL [R1+0x4f4c], R0 ;  /* 0x004f4c0001007387 */ /* 0x0003e80000100800 */
[----:B----4-:R-:W-:Y:S04]  /*39820*/  STL [R1+0x4f58], R176 ;  /* 0x004f58b001007387 */ /* 0x010fe80000100800 */
[----:B------:R-:W4:Y:S01]  /*39830*/  LDL.LU.64 R156, [R1+0x1620] ;  /* 0x00162000019c7983 */ /* 0x000f220000300a00 */
[----:B-1----:R-:W-:-:S03]  /*39840*/  IMAD.MOV.U32 R0, RZ, RZ, R177 ;  /* 0x000000ffff007224 */ /* 0x002fc600078e00b1 */
[----:B------:R-:W4:Y:S04]  /*39850*/  LDL.LU.64 R158, [R1+0x1640] ;  /* 0x00164000019e7983 */ /* 0x000f280000300a00 */
[----:B------:R1:W-:Y:S04]  /*39860*/  STL [R1+0x4f54], R0 ;  /* 0x004f540001007387 */ /* 0x0003e80000100800 */
[----:B------:R-:W-:Y:S04]  /*39870*/  STL [R1+0x4f60], R178 ;  /* 0x004f60b201007387 */ /* 0x000fe80000100800 */
        /* <DEDUP_REMOVED lines=14> */
[----:B------:R1:W-:Y:S04]  /*39960*/  STL [R1+0x4f78], R164 ;  /* 0x004f78a401007387 */ /* 0x0003e80000100800 */
[----:B------:R-:W4:Y:S01]  /*39970*/  LDL.LU.64 R160, [R1+0x13b8] ;  /* 0x0013b80001a07983 */ /* 0x000f220000300a00 */
[----:B-1----:R-:W-:-:S03]  /*39980*/  IMAD.MOV.U32 R0, RZ, RZ, R165 ;  /* 0x000000ffff007224 */ /* 0x002fc600078e00a5 */
[----:B------:R-:W4:Y:S04]  /*39990*/  LDL.LU.64 R162, [R1+0x13d0] ;  /* 0x0013d00001a27983 */ /* 0x000f280000300a00 */
[----:B------:R1:W-:Y:S04]  /*399a0*/  STL [R1+0x4f74], R0 ;  /* 0x004f740001007387 */ /* 0x0003e80000100800 */
[----:B------:R1:W-:Y:S04]  /*399b0*/  STL [R1+0x4f80], R166 ;  /* 0x004f80a601007387 */ /* 0x0003e80000100800 */
[----:B------:R-:W4:Y:S01]  /*399c0*/  LDL.LU.64 R164, [R1+0x13e8] ;  /* 0x0013e80001a47983 */ /* 0x000f220000300a00 */
[----:B-1----:R-:W-:-:S03]  /*399d0*/  IMAD.MOV.U32 R0, RZ, RZ, R167 ;  /* 0x000000ffff007224 */ /* 0x002fc600078e00a7 */
[----:B------:R-:W-:Y:S04]  /*399e0*/  STL [R1+0x4f88], R236 ;  /* 0x004f88ec01007387 */ /* 0x000fe80000100800 */
[----:B------:R1:W-:Y:S04]  /*399f0*/  STL [R1+0x4f7c], R0 ;  /* 0x004f7c0001007387 */ /* 0x0003e80000100800 */
[----:B------:R-:W4:Y:S04]  /*39a00*/  LDL.LU.64 R166, [R1+0x1400] ;  /* 0x0014000001a67983 */ /* 0x000f280000300a00 */
[----:B--2---:R-:W-:Y:S01]  /*39a10*/  STL [R1+0x4f90], R238 ;  /* 0x004f90ee01007387 */ /* 0x004fe20000100800 */
[----:B-1----:R-:W-:-:S05]  /*39a20*/  IMAD.MOV.U32 R0, RZ, RZ, R237 ;  /* 0x000000ffff007224 */ /* 0x002fca00078e00ed */
[----:B------:R1:W-:Y:S04]  /*39a30*/  STL [R1+0x4f84], R0 ;  /* 0x004f840001007387 */ /* 0x0003e80000100800 */
[----:B------:R-:W2:Y:S01]  /*39a40*/  LDL.LU.64 R236, [R1+0x1418] ;  /* 0x0014180001ec7983 */ /* 0x000ea20000300a00 */
[----:B-1----:R-:W-:-:S03]  /*39a50*/  IMAD.MOV.U32 R0, RZ, RZ, R239 ;  /* 0x000000ffff007224 */ /* 0x002fc600078e00ef */
[----:B------:R-:W2:Y:S04]  /*39a60*/  LDL.LU.64 R238, [R1+0x1430] ;  /* 0x0014300001ee7983 */ /* 0x000ea80000300a00 */
[----:B------:R3:W-:Y:S02]  /*39a70*/  STL [R1+0x4f8c], R0 ;  /* 0x004f8c0001007387 */ /* 0x0007e40000100800 */
[----:B---3--:R-:W-:Y:S02]  /*39a80*/  IMAD.MOV.U32 R0, RZ, RZ, R27 ;  /* 0x000000ffff007224 */ /* 0x008fe400078e001b */
[----:B------:R-:W-:Y:S04]  /*39a90*/  STL [R1+0x4f98], R26 ;  /* 0x004f981a01007387 */ /* 0x000fe80000100800 */
[----:B----4-:R-:W-:Y:S04]  /*39aa0*/  STL [R1+0x4fa0], R156 ;  /* 0x004fa09c01007387 */ /* 0x010fe80000100800 */
        /* <DEDUP_REMOVED lines=31> */
[----:B------:R-:W3:Y:S01]  /*39ca0*/  LDL.LU.64 R174, [R1+0x2038] ;  /* 0x0020380001ae7983 */ /* 0x000ee20000300a00 */
[----:B-1----:R-:W-:-:S05]  /*39cb0*/  IMAD.MOV.U32 R0, RZ, RZ, R165 ;  /* 0x000000ffff007224 */ /* 0x002fca00078e00a5 */
[----:B------:R1:W-:Y:S04]  /*39cc0*/  STL [R1+0x4fec], R0 ;  /* 0x004fec0001007387 */ /* 0x0003e80000100800 */
[----:B------:R-:W-:Y:S04]  /*39cd0*/  STL [R1+0x4ff8], R166 ;  /* 0x004ff8a601007387 */ /* 0x000fe80000100800 */
[----:B------:R-:W4:Y:S01]  /*39ce0*/  LDL.LU.64 R176, [R1+0x2058] ;  /* 0x0020580001b07983 */ /* 0x000f220000300a00 */
[----:B-1----:R-:W-:-:S05]  /*39cf0*/  IMAD.MOV.U32 R0, RZ, RZ, R167 ;  /* 0x000000ffff007224 */ /* 0x002fca00078e00a7 */
[----:B------:R1:W-:Y:S04]  /*39d00*/  STL [R1+0x4ff4], R0 ;  /* 0x004ff40001007387 */ /* 0x0003e80000100800 */
[----:B--2---:R-:W-:Y:S01]  /*39d10*/  STL [R1+0x5000], R236 ;  /* 0x005000ec01007387 */ /* 0x004fe20000100800 */
[----:B-1----:R-:W-:-:S03]  /*39d20*/  IMAD.MOV.U32 R0, RZ, RZ, R237 ;  /* 0x000000ffff007224 */ /* 0x002fc600078e00ed */
[----:B------:R-:W-:Y:S04]  /*39d30*/  STL [R1+0x5008], R238 ;  /* 0x005008ee01007387 */ /* 0x000fe80000100800 */
[----:B------:R1:W-:Y:S04]  /*39d40*/  STL [R1+0x4ffc], R0 ;  /* 0x004ffc0001007387 */ /* 0x0003e80000100800 */
[----:B------:R-:W2:Y:S01]  /*39d50*/  LDL.LU.64 R178, [R1+0x2078] ;  /* 0x0020780001b27983 */ /* 0x000ea20000300a00 */
[----:B-1----:R-:W-:-:S03]  /*39d60*/  IMAD.MOV.U32 R0, RZ, RZ, R239 ;  /* 0x000000ffff007224 */ /* 0x002fc600078e00ef */
[----:B------:R-:W-:Y:S04]  /*39d70*/  STL [R1+0x500c], R58 ;  /* 0x00500c3a01007387 */ /* 0x000fe80000100800 */
[----:B------:R3:W-:Y:S04]  /*39d80*/  STL [R1+0x5004], R0 ;  /* 0x0050040001007387 */ /* 0x0007e80000100800 */
[----:B------:R-:W-:Y:S04]  /*39d90*/  STL [R1+0x4f40], R59 ;  /* 0x004f403b01007387 */ /* 0x000fe80000100800 */
[----:B------:R-:W2:Y:S04]  /*39da0*/  LDL.LU.64 R160, [R1+0x2108] ;  /* 0x0021080001a07983 */ /* 0x000ea80000300a00 */
[----:B------:R-:W-:Y:S04]  /*39db0*/  STL [R1+0x4f44], R56 ;  /* 0x004f443801007387 */ /* 0x000fe80000100800 */
[----:B------:R-:W-:Y:S04]  /*39dc0*/  STL [R1+0x4f38], R57 ;  /* 0x004f383901007387 */ /* 0x000fe80000100800 */
        /* <DEDUP_REMOVED lines=16> */
[----:B------:R-:W2:Y:S01]  /*39ed0*/  LDL.LU.64 R238, [R1+0x1740] ;  /* 0x0017400001ee7983 */ /* 0x000ea20000300a00 */
        /* <DEDUP_REMOVED lines=9> */
[----:B--2---:R-:W-:Y:S04]  /*39f70*/  STL [R1+0x4e60], R178 ;  /* 0x004e60b201007387 */ /* 0x004fe80000100800 */
[----:B------:R-:W2:Y:S01]  /*39f80*/  LDL.LU.64 R168, [R1+0x17c0] ;  /* 0x0017c00001a87983 */ /* 0x000ea20000300a00 */
[----:B-1----:R-:W-:-:S03]  /*39f90*/  IMAD.MOV.U32 R0, RZ, RZ, R179 ;  /* 0x000000ffff007224 */ /* 0x002fc600078e00b3 */
[----:B------:R-:W2:Y:S04]  /*39fa0*/  LDL.LU.64 R170, [R1+0x17e0] ;  /* 0x0017e00001aa7983 */ /* 0x000ea80000300a00 */
[----:B------:R1:W-:Y:S04]  /*39fb0*/  STL [R1+0x4e5c], R0 ;  /* 0x004e5c0001007387 */ /* 0x0003e80000100800 */
[----:B------:R-:W-:Y:S04]  /*39fc0*/  STL [R1+0x4e68], R160 ;  /* 0x004e68a001007387 */ /* 0x000fe80000100800 */
        /* <DEDUP_REMOVED lines=9> */
[----:B------:R1:W-:Y:S04]  /*3a060*/  STL [R1+0x4e78], R236 ;  /* 0x004e78ec01007387 */ /* 0x0003e80000100800 */
        /* <DEDUP_REMOVED lines=9> */
[----:B------:R1:W-:Y:S02]  /*3a100*/  STL [R1+0x4e88], R166 ;  /* 0x004e88a601007387 */ /* 0x0003e40000100800 */
[----:B-1----:R-:W-:-:S02]  /*3a110*/  IMAD.MOV.U32 R0, RZ, RZ, R167 ;  /* 0x000000ffff007224 */ /* 0x002fc400078e00a7 */
[----:B------:R-:W2:Y:S04]  /*3a120*/  LDL.LU.64 R166, [R1+0x1598] ;  /* 0x0015980001a67983 */ /* 0x000ea80000300a00 */
[----:B------:R1:W-:Y:S04]  /*3a130*/  STL [R1+0x4e84], R0 ;  /* 0x004e840001007387 */ /* 0x0003e80000100800 */
[----:B------:R1:W-:Y:S02]  /*3a140*/  STL [R1+0x4e90], R238 ;  /* 0x004e90ee01007387 */ /* 0x0003e40000100800 */
[----:B-1----:R-:W-:-:S02]  /*3a150*/  IMAD.MOV.U32 R0, RZ, RZ, R239 ;  /* 0x000000ffff007224 */ /* 0x002fc400078e00ef */
        /* <DEDUP_REMOVED lines=10> */
[----:B--2---:R-:W-:Y:S04]  /*3a200*/  STL [R1+0x4eb0], R168 ;  /* 0x004eb0a801007387 */ /* 0x004fe80000100800 */
        /* <DEDUP_REMOVED lines=28> */
[----:B------:R-:W2:Y:S01]  /*3a3d0*/  LDL.LU.64 R236, [R1+0x21b8] ;  /* 0x0021b80001ec7983 */ /* 0x000ea20000300a00 */
[----:B-1----:R-:W-:-:S03]  /*3a3e0*/  IMAD.MOV.U32 R0, RZ, RZ, R165 ;  /* 0x000000ffff007224 */ /* 0x002fc600078e00a5 */
[----:B------:R-:W-:Y:S04]  /*3a3f0*/  STL [R1+0x4f00], R166 ;  /* 0x004f00a601007387 */ /* 0x000fe80000100800 */
[----:B------:R1:W-:Y:S04]  /*3a400*/  STL [R1+0x4ef4], R0 ;  /* 0x004ef40001007387 */ /* 0x0003e80000100800 */
[----:B------:R-:W3:Y:S01]  /*3a410*/  LDL.LU.64 R170, [R1+0x21d0] ;  /* 0x0021d00001aa7983 */ /* 0x000ee20000300a00 */
[----:B-1----:R-:W-:-:S03]  /*3a420*/  MOV R0, R167 ;  /* 0x000000a700007202 */ /* 0x002fc60000000f00 */
[----:B------:R-:W-:Y:S04]  /*3a430*/  STL [R1+0x4f08], R238 ;  /* 0x004f08ee01007387 */ /* 0x000fe80000100800 */
[----:B------:R1:W-:Y:S04]  /*3a440*/  STL [R1+0x4efc], R0 ;  /* 0x004efc0001007387 */ /* 0x0003e80000100800 */
        /* <DEDUP_REMOVED lines=26> */
[----:B--2---:R2:W-:Y:S01]  /*3a5f0*/  STL [R1+0x4104], R236 ;  /* 0x004104ec01007387 */ /* 0x0045e20000100800 */
[----:B-1----:R-:W-:-:S03]  /*3a600*/  IMAD.MOV.U32 R0, RZ, RZ, R237 ;  /* 0x000000ffff007224 */ /* 0x002fc600078e00ed */
[----:B------:R-:W4:Y:S04]  /*3a610*/  LDL.LU.64 R162, [R1+0x1f00] ;  /* 0x001f000001a27983 */ /* 0x000f280000300a00 */
[----:B---3--:R-:W-:Y:S04]  /*3a620*/  STL [R1+0x410c], R170 ;  /* 0x00410caa01007387 */ /* 0x008fe80000100800 */
[----:B------:R1:W-:Y:S04]  /*3a630*/  STL [R1+0x4100], R0 ;  /* 0x0041000001007387 */ /* 0x0003e80000100800 */
[----:B--2---:R-:W2:Y:S01]  /*3a640*/  LDL.LU.64 R236, [R1+0x1f50] ;  /* 0x001f500001ec7983 */ /* 0x004ea20000300a00 */
[----:B-1----:R-:W-:-:S03]  /*3a650*/  IMAD.MOV.U32 R0, RZ, RZ, R171 ;  /* 0x000000ffff007224 */ /* 0x002fc600078e00ab */
[----:B----4-:R-:W-:Y:S04]  /*3a660*/  STL [R1+0x4114], R172 ;  /* 0x004114ac01007387 */ /* 0x010fe80000100800 */
[----:B------:R1:W-:Y:S04]  /*3a670*/  STL [R1+0x4108], R0 ;  /* 0x0041080001007387 */ /* 0x0003e80000100800 */
[----:B------:R-:W3:Y:S04]  /*3a680*/  LDL.LU.64 R168, [R1+0x1fa0] ;  /* 0x001fa00001a87983 */ /* 0x000ee80000300a00 */
[----:B------:R-:W4:Y:S01]  /*3a690*/  LDL.LU.64 R170, [R1+0x1fc0] ;  /* 0x001fc00001aa7983 */ /* 0x000f220000300a00 */
[----:B-1----:R-:W-:-:S05]  /*3a6a0*/  IMAD.MOV.U32 R0, RZ, RZ, R173 ;  /* 0x000000ffff007224 */ /* 0x002fca00078e00ad */
[----:B------:R1:W-:Y:S04]  /*3a6b0*/  STL [R1+0x4110], R0 ;  /* 0x0041100001007387 */ /* 0x0003e80000100800 */
[----:B------:R1:W-:Y:S04]  /*3a6c0*/  STL [R1+0x411c], R164 ;  /* 0x00411ca401007387 */ /* 0x0003e80000100800 */
[----:B------:R-:W4:Y:S01]  /*3a6d0*/  LDL.LU.64 R172, [R1+0x1ff0] ;  /* 0x001ff00001ac7983 */ /* 0x000f220000300a00 */
[----:B-1----:R-:W-:-:S03]  /*3a6e0*/  IMAD.MOV.U32 R0, RZ, RZ, R165 ;  /* 0x000000ffff007224 */ /* 0x002fc600078e00a5 */
[----:B------:R-:W4:Y:S04]  /*3a6f0*/  LDL.LU.64 R164, [R1+0x2010] ;  /* 0x0020100001a47983 */ /* 0x000f280000300a00 */
[----:B------:R1:W-:Y:S04]  /*3a700*/  STL [R1+0x4118], R0 ;  /* 0x0041180001007387 */ /* 0x0003e80000100800 */
[----:B------:R1:W-:Y:S02]  /*3a710*/  STL [R1+0x4124], R166 ;  /* 0x004124a601007387 */ /* 0x0003e40000100800 */
[----:B-1----:R-:W-:-:S02]  /*3a720*/  IMAD.MOV.U32 R0, RZ, RZ, R167 ;  /* 0x000000ffff007224 */ /* 0x002fc400078e00a7 */
        /* <DEDUP_REMOVED lines=21> */
[----:B------:R1:W-:Y:S02]  /*3a880*/  STL [R1+0x4148], R0 ;  /* 0x0041480001007387 */ /* 0x0003e40000100800 */
[----:B-1----:R-:W-:Y:S02]  /*3a890*/  IMAD.MOV.U32 R0, RZ, RZ, R163 ;  /* 0x000000ffff007224 */ /* 0x002fe400078e00a3 */
[----:B------:R1:W-:Y:S04]  /*3a8a0*/  STL [R1+0x4154], R162 ;  /* 0x004154a201007387 */ /* 0x0003e80000100800 */
[----:B-1----:R-:W4:Y:S04]  /*3a8b0*/  LDL.LU.64 R162, [R1+0x1698] ;  /* 0x0016980001a27983 */ /* 0x002f280000300a00 */
[----:B------:R1:W-:Y:S04]  /*3a8c0*/  STL [R1+0x4150], R0 ;  /* 0x0041500001007387 */ /* 0x0003e80000100800 */
[----:B--2---:R2:W-:Y:S01]  /*3a8d0*/  STL [R1+0x415c], R236 ;  /* 0x00415cec01007387 */ /* 0x0045e20000100800 */
[----:B-1----:R-:W-:-:S03]  /*3a8e0*/  IMAD.MOV.U32 R0, RZ, RZ, R237 ;  /* 0x000000ffff007224 */ /* 0x002fc600078e00ed */
[----:B--2---:R-:W2:Y:S04]  /*3a8f0*/  LDL.LU.64 R236, [R1+0x16b8] ;  /* 0x0016b80001ec7983 */ /* 0x004ea80000300a00 */
[----:B------:R1:W-:Y:S04]  /*3a900*/  STL [R1+0x4158], R0 ;  /* 0x0041580001007387 */ /* 0x0003e80000100800 */
[----:B---3--:R-:W-:Y:S01]  /*3a910*/  STL [R1+0x4164], R168 ;  /* 0x004164a801007387 */ /* 0x008fe20000100800 */
[----:B-1----:R-:W-:-:S03]  /*3a920*/  IMAD.MOV.U32 R0, RZ, RZ, R169 ;  /* 0x000000ffff007224 */ /* 0x002fc600078e00a9 */
[----:B----4-:R-:W-:Y:S04]  /*3a930*/  STL [R1+0x416c], R170 ;  /* 0x00416caa01007387 */ /* 0x010fe80000100800 */
        /* <DEDUP_REMOVED lines=8> */
[----:B------:R-:W3:Y:S04]  /*3a9c0*/  LDL.LU.64 R164, [R1+0x13b0] ;  /* 0x0013b00001a47983 */ /* 0x000ee80000300a00 */
[----:B------:R1:W-:Y:S04]  /*3a9d0*/  STL [R1+0x4178], R0 ;  /* 0x0041780001007387 */ /* 0x0003e80000100800 */
[----:B------:R4:W-:Y:S01]  /*3a9e0*/  STL [R1+0x4184], R166 ;  /* 0x004184a601007387 */ /* 0x0009e20000100800 */
[----:B-1----:R-:W-:-:S03]  /*3a9f0*/  IMAD.MOV.U32 R0, RZ, RZ, R167 ;  /* 0x000000ffff007224 */ /* 0x002fc600078e00a7 */
[----:B----4-:R-:W4:Y:S04]  /*3aa00*/  LDL.LU.64 R166, [R1+0x13c8] ;  /* 0x0013c80001a67983 */ /* 0x010f280000300a00 */
        /* <DEDUP_REMOVED lines=17> */
[----:B------:R-:W-:Y:S04]  /*3ab20*/  STL [R1+0x41ac], R160 ;  /* 0x0041aca001007387 */ /* 0x000fe80000100800 */
[----:B------:R-:W4:Y:S01]  /*3ab30*/  LDL.LU.64 R170, [R1+0x26b0] ;  /* 0x0026b00001aa7983 */ /* 0x000f220000300a00 */
[----:B-1----:R-:W-:-:S05]  /*3ab40*/  IMAD.MOV.U32 R0, RZ, RZ, R161 ;  /* 0x000000ffff007224 */ /* 0x002fca00078e00a1 */
[----:B------:R1:W-:Y:S04]  /*3ab50*/  STL [R1+0x41a8], R0 ;  /* 0x0041a80001007387 */ /* 0x0003e80000100800 */
[----:B------:R-:W-:Y:S01]  /*3ab60*/  STL [R1+0x41b4], R162 ;  /* 0x0041b4a201007387 */ /* 0x000fe20000100800 */
[----:B-1----:R-:W-:-:S03]  /*3ab70*/  IMAD.MOV.U32 R0, RZ, RZ, R163 ;  /* 0x000000ffff007224 */ /* 0x002fc600078e00a3 */
[----:B------:R-:W4:Y:S04]  /*3ab80*/  LDL.LU.64 R160, [R1+0x26c8] ;  /* 0x0026c80001a07983 */ /* 0x000f280000300a00 */
[----:B------:R1:W-:Y:S04]  /*3ab90*/  STL [R1+0x41b0], R0 ;  /* 0x0041b00001007387 */ /* 0x0003e80000100800 */
[----:B--2---:R2:W-:Y:S01]  /*3aba0*/  STL [R1+0x41bc], R236 ;  /* 0x0041bcec01007387 */ /* 0x0045e20000100800 */
[----:B-1----:R-:W-:-:S03]  /*3abb0*/  IMAD.MOV.U32 R0, RZ, RZ, R237 ;  /* 0x000000ffff007224 */ /* 0x002fc600078e00ed */
[----:B------:R-:W4:Y:S04]  /*3abc0*/  LDL.LU.64 R162, [R1+0x26e0] ;  /* 0x0026e00001a27983 */ /* 0x000f280000300a00 */
[----:B------:R1:W-:Y:S04]  /*3abd0*/  STL [R1+0x41b8], R0 ;  /* 0x0041b80001007387 */ /* 0x0003e80000100800 */
[----:B------:R-:W-:Y:S04]  /*3abe0*/  STL [R1+0x41c4], R232 ;  /* 0x0041c4e801007387 */ /* 0x000fe80000100800 */
[----:B------:R-:W-:Y:S04]  /*3abf0*/  STL [R1+0x41c0], R233 ;  /* 0x0041c0e901007387 */ /* 0x000fe80000100800 */
[----:B------:R-:W4:Y:S04]  /*3ac00*/  LDL.LU.64 R172, [R1+0x26f8] ;  /* 0x0026f80001ac7983 */ /* 0x000f280000300a00 */
[----:B------:R-:W-:Y:S04]  /*3ac10*/  STL [R1+0x41cc], R234 ;  /* 0x0041ccea01007387 */ /* 0x000fe80000100800 */
[----:B------:R-:W-:Y:S04]  /*3ac20*/  STL [R1+0x41c8], R235 ;  /* 0x0041c8eb01007387 */ /* 0x000fe80000100800 */
[----:B--2---:R-:W2:Y:S04]  /*3ac30*/  LDL.LU.64 R236, [R1+0x2710] ;  /* 0x0027100001ec7983 */ /* 0x004ea80000300a00 */
[----:B---3--:R3:W-:Y:S01]  /*3ac40*/  STL [R1+0x41d4], R164 ;  /* 0x0041d4a401007387 */ /* 0x0087e20000100800 */
[----:B-1----:R-:W-:-:S03]  /*3ac50*/  IMAD.MOV.U32 R0, RZ, RZ, R165 ;  /* 0x000000ffff007224 */ /* 0x002fc600078e00a5 */
[----:B---3--:R-:W3:Y:S04]  /*3ac60*/  LDL.LU.64 R164, [R1+0x2728] ;  /* 0x0027280001a47983 */ /* 0x008ee80000300a00 */
[----:B------:R1:W-:Y:S04]  /*3ac70*/  STL [R1+0x41d0], R0 ;  /* 0x0041d00001007387 */ /* 0x0003e80000100800 */
[----:B----4-:R4:W-:Y:S01]  /*3ac80*/  STL [R1+0x41dc], R166 ;  /* 0x0041dca601007387 */ /* 0x0109e20000100800 */
        /* <DEDUP_REMOVED lines=16> */
[----:B-1----:R-:W-:-:S02]  /*3ad90*/  MOV R0, R179 ;  /* 0x000000b300007202 */ /* 0x002fc40000000f00 */
        /* <DEDUP_REMOVED lines=14> */
[----:B------:R2:W-:Y:S01]  /*3ae80*/  STL [R1+0x421c], R172 ;  /* 0x00421cac01007387 */ /* 0x0005e20000100800 */
[----:B-1----:R-:W-:-:S03]  /*3ae90*/  IMAD.MOV.U32 R0, RZ, RZ, R173 ;  /* 0x000000ffff007224 */ /* 0x002fc600078e00ad */
[----:B--2---:R-:W2:Y:S04]  /*3aea0*/  LDL.LU.64 R172, [R1+0x2170] ;  /* 0x0021700001ac7983 */ /* 0x004ea80000300a00 */
[----:B------:R1:W-:Y:S04]  /*3aeb0*/  STL [R1+0x4218], R0 ;  /* 0x0042180001007387 */ /* 0x0003e80000100800 */
[----:B------:R1:W-:Y:S02]  /*3aec0*/  STL [R1+0x4224], R236 ;  /* 0x004224ec01007387 */ /* 0x0003e40000100800 */
[----:B-1----:R-:W-:-:S02]  /*3aed0*/  IMAD.MOV.U32 R0, RZ, RZ, R237 ;  /* 0x000000ffff007224 */ /* 0x002fc400078e00ed */
[----:B------:R-:W2:Y:S04]  /*3aee0*/  LDL.LU.64 R236, [R1+0x2190] ;  /* 0x0021900001ec7983 */ /* 0x000ea80000300a00 */
[----:B------:R1:W-:Y:S04]  /*3aef0*/  STL [R1+0x4220], R0 ;  /* 0x0042200001007387 */ /* 0x0003e80000100800 */
        /* <DEDUP_REMOVED lines=36> */
[----:B--2---:R2:W-:Y:S01]  /*3b140*/  STL [R1+0x4274], R172 ;  /* 0x004274ac01007387 */ /* 0x0045e20000100800 */
        /* <DEDUP_REMOVED lines=188> */
[----:B-1----:R-:W-:-:S03]  /*3bd10*/  MOV R0, R167 ;  /* 0x000000a700007202 */ /* 0x002fc60000000f00 */
        /* <DEDUP_REMOVED lines=123> */
[----:B-1----:R-:W-:-:S02]  /*3c4d0*/  MOV R0, R237 ;  /* 0x000000ed00007202 */ /* 0x002fc40000000f00 */
        /* <DEDUP_REMOVED lines=619> */
[----:B-1----:R-:W-:-:S03]  /*3eb90*/  MOV R0, R165 ;  /* 0x000000a500007202 */ /* 0x002fc60000000f00 */
        /* <DEDUP_REMOVED lines=123> */
[----:B-1----:R-:W-:-:S03]  /*3f350*/  MOV R0, R173 ;  /* 0x000000ad00007202 */ /* 0x002fc60000000f00 */
        /* <DEDUP_REMOVED lines=130> */
[----:B--2---:R-:W-:Y:S04]  /*3fb80*/  STL [R1+0x4bbc], R172 ;  /* 0x004bbcac01007387 */ /* 0x004fe80000100800 */
[----:B------:R-:W2:Y:S01]  /*3fb90*/  LDL.LU.64 R168, [R1+0x31e8] ;  /* 0x0031e80001a87983 */ /* 0x000ea20000300a00 */
[----:B-1----:R-:W-:-:S05]  /*3fba0*/  IMAD.MOV.U32 R0, RZ, RZ, R173 ;  /* 0x000000ffff007224 */ /* 0x002fca00078e00ad */
[----:B------:R1:W-:Y:S04]  /*3fbb0*/  STL [R1+0x4bb8], R0 ;  /* 0x004bb80001007387 */ /* 0x0003e80000100800 */
[----:B------:R-:W-:Y:S01]  /*3fbc0*/  STL [R1+0x4bc4], R236 ;  /* 0x004bc4ec01007387 */ /* 0x000fe20000100800 */
[----:B-1----:R-:W-:-:S03]  /*3fbd0*/  IMAD.MOV.U32 R0, RZ, RZ, R237 ;  /* 0x000000ffff007224 */ /* 0x002fc600078e00ed */
[----:B------:R-:W2:Y:S04]  /*3fbe0*/  LDL.LU.64 R172, [R1+0x31f0] ;  /* 0x0031f00001ac7983 */ /* 0x000ea80000300a00 */
[----:B------:R1:W-:Y:S04]  /*3fbf0*/  STL [R1+0x4bc0], R0 ;  /* 0x004bc00001007387 */ /* 0x0003e80000100800 */
[----:B---3--:R3:W-:Y:S01]  /*3fc00*/  STL [R1+0x4bcc], R164 ;  /* 0x004bcca401007387 */ /* 0x0087e20000100800 */
[----:B-1----:R-:W-:-:S03]  /*3fc10*/  IMAD.MOV.U32 R0, RZ, RZ, R165 ;  /* 0x000000ffff007224 */ /* 0x002fc600078e00a5 */
[----:B------:R-:W2:Y:S04]  /*3fc20*/  LDL.LU.64 R236, [R1+0x1388] ;  /* 0x0013880001ec7983 */ /* 0x000ea80000300a00 */
[----:B----4-:R-:W-:Y:S04]  /*3fc30*/  STL [R1+0x4bd4], R166 ;  /* 0x004bd4a601007387 */ /* 0x010fe80000100800 */
[----:B------:R1:W-:Y:S04]  /*3fc40*/  STL [R1+0x4bc8], R0 ;  /* 0x004bc80001007387 */ /* 0x0003e80000100800 */
[----:B---3--:R-:W3:Y:S01]  /*3fc50*/  LDL.LU.64 R164, [R1+0x1440] ;  /* 0x0014400001a47983 */ /* 0x008ee20000300a00 */
[----:B-1----:R-:W-:-:S03]  /*3fc60*/  IMAD.MOV.U32 R0, RZ, RZ, R167 ;  /* 0x000000ffff007224 */ /* 0x002fc600078e00a7 */
[----:B------:R-:W-:Y:S04]  /*3fc70*/  STL [R1+0x4bdc], R238 ;  /* 0x004bdcee01007387 */ /* 0x000fe80000100800 */
[----:B------:R1:W-:Y:S04]  /*3fc80*/  STL [R1+0x4bd0], R0 ;  /* 0x004bd00001007387 */ /* 0x0003e80000100800 */
[----:B------:R-:W4:Y:S01]  /*3fc90*/  LDL.LU.64 R166, [R1+0x1160] ;  /* 0x0011600001a67983 */ /* 0x000f220000300a00 */
        /* <DEDUP_REMOVED lines=25> */
[----:B--2---:R-:W-:Y:S04]  /*3fe30*/  STL [R1+0x4c14], R168 ;  /* 0x004c14a801007387 */ /* 0x004fe80000100800 */
[----:B------:R1:W-:Y:S04]  /*3fe40*/  STL [R1+0x4c08], R0 ;  /* 0x004c080001007387 */ /* 0x0003e80000100800 */
[----:B------:R-:W2:Y:S01]  /*3fe50*/  LDL.LU.64 R162, [R1+0xc78] ;  /* 0x000c780001a27983 */ /* 0x000ea20000300a00 */
[----:B-1----:R-:W-:-:S03]  /*3fe60*/  IMAD.MOV.U32 R0, RZ, RZ, R169 ;  /* 0x000000ffff007224 */ /* 0x002fc600078e00a9 */
[----:B------:R-:W-:Y:S04]  /*3fe70*/  STL [R1+0x4c1c], R172 ;  /* 0x004c1cac01007387 */ /* 0x000fe80000100800 */
[----:B------:R1:W-:Y:S02]  /*3fe80*/  STL [R1+0x4c10], R0 ;  /* 0x004c100001007387 */ /* 0x0003e40000100800 */
[----:B-1----:R-:W-:Y:S02]  /*3fe90*/  IMAD.MOV.U32 R0, RZ, RZ, R173 ;  /* 0x000000ffff007224 */ /* 0x002fe400078e00ad */
[----:B------:R-:W-:Y:S04]  /*3fea0*/  STL [R1+0x4c24], R236 ;  /* 0x004c24ec01007387 */ /* 0x000fe80000100800 */
        /* <DEDUP_REMOVED lines=12> */
[----:B------:R-:W-:Y:S04]  /*3ff70*/  STL [R1+0x4c3c], R238 ;  /* 0x004c3cee01007387 */ /* 0x000fe80000100800 */
[----:B------:R-:W4:Y:S01]  /*3ff80*/  LDL.LU.64 R172, [R1+0x3208] ;  /* 0x0032080001ac7983 */ /* 0x000f220000300a00 */
[----:B-1----:R-:W-:-:S05]  /*3ff90*/  IMAD.MOV.U32 R0, RZ, RZ, R239 ;  /* 0x000000ffff007224 */ /* 0x002fca00078e00ef */
[----:B------:R1:W-:Y:S04]  /*3ffa0*/  STL [R1+0x4c38], R0 ;  /* 0x004c380001007387 */ /* 0x0003e80000100800 */
[----:B------:R1:W-:Y:S02]  /*3ffb0*/  STL [R1+0x4c44], R174 ;  /* 0x004c44ae01007387 */ /* 0x0003e40000100800 */
[----:B-1----:R-:W-:Y:S02]  /*3ffc0*/  IMAD.MOV.U32 R0, RZ, RZ, R175 ;  /* 0x000000ffff007224 */ /* 0x002fe400078e00af */
[----:B------:R-:W4:Y:S04]  /*3ffd0*/  LDL.LU.64 R238, [R1+0x3210] ;  /* 0x0032100001ee7983 */ /* 0x000f280000300a00 */
        /* <DEDUP_REMOVED lines=15> */
[----:B-1----:R-:W-:-:S05]  /*400d0*/  IMAD.MOV.U32 R0, RZ, RZ, R161 ;  /* 0x000000ffff007224 */ /* 0x002fca00078e00a1 */
[----:B------:R1:W-:Y:S04]  /*400e0*/  STL [R1+0x4c60], R0 ;  /* 0x004c600001007387 */ /* 0x0003e80000100800 */
[----:B--2---:R2:W-:Y:S04]  /*400f0*/  STL [R1+0x4c6c], R162 ;  /* 0x004c6ca201007387 */ /* 0x0045e80000100800 */
[----:B------:R-:W4:Y:S01]  /*40100*/  LDL.LU.64 R160, [R1+0x1080] ;  /* 0x0010800001a07983 */ /* 0x000f220000300a00 */
[----:B-1----:R-:W-:-:S05]  /*40110*/  IMAD.MOV.U32 R0, RZ, RZ, R163 ;  /* 0x000000ffff007224 */ /* 0x002fca00078e00a3 */
[----:B------:R1:W-:Y:S04]  /*40120*/  STL [R1+0x4c68], R0 ;  /* 0x004c680001007387 */ /* 0x0003e80000100800 */
[----:B------:R-:W-:Y:S04]  /*40130*/  STL [R1+0x4c74], R2 ;  /* 0x004c740201007387 */ /* 0x000fe80000100800 */
[----:B------:R-:W-:Y:S04]  /*40140*/  STL [R1+0x4c70], R3 ;  /* 0x004c700301007387 */ /* 0x000fe80000100800 */
[----:B--2---:R-:W2:Y:S01]  /*40150*/  LDL.LU.64 R162, [R1+0x1088] ;  /* 0x0010880001a27983 */ /* 0x004ea20000300a00 */
[----:B-1----:R-:W-:-:S03]  /*40160*/  IMAD.MOV.U32 R0, RZ, RZ, R237 ;  /* 0x000000ffff007224 */ /* 0x002fc600078e00ed */
[----:B------:R1:W-:Y:S04]  /*40170*/  STL [R1+0x4c7c], R236 ;  /* 0x004c7cec01007387 */ /* 0x0003e80000100800 */
[----:B-1----:R-:W2:Y:S04]  /*40180*/  LDL.LU.64 R236, [R1+0xf58] ;  /* 0x000f580001ec7983 */ /* 0x002ea80000300a00 */
        /* <DEDUP_REMOVED lines=22> */
[----:B-1----:R-:W-:-:S03]  /*402f0*/  MOV R0, R177 ;  /* 0x000000b100007202 */ /* 0x002fc60000000f00 */
[----:B------:R-:W-:Y:S04]  /*40300*/  STL [R1+0x4cb4], R178 ;  /* 0x004cb4b201007387 */ /* 0x000fe80000100800 */
[----:B------:R1:W-:Y:S04]  /*40310*/  STL [R1+0x4ca8], R0 ;  /* 0x004ca80001007387 */ /* 0x0003e80000100800 */
[----:B------:R-:W4:Y:S01]  /*40320*/  LDL.LU.64 R176, [R1+0x3260] ;  /* 0x0032600001b07983 */ /* 0x000f220000300a00 */
[----:B-1----:R-:W-:-:S03]  /*40330*/  IMAD.MOV.U32 R0, RZ, RZ, R179 ;  /* 0x000000ffff007224 */ /* 0x002fc600078e00b3 */
[----:B------:R-:W4:Y:S04]  /*40340*/  LDL.LU.64 R178, [R1+0x3268] ;  /* 0x0032680001b27983 */ /* 0x000f280000300a00 */
        /* <DEDUP_REMOVED lines=8> */
[----:B------:R1:W-:Y:S04]  /*403d0*/  STL [R1+0x4cc0], R0 ;  /* 0x004cc00001007387 */ /* 0x0003e80000100800 */
[----:B--2---:R2:W-:Y:S01]  /*403e0*/  STL [R1+0x4ccc], R162 ;  /* 0x004ccca201007387 */ /* 0x0045e20000100800 */
[----:B-1----:R-:W-:-:S03]  /*403f0*/  IMAD.MOV.U32 R0, RZ, RZ, R163 ;  /* 0x000000ffff007224 */ /* 0x002fc600078e00a3 */
[----:B--2---:R-:W2:Y:S04]  /*40400*/  LDL.LU.64 R162, [R1+0x31d8] ;  /* 0x0031d80001a27983 */ /* 0x004ea80000300a00 */
[----:B------:R1:W-:Y:S04]  /*40410*/  STL [R1+0x4cc8], R0 ;  /* 0x004cc80001007387 */ /* 0x0003e80000100800 */
[----:B------:R3:W-:Y:S01]  /*40420*/  STL [R1+0x4cd4], R236 ;  /* 0x004cd4ec01007387 */ /* 0x0007e20000100800 */
[----:B-1----:R-:W-:-:S03]  /*40430*/  IMAD.MOV.U32 R0, RZ, RZ, R237 ;  /* 0x000000ffff007224 */ /* 0x002fc600078e00ed */
[----:B------:R-:W2:Y:S04]  /*40440*/  LDL.LU.64 R170, [R1+0x31e0] ;  /* 0x0031e00001aa7983 */ /* 0x000ea80000300a00 */
[----:B---3--:R-:W-:Y:S04]  /*40450*/  STL [R1+0x4cdc], R164 ;  /* 0x004cdca401007387 */ /* 0x008fe80000100800 */
[----:B------:R1:W-:Y:S04]  /*40460*/  STL [R1+0x4cd0], R0 ;  /* 0x004cd00001007387 */ /* 0x0003e80000100800 */
[----:B------:R-:W3:Y:S01]  /*40470*/  LDL.LU.64 R236, [R1+0x1180] ;  /* 0x0011800001ec7983 */ /* 0x000ee20000300a00 */
[----:B-1----:R-:W-:-:S03]  /*40480*/  IMAD.MOV.U32 R0, RZ, RZ, R165 ;  /* 0x000000ffff007224 */ /* 0x002fc600078e00a5 */
[----:B----4-:R-:W-:Y:S04]  /*40490*/  STL [R1+0x4ce4], R166 ;  /* 0x004ce4a601007387 */ /* 0x010fe80000100800 */
        /* <DEDUP_REMOVED lines=19> */
[----:B------:R-:W-:Y:S04]  /*405d0*/  STL [R1+0x4d0c], R178 ;  /* 0x004d0cb201007387 */ /* 0x000fe80000100800 */
[----:B------:R1:W-:Y:S04]  /*405e0*/  STL [R1+0x4d00], R0 ;  /* 0x004d000001007387 */ /* 0x0003e80000100800 */
[----:B-1----:R-:W4:Y:S01]  /*405f0*/  LDL.LU.64 R176, [R1+0xca0] ;  /* 0x000ca00001b07983 */ /* 0x002f220000300a00 */
[----:B------:R-:W-:-:S03]  /*40600*/  IMAD.MOV.U32 R0, RZ, RZ, R179 ;  /* 0x000000ffff007224 */ /* 0x000fc600078e00b3 */
[----:B------:R-:W-:Y:S04]  /*40610*/  STL [R1+0x4d14], R168 ;  /* 0x004d14a801007387 */ /* 0x000fe80000100800 */
[----:B------:R1:W-:Y:S04]  /*40620*/  STL [R1+0x4d08], R0 ;  /* 0x004d080001007387 */ /* 0x0003e80000100800 */
[----:B------:R-:W4:Y:S01]  /*40630*/  LDL.LU.64 R178, [R1+0xca8] ;  /* 0x000ca80001b27983 */ /* 0x000f220000300a00 */
[----:B-1----:R-:W-:-:S03]  /*40640*/  IMAD.MOV.U32 R0, RZ, RZ, R169 ;  /* 0x000000ffff007224 */ /* 0x002fc600078e00a9 */
[----:B------:R-:W-:Y:S04]  /*40650*/  STL [R1+0x4d1c], R160 ;  /* 0x004d1ca001007387 */ /* 0x000fe80000100800 */
[----:B------:R1:W-:Y:S02]  /*40660*/  STL [R1+0x4d10], R0 ;  /* 0x004d100001007387 */ /* 0x0003e40000100800 */
[----:B-1----:R-:W-:Y:S02]  /*40670*/  IMAD.MOV.U32 R0, RZ, RZ, R161 ;  /* 0x000000ffff007224 */ /* 0x002fe400078e00a1 */
[----:B------:R-:W4:Y:S04]  /*40680*/  LDL.LU.64 R160, [R1+0xc60] ;  /* 0x000c600001a07983 */ /* 0x000f280000300a00 */
[----:B------:R1:W-:Y:S04]  /*40690*/  STL [R1+0x4d18], R0 ;  /* 0x004d180001007387 */ /* 0x0003e80000100800 */
[----:B--2---:R2:W-:Y:S01]  /*406a0*/  STL [R1+0x4d24], R162 ;  /* 0x004d24a201007387 */ /* 0x0045e20000100800 */
[----:B-1----:R-:W-:-:S03]  /*406b0*/  IMAD.MOV.U32 R0, RZ, RZ, R163 ;  /* 0x000000ffff007224 */ /* 0x002fc600078e00a3 */
[----:B------:R-:W-:Y:S04]  /*406c0*/  STL [R1+0x4d2c], R170 ;  /* 0x004d2caa01007387 */ /* 0x000fe80000100800 */
[----:B------:R1:W-:Y:S04]  /*406d0*/  STL [R1+0x4d20], R0 ;  /* 0x004d200001007387 */ /* 0x0003e80000100800 */
[----:B--2---:R-:W2:Y:S01]  /*406e0*/  LDL.LU.64 R162, [R1+0xc68] ;  /* 0x000c680001a27983 */ /* 0x004ea20000300a00 */
[----:B-1----:R-:W-:-:S03]  /*406f0*/  IMAD.MOV.U32 R0, RZ, RZ, R171 ;  /* 0x000000ffff007224 */ /* 0x002fc600078e00ab */
[----:B---3--:R-:W-:Y:S04]  /*40700*/  STL [R1+0x4d34], R236 ;  /* 0x004d34ec01007387 */ /* 0x008fe80000100800 */
[----:B------:R1:W-:Y:S02]  /*40710*/  STL [R1+0x4d28], R0 ;  /* 0x004d280001007387 */ /* 0x0003e40000100800 */
[----:B-1----:R-:W-:Y:S02]  /*40720*/  IMAD.MOV.U32 R0, RZ, RZ, R237 ;  /* 0x000000ffff007224 */ /* 0x002fe400078e00ed */
[----:B------:R-:W3:Y:S04]  /*40730*/  LDL.LU.64 R236, [R1+0x3270] ;  /* 0x0032700001ec7983 */ /* 0x000ee80000300a00 */
[----:B------:R1:W-:Y:S04]  /*40740*/  STL [R1+0x4d30], R0 ;  /* 0x004d300001007387 */ /* 0x0003e80000100800 */
[----:B----4-:R4:W-:Y:S01]  /*40750*/  STL [R1+0x4d3c], R164 ;  /* 0x004d3ca401007387 */ /* 0x0109e20000100800 */
[----:B-1----:R-:W-:-:S03]  /*40760*/  IMAD.MOV.U32 R0, RZ, RZ, R165 ;  /* 0x000000ffff007224 */ /* 0x002fc600078e00a5 */
[----:B------:R-:W-:Y:S04]  /*40770*/  STL [R1+0x4d44], R166 ;  /* 0x004d44a601007387 */ /* 0x000fe80000100800 */
[----:B------:R1:W-:Y:S04]  /*40780*/  STL [R1+0x4d38], R0 ;  /* 0x004d380001007387 */ /* 0x0003e80000100800 */
[----:B----4-:R-:W4:Y:S01]  /*40790*/  LDL.LU.64 R164, [R1+0x3278] ;  /* 0x0032780001a47983 */ /* 0x010f220000300a00 */
        /* <DEDUP_REMOVED lines=11> */
[----:B------:R-:W4:Y:S04]  /*40850*/  LDL.LU.64 R238, [R1+0x31f8] ;  /* 0x0031f80001ee7983 */ /* 0x000f280000300a00 */
[----:B------:R-:W4:Y:S01]  /*40860*/  LDL.LU.64 R156, [R1+0x3200] ;  /* 0x00320000019c7983 */ /* 0x000f220000300a00 */
[----:B-1----:R-:W-:-:S05]  /*40870*/  IMAD.MOV.U32 R0, RZ, RZ, R175 ;  /* 0x000000ffff007224 */ /* 0x002fca00078e00af */
[----:B------:R1:W-:Y:S04]  /*40880*/  STL [R1+0x4d58], R0 ;  /* 0x004d580001007387 */ /* 0x0003e80000100800 */
[----:B------:R-:W-:Y:S01]  /*40890*/  STL [R1+0x4d64], R176 ;  /* 0x004d64b001007387 */ /* 0x000fe20000100800 */
        /* <DEDUP_REMOVED lines=13> */
[----:B--2---:R-:W-:Y:S01]  /*40970*/  STL [R1+0x4d7c], R162 ;  /* 0x004d7ca201007387 */ /* 0x004fe20000100800 */
[----:B-1----:R-:W-:-:S03]  /*40980*/  IMAD.MOV.U32 R0, RZ, RZ, R163 ;  /* 0x000000ffff007224 */ /* 0x002fc600078e00a3 */
[----:B------:R-:W2:Y:S04]  /*40990*/  LDL.LU.64 R176, [R1+0xf80] ;  /* 0x000f800001b07983 */ /* 0x000ea80000300a00 */
[----:B------:R-:W2:Y:S04]  /*409a0*/  LDL.LU.64 R178, [R1+0xcd0] ;  /* 0x000cd00001b27983 */ /* 0x000ea80000300a00 */
[----:B------:R3:W-:Y:S02]  /*409b0*/  STL [R1+0x4d78], R0 ;  /* 0x004d780001007387 */ /* 0x0007e40000100800 */
[----:B---3--:R-:W-:-:S02]  /*409c0*/  IMAD.MOV.U32 R0, RZ, RZ, R237 ;  /* 0x000000ffff007224 */ /* 0x008fc400078e00ed */
[----:B------:R1:W-:Y:S04]  /*409d0*/  STL [R1+0x4d84], R236 ;  /* 0x004d84ec01007387 */ /* 0x0003e80000100800 */
[----:B------:R-:W3:Y:S04]  /*409e0*/  LDL.LU.64 R160, [R1+0xce8] ;  /* 0x000ce80001a07983 */ /* 0x000ee80000300a00 */
[----:B-1----:R-:W3:Y:S04]  /*409f0*/  LDL.LU.64 R236, [R1+0xc80] ;  /* 0x000c800001ec7983 */ /* 0x002ee80000300a00 */
[----:B------:R1:W-:Y:S04]  /*40a00*/  STL [R1+0x4d80], R0 ;  /* 0x004d800001007387 */ /* 0x0003e80000100800 */
[----:B----4-:R4:W-:Y:S01]  /*40a10*/  STL [R1+0x4d8c], R164 ;  /* 0x004d8ca401007387 */ /* 0x0109e20000100800 */
[----:B-1----:R-:W-:-:S03]  /*40a20*/  IMAD.MOV.U32 R0, RZ, RZ, R165 ;  /* 0x000000ffff007224 */ /* 0x002fc600078e00a5 */
[----:B------:R-:W3:Y:S04]  /*40a30*/  LDL.LU.64 R162, [R1+0xc88] ;  /* 0x000c880001a27983 */ /* 0x000ee80000300a00 */
        /* <DEDUP_REMOVED lines=10> */
[----:B------:R-:W-:Y:S01]  /*40ae0*/  STL [R1+0x4dac], R156 ;  /* 0x004dac9c01007387 */ /* 0x000fe20000100800 */
[----:B-1----:R-:W-:-:S05]  /*40af0*/  MOV R0, R239 ;  /* 0x000000ef00007202 */ /* 0x002fca0000000f00 */
[----:B------:R1:W-:Y:S04]  /*40b00*/  STL [R1+0x4da0], R0 ;  /* 0x004da00001007387 */ /* 0x0003e80000100800 */
[----:B------:R-:W4:Y:S01]  /*40b10*/  LDL.LU.64 R238, [R1+0x3248] ;  /* 0x0032480001ee7983 */ /* 0x000f220000300a00 */
[----:B-1----:R-:W-:-:S03]  /*40b20*/  IMAD.MOV.U32 R0, RZ, RZ, R157 ;  /* 0x000000ffff007224 */ /* 0x002fc600078e009d */
[----:B------:R-:W-:Y:S04]  /*40b30*/  STL [R1+0x4db4], R158 ;  /* 0x004db49e01007387 */ /* 0x000fe80000100800 */
[----:B------:R1:W-:Y:S02]  /*40b40*/  STL [R1+0x4da8], R0 ;  /* 0x004da80001007387 */ /* 0x0003e40000100800 */
[----:B-1----:R-:W-:Y:S02]  /*40b50*/  IMAD.MOV.U32 R0, RZ, RZ, R159 ;  /* 0x000000ffff007224 */ /* 0x002fe400078e009f */
[----:B------:R-:W-:Y:S04]  /*40b60*/  STL [R1+0x4dbc], R168 ;  /* 0x004dbca801007387 */ /* 0x000fe80000100800 */
        /* <DEDUP_REMOVED lines=15> */
[----:B------:R1:W-:Y:S02]  /*40c60*/  STL [R1+0x4dd8], R0 ;  /* 0x004dd80001007387 */ /* 0x0003e40000100800 */
[----:B-1----:R-:W-:Y:S02]  /*40c70*/  IMAD.MOV.U32 R0, RZ, RZ, R179 ;  /* 0x000000ffff007224 */ /* 0x002fe400078e00b3 */
[----:B---3--:R-:W-:Y:S04]  /*40c80*/  STL [R1+0x4dec], R160 ;  /* 0x004deca001007387 */ /* 0x008fe80000100800 */
        /* <DEDUP_REMOVED lines=8> */
[----:B----4-:R-:W-:Y:S04]  /*40d10*/  STL [R1+0x4e04], R164 ;  /* 0x004e04a401007387 */ /* 0x010fe80000100800 */
[----:B------:R1:W-:Y:S02]  /*40d20*/  STL [R1+0x4df8], R0 ;  /* 0x004df80001007387 */ /* 0x0003e40000100800 */
[----:B-1----:R-:W-:-:S05]  /*40d30*/  IMAD.MOV.U32 R0, RZ, RZ, R165 ;  /* 0x000000ffff007224 */ /* 0x002fca00078e00a5 */
[----:B------:R-:W-:Y:S01]  /*40d40*/  STL [R1+0x4e00], R0 ;  /* 0x004e000001007387 */ /* 0x000fe20000100800 */
[----:B------:R-:W-:-:S03]  /*40d50*/  IMAD.MOV.U32 R2, RZ, RZ, R167 ;  /* 0x000000ffff027224 */ /* 0x000fc600078e00a7 */
[----:B------:R-:W-:Y:S04]  /*40d60*/  STL [R1+0x4e0c], R166 ;  /* 0x004e0ca601007387 */ /* 0x000fe80000100800 */
[----:B------:R-:W-:Y:S01]  /*40d70*/  STL [R1+0x4e08], R2 ;  /* 0x004e080201007387 */ /* 0x000fe20000100800 */
[----:B------:R-:W-:-:S03]  /*40d80*/  IMAD.MOV.U32 R4, RZ, RZ, R239 ;  /* 0x000000ffff047224 */ /* 0x000fc600078e00ef */
[----:B------:R-:W-:Y:S04]  /*40d90*/  STL [R1+0x4e14], R238 ;  /* 0x004e14ee01007387 */ /* 0x000fe80000100800 */
[----:B------:R1:W-:Y:S04]  /*40da0*/  STL [R1+0x4e10], R4 ;  /* 0x004e100401007387 */ /* 0x0003e80000100800 */
[----:B-1----:R-:W2:Y:S01]  /*40db0*/  LDL.LU.64 R4, [R1+0x3360] ;  /* 0x0033600001047983 */ /* 0x002ea20000300a00 */
[----:B------:R-:W1:Y:S02]  /*40dc0*/  S2R R237, SR_TID.X ;  /* 0x0000000000ed7919 */ /* 0x000e640000002100 */
[C---:B-1----:R-:W-:Y:S01]  /*40dd0*/  LOP3.LUT R252, R237.reuse, 0x7, RZ, 0xc0, !PT ;  /* 0x00000007edfc7812 */ /* 0x042fe200078ec0ff */
[C---:B------:R-:W-:Y:S01]  /*40de0*/  IMAD.SHL.U32 R2, R237.reuse, 0x2, RZ ;  /* 0x00000002ed027824 */ /* 0x040fe200078e00ff */
[----:B------:R-:W-:-:S02]  /*40df0*/  LOP3.LUT R3, R237, 0x3, RZ, 0xc0, !PT ;  /* 0x00000003ed037812 */ /* 0x000fc400078ec0ff */
[----:B------:R-:W-:Y:S01]  /*40e00*/  LOP3.LUT R0, R237, 0x1c, RZ, 0xc0, !PT ;  /* 0x0000001ced007812 */ /* 0x000fe200078ec0ff */
[----:B------:R-:W-:-:S04]  /*40e10*/  IMAD R252, R252, 0x110, RZ ;  /* 0x00000110fcfc7824 */ /* 0x000fc800078e02ff */
[----:B------:R-:W-:Y:S01]  /*40e20*/  IMAD R0, R3, 0x420, R0 ;  /* 0x0000042003007824 */ /* 0x000fe200078e0200 */
[----:B------:R-:W-:Y:S02]  /*40e30*/  LOP3.LUT R252, R252, 0x30, R2, 0x78, !PT ;  /* 0x00000030fcfc7812 */ /* 0x000fe400078e7802 */
[----:B------:R-:W3:Y:S04]  /*40e40*/  LDL.LU.64 R2, [R1+0x3308] ;  /* 0x0033080001027983 */ /* 0x000ee80000300a00 */
[----:B--2---:R1:W-:Y:S04]  /*40e50*/  STL.64 [R1+0x40e0], R4 ;  /* 0x0040e00401007387 */ /* 0x0043e80000100a00 */
[----:B-1----:R-:W2:Y:S04]  /*40e60*/  LDL.LU.64 R4, [R1+0x3300] ;  /* 0x0033000001047983 */ /* 0x002ea80000300a00 */
[----:B---3--:R1:W-:Y:S04]  /*40e70*/  STL.64 [R1+0x40d8], R2 ;  /* 0x0040d80201007387 */ /* 0x0083e80000100a00 */
[----:B-1----:R-:W3:Y:S04]  /*40e80*/  LDL.LU.64 R2, [R1+0x11c0] ;  /* 0x0011c00001027983 */ /* 0x002ee80000300a00 */
        /* <DEDUP_REMOVED lines=883> */
[----:B--2---:R2:W-:Y:S04]  /*445c0*/  STL.64 [R1+0x37f0], R4 ;  /* 0x0037f00401007387 */ /* 0x0045e80000100a00 */
        /* <DEDUP_REMOVED lines=1931> */
[----:B------:R3:W-:Y:S01]  /*4be80*/  STL [R1+0x316c], RZ ;  /* 0x00316cff01007387 */ /* 0x0007e20000100800 */
[----:B------:R-:W-:Y:S01]  /*4be90*/  USHF.R.S32.HI UR9, URZ, 0x1f, UR5 ;  /* 0x0000001fff097899 */ /* 0x000fe20008011405 */
[----:B-1----:R-:W-:-:S02]  /*4bea0*/  SHF.R.S32.HI R2, RZ, 0x1f, R29 ;  /* 0x0000001fff027819 */ /* 0x002fc4000001141d */
[----:B------:R-:W-:Y:S01]  /*4beb0*/  SHF.R.S32.HI R3, RZ, 0x1f, R28 ;  /* 0x0000001fff037819 */ /* 0x000fe2000001141c */
[----:B------:R-:W-:Y:S01]  /*4bec0*/  ULEA.HI UR5, UR9, UR5, URZ, 0x6 ;  /* 0x0000000509057291 */ /* 0x000fe2000f8f30ff */
[----:B------:R-:W-:Y:S02]  /*4bed0*/  SHF.L.U64.HI R2, R29, 0x2, R2 ;  /* 0x000000021d027819 */ /* 0x000fe40000010202 */
[----:B------:R-:W-:Y:S02]  /*4bee0*/  CS2R R212, SRZ ;  /* 0x0000000000d47805 */ /* 0x000fe4000001ff00 */
[----:B------:R-:W-:Y:S02]  /*4bef0*/  SHF.L.U64.HI R3, R28, 0x2, R3 ;  /* 0x000000021c037819 */ /* 0x000fe40000010203 */
        /* <DEDUP_REMOVED lines=31> */
[----:B--2---:R-:W-:-:S02]  /*4c0f0*/  CS2R R4, SRZ ;  /* 0x0000000000047805 */ /* 0x004fc4000001ff00 */
        /* <DEDUP_REMOVED lines=24> */
[----:B------:R-:W-:Y:S01]  /*4c280*/  CS2R R238, SRZ ;  /* 0x0000000000ee7805 */ /* 0x000fe2000001ff00 */
[----:B------:R-:W-:Y:S01]  /*4c290*/  UMOV UR6, URZ ;  /* 0x000000ff00067c82 */ /* 0x000fe20008000000 */
[----:B------:R-:W-:Y:S01]  /*4c2a0*/  UMOV UR8, 0x1 ;  /* 0x0000000100087882 */ /* 0x000fe20000000000 */
[----:B------:R-:W-:Y:S01]  /*4c2b0*/  USHF.R.S32.HI UR5, URZ, 0x6, UR5 ;  /* 0x00000006ff057899 */ /* 0x000fe20008011405 */
[----:B---3--:R-:W-:-:S11]  /*4c2c0*/  UMOV UR9, 0xffffffff ;  /* 0xffffffff00097882 */ /* 0x008fd60000000000 */
.L_x_1:
[----:B-----5:R-:W-:Y:S01]  /*4c2d0*/  STL.64 [R1+0x6a68], R6 ;  /* 0x006a680601007387 */ /* 0x020fe20000100a00 */
[----:B------:R-:W-:-:S04]  /*4c2e0*/  DEPBAR.LE SB0, 0x2 ;  /* 0x000080800000791a */ /* 0x000fc80000000000 */
[----:B------:R-:W-:Y:S01]  /*4c2f0*/  STL.64 [R1+0x6a60], R4 ;  /* 0x006a600401007387 */ /* 0x000fe20000100a00 */
[----:B------:R-:W-:-:S03]  /*4c300*/  UIADD3 UR9, UPT, UPT, UR9, 0x1, URZ ;  /* 0x0000000109097890 */ /* 0x000fc6000fffe0ff */
[----:B------:R-:W-:Y:S01]  /*4c310*/  STL.64 [R1+0x6a58], R10 ;  /* 0x006a580a01007387 */ /* 0x000fe20000100a00 */
[----:B------:R-:W-:-:S03]  /*4c320*/  UISETP.GT.AND UP0, UPT, UR9, 0x1, UPT ;  /* 0x000000010900788c */ /* 0x000fc6000bf04270 */
[----:B------:R-:W-:Y:S01]  /*4c330*/  STL.64 [R1+0x6a50], R8 ;  /* 0x006a500801007387 */ /* 0x000fe20000100a00 */
[----:B------:R-:W-:-:S03]  /*4c340*/  USEL UR9, UR9, URZ, !UP0 ;  /* 0x000000ff09097287 */ /* 0x000fc6000c000000 */
[----:B------:R-:W-:Y:S01]  /*4c350*/  STL.64 [R1+0x6a48], R14 ;  /* 0x006a480e01007387 */ /* 0x000fe20000100a00 */
[----:B------:R-:W-:-:S03]  /*4c360*/  ULEA UR10, UR9, UR4, 0x10 ;  /* 0x00000004090a7291 */ /* 0x000fc6000f8e80ff */
[----:B------:R-:W-:Y:S04]  /*4c370*/  STL.64 [R1+0x6a40], R12 ;  /* 0x006a400c01007387 */ /* 0x000fe80000100a00 */
[----:B------:R-:W-:Y:S04]  /*4c380*/  STL.64 [R1+0x6a38], R18 ;  /* 0x006a381201007387 */ /* 0x000fe80000100a00 */
[----:B------:R-:W-:Y:S04]  /*4c390*/  STL.64 [R1+0x6a30], R16 ;  /* 0x006a301001007387 */ /* 0x000fe80000100a00 */
[----:B------:R-:W-:Y:S01]  /*4c3a0*/  STL.64 [R1+0x6a28], R22 ;  /* 0x006a281601007387 */ /* 0x000fe20000100a00 */
[----:B------:R-:W-:Y:S06]  /*4c3b0*/  BAR.SYNC.DEFER_BLOCKING 0x0 ;  /* 0x0000000000007b1d */ /* 0x000fec0000010000 */
        /* <DEDUP_REMOVED lines=17> */
[----:B------:R1:W-:Y:S04]  /*4c4d0*/  STL [R1+0x5564], R3 ;  /* 0x0055640301007387 */ /* 0x0003e80000100800 */
[----:B------:R-:W-:Y:S04]  /*4c4e0*/  LDS R232, [R0+UR10] ;  /* 0x0000000a00e87984 */ /* 0x000fe80008000800 */
[----:B------:R-:W-:Y:S01]  /*4c4f0*/  LDS R234, [R0+UR10+0x1000] ;  /* 0x0010000a00ea7984 */ /* 0x000fe20008000800 */
[----:B-1----:R-:W-:-:S03]  /*4c500*/  LOP3.LUT R3, R0, 0x20, RZ, 0x3c, !PT ;  /* 0x0000002000037812 */ /* 0x002fc600078e3cff */
[----:B------:R-:W1:Y:S04]  /*4c510*/  LDSM.16.M88.4 R152, [R252+UR10+0x20000] ;  /* 0x0200000afc98783b */ /* 0x000e680008000200 */
[----:B------:R-:W-:Y:S04]  /*4c520*/  LDS R233, [R3+UR10] ;  /* 0x0000000a03e97984 */ /* 0x000fe80008000800 */
[----:B------:R-:W2:Y:S04]  /*4c530*/  LDS R235, [R3+UR10+0x1000] ;  /* 0x0010000a03eb7984 */ /* 0x000ea80008000800 */
[----:B------:R-:W3:Y:S04]  /*4c540*/  LDSM.16.M88.4 R148, [R252+UR10+0x20800] ;  /* 0x0208000afc94783b */ /* 0x000ee80008000200 */
[----:B------:R-:W4:Y:S04]  /*4c550*/  LDSM.16.M88.4 R144, [R252+UR10+0x21000] ;  /* 0x0210000afc90783b */ /* 0x000f280008000200 */
[----:B------:R-:W4:Y:S04]  /*4c560*/  LDSM.16.M88.4 R140, [R252+UR10+0x21800] ;  /* 0x0218000afc8c783b */ /* 0x000f280008000200 */
[----:B------:R-:W4:Y:S04]  /*4c570*/  LDSM.16.M88.4 R136, [R252+UR10+0x22000] ;  /* 0x0220000afc88783b */ /* 0x000f280008000200 */
[----:B------:R-:W4:Y:S04]  /*4c580*/  LDSM.16.M88.4 R132, [R252+UR10+0x22800] ;  /* 0x0228000afc84783b */ /* 0x000f280008000200 */
[----:B------:R-:W-:Y:S04]  /*4c590*/  STL [R1+0x5560], R2 ;  /* 0x0055600201007387 */ /* 0x000fe80000100800 */
[----:B------:R-:W4:Y:S04]  /*4c5a0*/  LDSM.16.M88.4 R128, [R252+UR10+0x24000] ;  /* 0x0240000afc80783b */ /* 0x000f280008000200 */
[----:B-1----:R-:W-:Y:S04]  /*4c5b0*/  STL [R1+0x6974], R154 ;  /* 0x0069749a01007387 */ /* 0x002fe80000100800 */
[----:B------:R-:W-:Y:S01]  /*4c5c0*/  STL [R1+0x6970], R155 ;  /* 0x0069709b01007387 */ /* 0x000fe20000100800 */
[C---:B--2---:R-:W-:Y:S03]  /*4c5d0*/  HMMA.1688.F32.TF32 R8, R232.reuse, R152, R212 ;  /* 0x00000098e808723c */ /* 0x044fe600000810d4 */
[----:B------:R-:W1:Y:S04]  /*4c5e0*/  LDSM.16.M88.4 R124, [R252+UR10+0x24800] ;  /* 0x0248000afc7c783b */ /* 0x000e680008000200 */
[----:B---3--:R-:W-:Y:S01]  /*4c5f0*/  STL [R1+0x697c], R150 ;  /* 0x00697c9601007387 */ /* 0x008fe20000100800 */
[C---:B------:R-:W-:Y:S03]  /*4c600*/  HMMA.1688.F32.TF32 R4, R232.reuse, R148, R208 ;  /* 0x00000094e804723c */ /* 0x040fe600000810d0 */
[----:B------:R-:W-:Y:S04]  /*4c610*/  STL [R1+0x6978], R151 ;  /* 0x0069789701007387 */ /* 0x000fe80000100800 */
[----:B----4-:R-:W-:Y:S01]  /*4c620*/  STL [R1+0x6984], R146 ;  /* 0x0069849201007387 */ /* 0x010fe20000100800 */
[C---:B------:R-:W-:Y:S03]  /*4c630*/  HMMA.1688.F32.TF32 R12, R232.reuse, R144, R204 ;  /* 0x00000090e80c723c */ /* 0x040fe600000810cc */
[----:B------:R-:W-:Y:S04]  /*4c640*/  STL [R1+0x6980], R147 ;  /* 0x0069809301007387 */ /* 0x000fe80000100800 */
[----:B------:R-:W-:Y:S04]  /*4c650*/  STL [R1+0x698c], R142 ;  /* 0x00698c8e01007387 */ /* 0x000fe80000100800 */
[----:B------:R-:W-:Y:S04]  /*4c660*/  STL [R1+0x6988], R143 ;  /* 0x0069888f01007387 */ /* 0x000fe80000100800 */
[----:B------:R-:W-:Y:S04]  /*4c670*/  STL [R1+0x6994], R138 ;  /* 0x0069948a01007387 */ /* 0x000fe80000100800 */
[----:B------:R-:W-:Y:S04]  /*4c680*/  STL [R1+0x6990], R139 ;  /* 0x0069908b01007387 */ /* 0x000fe80000100800 */
[----:B------:R-:W-:Y:S04]  /*4c690*/  STL [R1+0x699c], R134 ;  /* 0x00699c8601007387 */ /* 0x000fe80000100800 */
[----:B------:R-:W-:Y:S04]  /*4c6a0*/  STL [R1+0x6998], R135 ;  /* 0x0069988701007387 */ /* 0x000fe80000100800 */
[----:B------:R-:W-:Y:S04]  /*4c6b0*/  STL.64 [R1+0x21f0], R8 ;  /* 0x0021f00801007387 */ /* 0x000fe80000100a00 */
[----:B------:R2:W-:Y:S04]  /*4c6c0*/  STL.64 [R1+0x21f8], R10 ;  /* 0x0021f80a01007387 */ /* 0x0005e80000100a00 */
[----:B------:R-:W-:Y:S04]  /*4c6d0*/  STL.64 [R1+0x2260], R4 ;  /* 0x0022600401007387 */ /* 0x000fe80000100a00 */
[----:B------:R3:W-:Y:S01]  /*4c6e0*/  STL.64 [R1+0x2268], R6 ;  /* 0x0022680601007387 */ /* 0x0007e20000100a00 */
[----:B--2---:R-:W-:Y:S03]  /*4c6f0*/  HMMA.1688.F32.TF32 R8, R232, R140, R200 ;  /* 0x0000008ce808723c */ /* 0x004fe600000810c8 */
[----:B------:R-:W-:Y:S01]  /*4c700*/  STL.64 [R1+0x2250], R12 ;  /* 0x0022500c01007387 */ /* 0x000fe20000100a00 */
[----:B------:R-:W-:-:S02]  /*4c710*/  LOP3.LUT R201, R0, 0x40, RZ, 0x3c, !PT ;  /* 0x0000004000c97812 */ /* 0x000fc400078e3cff */
[----:B------:R-:W-:Y:S01]  /*4c720*/  LOP3.LUT R200, R0, 0x60, RZ, 0x3c, !PT ;  /* 0x0000006000c87812 */ /* 0x000fe200078e3cff */
[----:B------:R-:W-:Y:S01]  /*4c730*/  STL.64 [R1+0x2258], R14 ;  /* 0x0022580e01007387 */ /* 0x000fe20000100a00 */
[C---:B---3--:R-:W-:Y:S03]  /*4c740*/  HMMA.1688.F32.TF32 R4, R232.reuse, R136, R196 ;  /* 0x00000088e804723c */ /* 0x048fe600000810c4 */
[----:B------:R-:W2:Y:S04]  /*4c750*/  LDSM.16.M88.4 R120, [R252+UR10+0x25000] ;  /* 0x0250000afc78783b */ /* 0x000ea80008000200 */
[----:B------:R-:W3:Y:S04]  /*4c760*/  LDSM.16.M88.4 R116, [R252+UR10+0x25800] ;  /* 0x0258000afc74783b */ /* 0x000ee80008000200 */
[----:B------:R-:W4:Y:S04]  /*4c770*/  LDSM.16.M88.4 R112, [R252+UR10+0x26000] ;  /* 0x0260000afc70783b */ /* 0x000f280008000200 */
[----:B------:R1:W-:Y:S04]  /*4c780*/  STL.64 [R1+0x2240], R8 ;  /* 0x0022400801007387 */ /* 0x0003e80000100a00 */
[----:B------:R1:W-:Y:S04]  /*4c790*/  STL.64 [R1+0x2248], R10 ;  /* 0x0022480a01007387 */ /* 0x0003e80000100a00 */
[----:B------:R-:W-:Y:S04]  /*4c7a0*/  STL.64 [R1+0x2230], R4 ;  /* 0x0022300401007387 */ /* 0x000fe80000100a00 */
[----:B------:R2:W-:Y:S04]  /*4c7b0*/  STL.64 [R1+0x2238], R6 ;  /* 0x0022380601007387 */ /* 0x0005e80000100a00 */
[----:B-1----:R-:W4:Y:S04]  /*4c7c0*/  LDL.LU.64 R8, [R1+0x1e0] ;  /* 0x0001e00001087983 */ /* 0x002f280000300a00 */
[----:B------:R-:W4:Y:S01]  /*4c7d0*/  LDL.LU.64 R10, [R1+0x1e8] ;  /* 0x0001e800010a7983 */ /* 0x000f220000300a00 */
[----:B--2---:R-:W-:Y:S03]  /*4c7e0*/  HMMA.1688.F32.TF32 R4, R232, R132, R192 ;  /* 0x00000084e804723c */ /* 0x004fe600000810c0 */
[----:B------:R-:W2:Y:S04]  /*4c7f0*/  LDL.LU.64 R16, [R1+0x1d0] ;  /* 0x0001d00001107983 */ /* 0x000ea80000300a00 */
[----:B------:R-:W2:Y:S04]  /*4c800*/  LDL.LU.64 R18, [R1+0x1d8] ;  /* 0x0001d80001127983 */ /* 0x000ea80000300a00 */
[----:B------:R-:W1:Y:S04]  /*4c810*/  LDSM.16.M88.4 R108, [R252+UR10+0x26800] ;  /* 0x0268000afc6c783b */ /* 0x000e680008000200 */
[----:B------:R-:W1:Y:S04]  /*4c820*/  LDSM.16.M88.4 R104, [R252+UR10+0x27000] ;  /* 0x0270000afc68783b */ /* 0x000e680008000200 */
[----:B------:R-:W1:Y:S01]  /*4c830*/  LDSM.16.M88.4 R100, [R252+UR10+0x27800] ;  /* 0x0278000afc64783b */ /* 0x000e620008000200 */
[----:B------:R-:W-:-:S02]  /*4c840*/  IMAD.MOV.U32 R134, RZ, RZ, R4 ;  /* 0x000000ffff867224 */ /* 0x000fc400078e0004 */
[----:B------:R-:W-:Y:S01]  /*4c850*/  IMAD.MOV.U32 R135, RZ, RZ, R5 ;  /* 0x000000ffff877224 */ /* 0x000fe200078e0005 */
[----:B------:R-:W1:Y:S01]  /*4c860*/  LDSM.16.M88.4 R96, [R252+UR10+0x28000] ;  /* 0x0280000afc60783b */ /* 0x000e620008000200 */
[----:B------:R-:W-:Y:S02]  /*4c870*/  IMAD.MOV.U32 R138, RZ, RZ, R6 ;  /* 0x000000ffff8a7224 */ /* 0x000fe400078e0006 */
[----:B------:R-:W-:Y:S01]  /*4c880*/  IMAD.MOV.U32 R139, RZ, RZ, R7 ;  /* 0x000000ffff8b7224 */ /* 0x000fe200078e0007 */
[----:B------:R-:W2:Y:S04]  /*4c890*/  LDL.LU.64 R4, [R1+0x1c0] ;  /* 0x0001c00001047983 */ /* 0x000ea80000300a00 */
[----:B------:R-:W2:Y:S04]  /*4c8a0*/  LDL.LU.64 R6, [R1+0x1c8] ;  /* 0x0001c80001067983 */ /* 0x000ea80000300a00 */
[----:B------:R-:W1:Y:S04]  /*4c8b0*/  LDSM.16.M88.4 R84, [R252+UR10+0x28800] ;  /* 0x0288000afc54783b */ /* 0x000e680008000200 */
[----:B------:R-:W1:Y:S04]  /*4c8c0*/  LDSM.16.M88.4 R80, [R252+UR10+0x29000] ;  /* 0x0290000afc50783b */ /* 0x000e680008000200 */
[----:B------:R-:W1:Y:S04]  /*4c8d0*/  LDSM.16.M88.4 R76, [R252+UR10+0x29800] ;  /* 0x0298000afc4c783b */ /* 0x000e680008000200 */
[----:B------:R-:W1:Y:S04]  /*4c8e0*/  LDSM.16.M88.4 R72, [R252+UR10+0x2a000] ;  /* 0x02a0000afc48783b */ /* 0x000e680008000200 */
[----:B------:R-:W1:Y:S04]  /*4c8f0*/  LDSM.16.M88.4 R68, [R252+UR10+0x2a800] ;  /* 0x02a8000afc44783b */ /* 0x000e680008000200 */
[----:B------:R-:W1:Y:S04]  /*4c900*/  LDSM.16.M88.4 R64, [R252+UR10+0x2b000] ;  /* 0x02b0000afc40783b */ /* 0x000e680008000200 */
[----:B------:R-:W-:Y:S04]  /*4c910*/  LDSM.16.M88.4 R92, [R252+UR10+0x23000] ;  /* 0x0230000afc5c783b */ /* 0x000fe80008000200 */
[----:B------:R-:W1:Y:S04]  /*4c920*/  LDSM.16.M88.4 R60, [R252+UR10+0x2b800] ;  /* 0x02b8000afc3c783b */ /* 0x000e680008000200 */
[----:B------:R-:W1:Y:S04]  /*4c930*/  LDSM.16.M88.4 R56, [R252+UR10+0x2c000] ;  /* 0x02c0000afc38783b */ /* 0x000e680008000200 */
[----:B------:R-:W1:Y:S04]  /*4c940*/  LDSM.16.M88.4 R52, [R252+UR10+0x2c800] ;  /* 0x02c8000afc34783b */ /* 0x000e680008000200 */
[----:B------:R-:W1:Y:S04]  /*4c950*/  LDSM.16.M88.4 R48, [R252+UR10+0x2d000] ;  /* 0x02d0000afc30783b */ /* 0x000e680008000200 */
[----:B------:R-:W2:Y:S04]  /*4c960*/  LDL.LU.64 R12, [R1+0x1b0] ;  /* 0x0001b000010c7983 */ /* 0x000ea80000300a00 */
[----:B------:R-:W1:Y:S04]  /*4c970*/  LDSM.16.M88.4 R44, [R252+UR10+0x2d800] ;  /* 0x02d8000afc2c783b */ /* 0x000e680008000200 */
[----:B------:R-:W2:Y:S04]  /*4c980*/  LDL.LU.64 R14, [R1+0x1b8] ;  /* 0x0001b800010e7983 */ /* 0x000ea80000300a00 */
[----:B------:R-:W-:Y:S04]  /*4c990*/  STL [R1+0x67f8], R130 ;  /* 0x0067f88201007387 */ /* 0x000fe80000100800 */
[----:B------:R-:W1:Y:S04]  /*4c9a0*/  LDSM.16.M88.4 R40, [R252+UR10+0x2e000] ;  /* 0x02e0000afc28783b */ /* 0x000e680008000200 */
[----:B------:R-:W-:Y:S04]  /*4c9b0*/  STL [R1+0x67f4], R131 ;  /* 0x0067f48301007387 */ /* 0x000fe80000100800 */
[----:B------:R-:W-:Y:S04]  /*4c9c0*/  STL [R1+0x67f0], R126 ;  /* 0x0067f07e01007387 */ /* 0x000fe80000100800 */
[----:B------:R-:W1:Y:S04]  /*4c9d0*/  LDSM.16.M88.4 R36, [R252+UR10+0x2e800] ;  /* 0x02e8000afc24783b */ /* 0x000e680008000200 */
[----:B------:R-:W-:Y:S04]  /*4c9e0*/  STL [R1+0x67ec], R127 ;  /* 0x0067ec7f01007387 */ /* 0x000fe80000100800 */
[----:B------:R-:W-:Y:S04]  /*4c9f0*/  STL [R1+0x67e4], R122 ;  /* 0x0067e47a01007387 */ /* 0x000fe80000100800 */
[----:B------:R-:W4:Y:S04]  /*4ca00*/  LDSM.16.M88.4 R32, [R252+UR10+0x2f000] ;  /* 0x02f0000afc20783b */ /* 0x000f280008000200 */
[----:B------:R-:W-:Y:S04]  /*4ca10*/  STL [R1+0x67e0], R123 ;  /* 0x0067e07b01007387 */ /* 0x000fe80000100800 */
[----:B---3--:R-:W-:Y:S04]  /*4ca20*/  STL [R1+0x67fc], R118 ;  /* 0x0067fc7601007387 */ /* 0x008fe80000100800 */
[----:B------:R-:W3:Y:S04]  /*4ca30*/  LDSM.16.M88.4 R28, [R252+UR10+0x2f800] ;  /* 0x02f8000afc1c783b */ /* 0x000ee80008000200 */
[----:B------:R-:W-:Y:S04]  /*4ca40*/  STL [R1+0x67e8], R119 ;  /* 0x0067e87701007387 */ /* 0x000fe80000100800 */
[----:B----4-:R-:W-:Y:S04]  /*4ca50*/  STL [R1+0x6804], R114 ;  /* 0x0068047201007387 */ /* 0x010fe80000100800 */
[----:B------:R-:W-:Y:S04]  /*4ca60*/  STL [R1+0x6800], R115 ;  /* 0x0068007301007387 */ /* 0x000fe80000100800 */
[----:B-1----:R-:W-:Y:S04]  /*4ca70*/  STL [R1+0x680c], R110 ;  /* 0x00680c6e01007387 */ /* 0x002fe80000100800 */
        /* <DEDUP_REMOVED lines=23> */
[----:B------:R1:W-:Y:S04]  /*4cbf0*/  STL [R1+0x686c], R54 ;  /* 0x00686c3601007387 */ /* 0x0003e80000100800 */
[----:B------:R4:W-:Y:S04]  /*4cc00*/  STL [R1+0x6868], R55 ;  /* 0x0068683701007387 */ /* 0x0009e80000100800 */
        /* <DEDUP_REMOVED lines=8> */
[----:B------:R-:W1:Y:S04]  /*4cc90*/  LDSM.16.M88.4 R88, [R252+UR10+0x23800] ;  /* 0x0238000afc58783b */ /* 0x000e680008000200 */
[----:B------:R-:W-:Y:S04]  /*4cca0*/  LDS R192, [R201+UR10] ;  /* 0x0000000ac9c07984 */ /* 0x000fe80008000800 */
[----:B------:R-:W-:Y:S04]  /*4ccb0*/  LDS R194, [R201+UR10+0x1000] ;  /* 0x0010000ac9c27984 */ /* 0x000fe80008000800 */
[----:B------:R-:W-:Y:S01]  /*4ccc0*/  LDS R193, [R200+UR10] ;  /* 0x0000000ac8c17984 */ /* 0x000fe20008000800 */
[----:B------:R-:W-:Y:S03]  /*4ccd0*/  HMMA.1688.F32.TF32 R8, R232, R92, R8 ;  /* 0x0000005ce808723c */ /* 0x000fe60000081008 */
[----:B------:R-:W-:Y:S04]  /*4cce0*/  STL [R1+0x6894], R34 ;  /* 0x0068942201007387 */ /* 0x000fe80000100800 */
[----:B------:R1:W-:Y:S04]  /*4ccf0*/  STL [R1+0x6890], R35 ;  /* 0x0068902301007387 */ /* 0x0003e80000100800 */
[----:B---3--:R3:W-:Y:S04]  /*4cd00*/  STL [R1+0x689c], R30 ;  /* 0x00689c1e01007387 */ /* 0x0087e80000100800 */
[----:B------:R1:W-:Y:S04]  /*4cd10*/  STL [R1+0x6898], R31 ;  /* 0x0068981f01007387 */ /* 0x0003e80000100800 */
[----:B------:R-:W-:Y:S01]  /*4cd20*/  STL [R1+0x64b8], R252 ;  /* 0x0064b8fc01007387 */ /* 0x000fe20000100800 */
[----:B------:R-:W-:-:S02]  /*4cd30*/  IMAD.MOV.U32 R142, RZ, RZ, R8 ;  /* 0x000000ffff8e7224 */ /* 0x000fc400078e0008 */
[----:B------:R-:W-:Y:S01]  /*4cd40*/  IMAD.MOV.U32 R143, RZ, RZ, R9 ;  /* 0x000000ffff8f7224 */ /* 0x000fe200078e0009 */
[----:B------:R-:W2:Y:S01]  /*4cd50*/  LDS R195, [R200+UR10+0x1000] ;  /* 0x0010000ac8c37984 */ /* 0x000ea20008000800 */
[----:B------:R-:W-:Y:S02]  /*4cd60*/  IMAD.MOV.U32 R146, RZ, RZ, R10 ;  /* 0x000000ffff927224 */ /* 0x000fe400078e000a */
[----:B------:R-:W-:Y:S01]  /*4cd70*/  IMAD.MOV.U32 R147, RZ, RZ, R11 ;  /* 0x000000ffff937224 */ /* 0x000fe200078e000b */
[----:B------:R-:W3:Y:S04]  /*4cd80*/  LDL.LU.64 R8, [R1+0x1a0] ;  /* 0x0001a00001087983 */ /* 0x000ee80000300a00 */
[----:B------:R-:W3:Y:S01]  /*4cd90*/  LDL.LU.64 R10, [R1+0x1a8] ;  /* 0x0001a800010a7983 */ /* 0x000ee20000300a00 */
[----:B--2---:R-:W-:Y:S03]  /*4cda0*/  HMMA.1688.F32.TF32 R4, R232, R128, R4 ;  /* 0x00000080e804723c */ /* 0x004fe60000081004 */
[----:B------:R-:W-:Y:S04]  /*4cdb0*/  LDS R196, [R0+UR10+0x80] ;  /* 0x0000800a00c47984 */ /* 0x000fe80008000800 */
[----:B------:R-:W-:Y:S04]  /*4cdc0*/  LDS R198, [R0+UR10+0x1080] ;  /* 0x0010800a00c67984 */ /* 0x000fe80008000800 */
[----:B------:R-:W-:Y:S04]  /*4cdd0*/  LDS R197, [R3+UR10+0x80] ;  /* 0x0000800a03c57984 */ /* 0x000fe80008000800 */
[----:B------:R-:W2:Y:S04]  /*4cde0*/  LDS R199, [R3+UR10+0x1080] ;  /* 0x0010800a03c77984 */ /* 0x000ea80008000800 */
[----:B-1----:R-:W-:Y:S01]  /*4cdf0*/  IMAD.MOV.U32 R54, RZ, RZ, R4 ;  /* 0x000000ffff367224 */ /* 0x002fe200078e0004 */
[----:B------:R-:W-:Y:S01]  /*4ce00*/  MOV R59, R7 ;  /* 0x00000007003b7202 */ /* 0x000fe20000000f00 */
[----:B----4-:R-:W-:-:S02]  /*4ce10*/  IMAD.MOV.U32 R55, RZ, RZ, R5 ;  /* 0x000000ffff377224 */ /* 0x010fc400078e0005 */
[----:B------:R-:W-:Y:S01]  /*4ce20*/  IMAD.MOV.U32 R58, RZ, RZ, R6 ;  /* 0x000000ffff3a7224 */ /* 0x000fe200078e0006 */
[----:B------:R-:W4:Y:S04]  /*4ce30*/  LDL.LU.64 R4, [R1+0x190] ;  /* 0x0001900001047983 */ /* 0x000f280000300a00 */
[----:B------:R-:W4:Y:S04]  /*4ce40*/  LDL.LU.64 R6, [R1+0x198] ;  /* 0x0001980001067983 */ /* 0x000f280000300a00 */
[----:B------:R1:W-:Y:S04]  /*4ce50*/  STL [R1+0x68ac], R59 ;  /* 0x0068ac3b01007387 */ /* 0x0003e80000100800 */
[----:B------:R-:W-:Y:S01]  /*4ce60*/  STL [R1+0x68a8], R58 ;  /* 0x0068a83a01007387 */ /* 0x000fe20000100800 */
[----:B------:R-:W-:Y:S03]  /*4ce70*/  HMMA.1688.F32.TF32 R12, R232, R124, R12 ;  /* 0x0000007ce80c723c */ /* 0x000fe6000008100c */
[----:B------:R1:W-:Y:S04]  /*4ce80*/  STL [R1+0x68a4], R55 ;  /* 0x0068a43701007387 */ /* 0x0003e80000100800 */
[----:B------:R1:W-:-:S12]  /*4ce90*/  STL [R1+0x68a0], R54 ;  /* 0x0068a03601007387 */ /* 0x0003d80000100800 */
[----:B------:R-:W-:Y:S02]  /*4cea0*/  IMAD.MOV.U32 R62, RZ, RZ, R12 ;  /* 0x000000ffff3e7224 */ /* 0x000fe400078e000c */
[----:B------:R-:W-:Y:S02]  /*4ceb0*/  IMAD.MOV.U32 R63, RZ, RZ, R13 ;  /* 0x000000ffff3f7224 */ /* 0x000fe400078e000d */
[----:B------:R-:W-:Y:S01]  /*4cec0*/  IMAD.MOV.U32 R67, RZ, RZ, R15 ;  /* 0x000000ffff437224 */ /* 0x000fe200078e000f */
[----:B------:R-:W2:Y:S01]  /*4ced0*/  LDL.LU.64 R12, [R1+0x180] ;  /* 0x00018000010c7983 */ /* 0x000ea20000300a00 */
[----:B------:R-:W-:-:S03]  /*4cee0*/  IMAD.MOV.U32 R66, RZ, RZ, R14 ;  /* 0x000000ffff427224 */ /* 0x000fc600078e000e */
[----:B------:R-:W2:Y:S04]  /*4cef0*/  LDL.LU.64 R14, [R1+0x188] ;  /* 0x00018800010e7983 */ /* 0x000ea80000300a00 */
[----:B------:R1:W-:Y:S04]  /*4cf00*/  STL [R1+0x68bc], R67 ;  /* 0x0068bc4301007387 */ /* 0x0003e80000100800 */
[----:B------:R1:W-:Y:S04]  /*4cf10*/  STL [R1+0x68b8], R66 ;  /* 0x0068b84201007387 */ /* 0x0003e80000100800 */
[----:B------:R1:W-:Y:S04]  /*4cf20*/  STL [R1+0x68b4], R63 ;  /* 0x0068b43f01007387 */ /* 0x0003e80000100800 */
[----:B------:R1:W-:Y:S01]  /*4cf30*/  STL [R1+0x68b0], R62 ;  /* 0x0068b03e01007387 */ /* 0x0003e20000100800 */
[----:B---3--:R-:W-:-:S15]  /*4cf40*/  HMMA.1688.F32.TF32 R8, R232, R120, R8 ;  /* 0x00000078e808723c */ /* 0x008fde0000081008 */
[----:B------:R-:W-:-:S04]  /*4cf50*/  NOP ;  /* 0x0000000000007918 */ /* 0x000fc80000000000 */
[----:B------:R-:W-:Y:S02]  /*4cf60*/  IMAD.MOV.U32 R78, RZ, RZ, R8 ;  /* 0x000000ffff4e7224 */ /* 0x000fe400078e0008 */
[----:B------:R-:W-:Y:S02]  /*4cf70*/  IMAD.MOV.U32 R79, RZ, RZ, R9 ;  /* 0x000000ffff4f7224 */ /* 0x000fe400078e0009 */
[----:B------:R-:W-:Y:S01]  /*4cf80*/  IMAD.MOV.U32 R82, RZ, RZ, R10 ;  /* 0x000000ffff527224 */ /* 0x000fe200078e000a */
[----:B------:R-:W3:Y:S01]  /*4cf90*/  LDL.LU.64 R8, [R1+0x170] ;  /* 0x0001700001087983 */ /* 0x000ee20000300a00 */
[----:B----4-:R-:W-:Y:S01]  /*4cfa0*/  HMMA.1688.F32.TF32 R4, R232, R116, R4 ;  /* 0x00000074e804723c */ /* 0x010fe20000081004 */
[----:B------:R-:W-:Y:S02]  /*4cfb0*/  IMAD.MOV.U32 R83, RZ, RZ, R11 ;  /* 0x000000ffff537224 */ /* 0x000fe400078e000b */
[----:B------:R-:W3:Y:S04]  /*4cfc0*/  LDL.LU.64 R10, [R1+0x178] ;  /* 0x00017800010a7983 */ /* 0x000ee80000300a00 */
[----:B------:R-:W-:Y:S04]  /*4cfd0*/  STL [R1+0x68cc], R83 ;  /* 0x0068cc5301007387 */ /* 0x000fe80000100800 */
[----:B------:R-:W-:Y:S04]  /*4cfe0*/  STL [R1+0x68c8], R82 ;  /* 0x0068c85201007387 */ /* 0x000fe80000100800 */
[----:B------:R-:W-:Y:S04]  /*4cff0*/  STL [R1+0x68c4], R79 ;  /* 0x0068c44f01007387 */ /* 0x000fe80000100800 */
[----:B------:R4:W-:Y:S01]  /*4d000*/  STL [R1+0x68c0], R78 ;  /* 0x0068c04e01007387 */ /* 0x0009e20000100800 */
[----:B------:R-:W-:-:S02]  /*4d010*/  IMAD.MOV.U32 R70, RZ, RZ, R4 ;  /* 0x000000ffff467224 */ /* 0x000fc400078e0004 */
[----:B------:R-:W-:Y:S02]  /*4d020*/  IMAD.MOV.U32 R71, RZ, RZ, R5 ;  /* 0x000000ffff477224 */ /* 0x000fe400078e0005 */
[----:B------:R-:W-:Y:S01]  /*4d030*/  IMAD.MOV.U32 R74, RZ, RZ, R6 ;  /* 0x000000ffff4a7224 */ /* 0x000fe200078e0006 */
[----:B------:R-:W4:Y:S01]  /*4d040*/  LDL.LU.64 R4, [R1+0x160] ;  /* 0x0001600001047983 */ /* 0x000f220000300a00 */
[----:B------:R-:W-:-:S03]  /*4d050*/  IMAD.MOV.U32 R75, RZ, RZ, R7 ;  /* 0x000000ffff4b7224 */ /* 0x000fc600078e0007 */
[----:B------:R-:W4:Y:S04]  /*4d060*/  LDL.LU.64 R6, [R1+0x168] ;  /* 0x0001680001067983 */ /* 0x000f280000300a00 */
[----:B------:R1:W-:Y:S04]  /*4d070*/  STL [R1+0x68dc], R75 ;  /* 0x0068dc4b01007387 */ /* 0x0003e80000100800 */
[----:B------:R1:W-:Y:S01]  /*4d080*/  STL [R1+0x68d8], R74 ;  /* 0x0068d84a01007387 */ /* 0x0003e20000100800 */
[----:B--2---:R-:W-:Y:S03]  /*4d090*/  HMMA.1688.F32.TF32 R12, R232, R112, R12 ;  /* 0x00000070e80c723c */ /* 0x004fe6000008100c */
        /* <DEDUP_REMOVED lines=12> */
[C---:B---3--:R-:W-:Y:S08]  /*4d160*/  HMMA.1688.F32.TF32 R8, R232.reuse, R108, R8 ;  /* 0x0000006ce808723c */ /* 0x048ff00000081008 */
[----:B----4-:R-:W-:Y:S11]  /*4d170*/  HMMA.1688.F32.TF32 R4, R232, R104, R4 ;  /* 0x00000068e804723c */ /* 0x010ff60000081004 */
[----:B------:R-:W-:-:S02]  /*4d180*/  IMAD.MOV.U32 R38, RZ, RZ, R8 ;  /* 0x000000ffff267224 */ /* 0x000fc400078e0008 */
[----:B------:R-:W-:Y:S02]  /*4d190*/  IMAD.MOV.U32 R39, RZ, RZ, R9 ;  /* 0x000000ffff277224 */ /* 0x000fe400078e0009 */
[----:B------:R-:W-:Y:S01]  /*4d1a0*/  IMAD.MOV.U32 R42, RZ, RZ, R10 ;  /* 0x000000ffff2a7224 */ /* 0x000fe200078e000a */
[----:B------:R-:W3:Y:S01]  /*4d1b0*/  LDL.LU.64 R8, [R1+0x130] ;  /* 0x0001300001087983 */ /* 0x000ee20000300a00 */
[----:B------:R-:W-:-:S03]  /*4d1c0*/  IMAD.MOV.U32 R43, RZ, RZ, R11 ;  /* 0x000000ffff2b7224 */ /* 0x000fc600078e000b */
[----:B------:R-:W3:Y:S04]  /*4d1d0*/  LDL.LU.64 R10, [R1+0x138] ;  /* 0x00013800010a7983 */ /* 0x000ee80000300a00 */
[----:B------:R4:W-:Y:S04]  /*4d1e0*/  STL [R1+0x68fc], R43 ;  /* 0x0068fc2b01007387 */ /* 0x0009e80000100800 */
[----:B------:R1:W-:Y:S01]  /*4d1f0*/  STL [R1+0x68f8], R42 ;  /* 0x0068f82a01007387 */ /* 0x0003e20000100800 */
[----:B------:R-:W-:Y:S02]  /*4d200*/  IMAD.MOV.U32 R86, RZ, RZ, R4 ;  /* 0x000000ffff567224 */ /* 0x000fe400078e0004 */
[----:B------:R-:W-:Y:S01]  /*4d210*/  IMAD.MOV.U32 R87, RZ, RZ, R5 ;  /* 0x000000ffff577224 */ /* 0x000fe200078e0005 */
[----:B------:R1:W-:Y:S01]  /*4d220*/  STL [R1+0x68f4], R39 ;  /* 0x0068f42701007387 */ /* 0x0003e20000100800 */
[----:B------:R-:W-:-:S02]  /*4d230*/  IMAD.MOV.U32 R98, RZ, RZ, R6 ;  /* 0x000000ffff627224 */ /* 0x000fc400078e0006 */
[----:B------:R-:W-:Y:S01]  /*4d240*/  IMAD.MOV.U32 R99, RZ, RZ, R7 ;  /* 0x000000ffff637224 */ /* 0x000fe200078e0007 */
[----:B------:R1:W-:Y:S04]  /*4d250*/  STL [R1+0x68f0], R38 ;  /* 0x0068f02601007387 */ /* 0x0003e80000100800 */
[----:B------:R-:W4:Y:S04]  /*4d260*/  LDL.LU.64 R4, [R1+0x120] ;  /* 0x0001200001047983 */ /* 0x000f280000300a00 */
[----:B------:R-:W4:Y:S01]  /*4d270*/  LDL.LU.64 R6, [R1+0x128] ;  /* 0x0001280001067983 */ /* 0x000f220000300a00 */
[----:B--2---:R-:W-:Y:S03]  /*4d280*/  HMMA.1688.F32.TF32 R12, R232, R100, R12 ;  /* 0x00000064e80c723c */ /* 0x004fe6000008100c */
[----:B------:R2:W-:Y:S04]  /*4d290*/  STL [R1+0x690c], R99 ;  /* 0x00690c6301007387 */ /* 0x0005e80000100800 */
[----:B------:R1:W-:Y:S04]  /*4d2a0*/  STL [R1+0x6908], R98 ;  /* 0x0069086201007387 */ /* 0x0003e80000100800 */
[----:B------:R1:W-:Y:S04]  /*4d2b0*/  STL [R1+0x6904], R87 ;  /* 0x0069045701007387 */ /* 0x0003e80000100800 */
[----:B------:R1:W-:Y:S04]  /*4d2c0*/  STL [R1+0x6900], R86 ;  /* 0x0069005601007387 */ /* 0x0003e80000100800 */
[----:B------:R-:W-:-:S02]  /*4d2d0*/  IMAD.MOV.U32 R35, RZ, RZ, R15 ;  /* 0x000000ffff237224 */ /* 0x000fc400078e000f */
[----:B------:R-:W-:Y:S02]  /*4d2e0*/  IMAD.MOV.U32 R34, RZ, RZ, R14 ;  /* 0x000000ffff227224 */ /* 0x000fe400078e000e */
[----:B------:R-:W-:Y:S02]  /*4d2f0*/  IMAD.MOV.U32 R30, RZ, RZ, R12 ;  /* 0x000000ffff1e7224 */ /* 0x000fe400078e000c */
[----:B------:R-:W-:Y:S02]  /*4d300*/  IMAD.MOV.U32 R31, RZ, RZ, R13 ;  /* 0x000000ffff1f7224 */ /* 0x000fe400078e000d */
[----:B------:R-:W2:Y:S04]  /*4d310*/  LDL.LU.64 R12, [R1+0x110] ;  /* 0x00011000010c7983 */ /* 0x000ea80000300a00 */
[----:B------:R-:W2:Y:S04]  /*4d320*/  LDL.LU.64 R14, [R1+0x118] ;  /* 0x00011800010e7983 */ /* 0x000ea80000300a00 */
[----:B------:R1:W-:Y:S04]  /*4d330*/  STL [R1+0x691c], R35 ;  /* 0x00691c2301007387 */ /* 0x0003e80000100800 */
[----:B------:R1:W-:Y:S04]  /*4d340*/  STL [R1+0x6918], R34 ;  /* 0x0069182201007387 */ /* 0x0003e80000100800 */
[----:B------:R1:W-:Y:S04]  /*4d350*/  STL [R1+0x6914], R31 ;  /* 0x0069141f01007387 */ /* 0x0003e80000100800 */
[----:B------:R1:W-:Y:S01]  /*4d360*/  STL [R1+0x6910], R30 ;  /* 0x0069101e01007387 */ /* 0x0003e20000100800 */
[C---:B---3--:R-:W-:Y:S08]  /*4d370*/  HMMA.1688.F32.TF32 R8, R232.reuse, R96, R8 ;  /* 0x00000060e808723c */ /* 0x048ff00000081008 */
[----:B----4-:R-:W-:Y:S11]  /*4d380*/  HMMA.1688.F32.TF32 R4, R232, R84, R4 ;  /* 0x00000054e804723c */ /* 0x010ff60000081004 */
[----:B-1----:R-:W-:Y:S01]  /*4d390*/  IMAD.MOV.U32 R59, RZ, RZ, R8 ;  /* 0x000000ffff3b7224 */ /* 0x002fe200078e0008 */
[----:B------:R-:W-:Y:S01]  /*4d3a0*/  MOV R55, R10 ;  /* 0x0000000a00377202 */ /* 0x000fe20000000f00 */
[----:B------:R-:W-:-:S02]  /*4d3b0*/  IMAD.MOV.U32 R58, RZ, RZ, R9 ;  /* 0x000000ffff3a7224 */ /* 0x000fc400078e0009 */
[----:B------:R-:W-:Y:S01]  /*4d3c0*/  IMAD.MOV.U32 R54, RZ, RZ, R11 ;  /* 0x000000ffff367224 */ /* 0x000fe200078e000b */
[----:B------:R-:W3:Y:S04]  /*4d3d0*/  LDL.LU.64 R8, [R1+0x100] ;  /* 0x0001000001087983 */ /* 0x000ee80000300a00 */
[----:B------:R-:W3:Y:S04]  /*4d3e0*/  LDL.LU.64 R10, [R1+0x108] ;  /* 0x00010800010a7983 */ /* 0x000ee80000300a00 */
[----:B------:R1:W-:Y:S04]  /*4d3f0*/  STL [R1+0x692c], R54 ;  /* 0x00692c3601007387 */ /* 0x0003e80000100800 */
[----:B------:R4:W-:Y:S01]  /*4d400*/  STL [R1+0x6928], R55 ;  /* 0x0069283701007387 */ /* 0x0009e20000100800 */
[----:B------:R-:W-:-:S02]  /*4d410*/  IMAD.MOV.U32 R67, RZ, RZ, R4 ;  /* 0x000000ffff437224 */ /* 0x000fc400078e0004 */
[----:B------:R-:W-:Y:S01]  /*4d420*/  IMAD.MOV.U32 R66, RZ, RZ, R5 ;  /* 0x000000ffff427224 */ /* 0x000fe200078e0005 */
[----:B------:R1:W-:Y:S01]  /*4d430*/  STL [R1+0x6924], R58 ;  /* 0x0069243a01007387 */ /* 0x0003e20000100800 */
[----:B------:R-:W-:Y:S02]  /*4d440*/  IMAD.MOV.U32 R63, RZ, RZ, R6 ;  /* 0x000000ffff3f7224 */ /* 0x000fe400078e0006 */
[----:B------:R-:W-:Y:S01]  /*4d450*/  IMAD.MOV.U32 R62, RZ, RZ, R7 ;  /* 0x000000ffff3e7224 */ /* 0x000fe200078e0007 */
[----:B------:R1:W-:Y:S04]  /*4d460*/  STL [R1+0x6920], R59 ;  /* 0x0069203b01007387 */ /* 0x0003e80000100800 */
[----:B------:R-:W4:Y:S04]  /*4d470*/  LDL.LU.64 R4, [R1+0xf0] ;  /* 0x0000f00001047983 */ /* 0x000f280000300a00 */
[----:B------:R-:W4:Y:S01]  /*4d480*/  LDL.LU.64 R6, [R1+0xf8] ;  /* 0x0000f80001067983 */ /* 0x000f220000300a00 */
[C---:B------:R-:W-:Y:S08]  /*4d490*/  HMMA.1688.F32.TF32 R16, R232.reuse, R88, R16 ;  /* 0x00000058e810723c */ /* 0x040ff00000081010 */
[----:B--2---:R-:W-:Y:S01]  /*4d4a0*/  HMMA.1688.F32.TF32 R12, R232, R80, R12 ;  /* 0x00000050e80c723c */ /* 0x004fe2000008100c */
[----:B------:R2:W-:Y:S04]  /*4d4b0*/  STL [R1+0x693c], R62 ;  /* 0x00693c3e01007387 */ /* 0x0005e80000100800 */
[----:B------:R1:W-:Y:S06]  /*4d4c0*/  STL [R1+0x6938], R63 ;  /* 0x0069383f01007387 */ /* 0x0003ec0000100800 */
[----:B------:R-:W-:Y:S01]  /*4d4d0*/  IMAD.MOV.U32 R150, RZ, RZ, R16 ;  /* 0x000000ffff967224 */ /* 0x000fe200078e0010 */
[----:B------:R1:W-:Y:S01]  /*4d4e0*/  STL [R1+0x6934], R66 ;  /* 0x0069344201007387 */ /* 0x0003e20000100800 */
[----:B------:R-:W-:-:S03]  /*4d4f0*/  IMAD.MOV.U32 R151, RZ, RZ, R17 ;  /* 0x000000ffff977224 */ /* 0x000fc600078e0011 */
[----:B------:R1:W-:Y:S01]  /*4d500*/  STL [R1+0x6930], R67 ;  /* 0x0069304301007387 */ /* 0x0003e20000100800 */
[----:B------:R-:W-:-:S03]  /*4d510*/  IMAD.MOV.U32 R154, RZ, RZ, R18 ;  /* 0x000000ffff9a7224 */ /* 0x000fc600078e0012 */
[----:B------:R-:W2:Y:S01]  /*4d520*/  LDL.LU.64 R20, [R1+0xe0] ;  /* 0x0000e00001147983 */ /* 0x000ea20000300a00 */
[----:B------:R-:W-:Y:S02]  /*4d530*/  IMAD.MOV.U32 R107, RZ, RZ, R15 ;  /* 0x000000ffff6b7224 */ /* 0x000fe400078e000f */
[----:B------:R-:W-:Y:S01]  /*4d540*/  IMAD.MOV.U32 R106, RZ, RZ, R14 ;  /* 0x000000ffff6a7224 */ /* 0x000fe200078e000e */
[----:B------:R-:W2:Y:S01]  /*4d550*/  LDL.LU.64 R22, [R1+0xe8] ;  /* 0x0000e80001167983 */ /* 0x000ea20000300a00 */
        /* <DEDUP_REMOVED lines=8> */
[----:B------:R1:W-:Y:S04]  /*4d5e0*/  STL [R1+0x6940], R102 ;  /* 0x0069406601007387 */ /* 0x0003e80000100800 */
[----:B------:R-:W2:Y:S04]  /*4d5f0*/  LDL.LU.64 R12, [R1+0xc0] ;  /* 0x0000c000010c7983 */ /* 0x000ea80000300a00 */
[----:B------:R-:W2:Y:S01]  /*4d600*/  LDL.LU.64 R14, [R1+0xc8] ;  /* 0x0000c800010e7983 */ /* 0x000ea20000300a00 */
[C---:B---3--:R-:W-:Y:S08]  /*4d610*/  HMMA.1688.F32.TF32 R8, R232.reuse, R76, R8 ;  /* 0x0000004ce808723c */ /* 0x048ff00000081008 */
[----:B----4-:R-:W-:Y:S11]  /*4d620*/  HMMA.1688.F32.TF32 R4, R232, R72, R4 ;  /* 0x00000048e804723c */ /* 0x010ff60000081004 */
[----:B------:R-:W-:-:S02]  /*4d630*/  IMAD.MOV.U32 R78, RZ, RZ, R11 ;  /* 0x000000ffff4e7224 */ /* 0x000fc400078e000b */
[----:B------:R-:W-:Y:S02]  /*4d640*/  IMAD.MOV.U32 R79, RZ, RZ, R10 ;  /* 0x000000ffff4f7224 */ /* 0x000fe400078e000a */
[----:B------:R-:W-:Y:S02]  /*4d650*/  IMAD.MOV.U32 R82, RZ, RZ, R9 ;  /* 0x000000ffff527224 */ /* 0x000fe400078e0009 */
[----:B------:R-:W-:Y:S01]  /*4d660*/  IMAD.MOV.U32 R83, RZ, RZ, R8 ;  /* 0x000000ffff537224 */ /* 0x000fe200078e0008 */
[----:B------:R3:W-:Y:S04]  /*4d670*/  STL [R1+0x695c], R78 ;  /* 0x00695c4e01007387 */ /* 0x0007e80000100800 */
[----:B------:R4:W-:Y:S04]  /*4d680*/  STL [R1+0x6958], R79 ;  /* 0x0069584f01007387 */ /* 0x0009e80000100800 */
[----:B------:R1:W-:Y:S04]  /*4d690*/  STL [R1+0x6954], R82 ;  /* 0x0069545201007387 */ /* 0x0003e80000100800 */
[----:B------:R1:W-:Y:S01]  /*4d6a0*/  STL [R1+0x6950], R83 ;  /* 0x0069505301007387 */ /* 0x0003e20000100800 */
[----:B------:R-:W-:-:S03]  /*4d6b0*/  IMAD.MOV.U32 R75, RZ, RZ, R4 ;  /* 0x000000ffff4b7224 */ /* 0x000fc600078e0004 */
[----:B------:R-:W3:Y:S01]  /*4d6c0*/  LDL.LU.64 R8, [R1+0xb0] ;  /* 0x0000b00001087983 */ /* 0x000ee20000300a00 */
[----:B------:R-:W-:-:S03]  /*4d6d0*/  IMAD.MOV.U32 R74, RZ, RZ, R5 ;  /* 0x000000ffff4a7224 */ /* 0x000fc600078e0005 */
[----:B------:R-:W3:Y:S01]  /*4d6e0*/  LDL.LU.64 R10, [R1+0xb8] ;  /* 0x0000b800010a7983 */ /* 0x000ee20000300a00 */
[----:B------:R-:W-:Y:S02]  /*4d6f0*/  IMAD.MOV.U32 R71, RZ, RZ, R6 ;  /* 0x000000ffff477224 */ /* 0x000fe400078e0006 */
[----:B------:R-:W-:Y:S01]  /*4d700*/  IMAD.MOV.U32 R70, RZ, RZ, R7 ;  /* 0x000000ffff467224 */ /* 0x000fe200078e0007 */
[----:B------:R-:W4:Y:S04]  /*4d710*/  LDL.LU.64 R4, [R1+0xa0] ;  /* 0x0000a00001047983 */ /* 0x000f280000300a00 */
[----:B------:R-:W4:Y:S01]  /*4d720*/  LDL.LU.64 R6, [R1+0xa8] ;  /* 0x0000a80001067983 */ /* 0x000f220000300a00 */
[C---:B--2---:R-:W-:Y:S08]  /*4d730*/  HMMA.1688.F32.TF32 R20, R232.reuse, R68, R20 ;  /* 0x00000044e814723c */ /* 0x044ff00000081014 */
[C---:B------:R-:W-:Y:S01]  /*4d740*/  HMMA.1688.F32.TF32 R16, R232.reuse, R64, R16 ;  /* 0x00000040e810723c */ /* 0x040fe20000081010 */
[----:B------:R2:W-:Y:S04]  /*4d750*/  STL [R1+0x696c], R70 ;  /* 0x00696c4601007387 */ /* 0x0005e80000100800 */
[----:B------:R1:W-:Y:S04]  /*4d760*/  STL [R1+0x6968], R71 ;  /* 0x0069684701007387 */ /* 0x0003e80000100800 */
[----:B------:R1:W-:Y:S04]  /*4d770*/  STL [R1+0x6964], R74 ;  /* 0x0069644a01007387 */ /* 0x0003e80000100800 */
[----:B------:R1:W-:Y:S01]  /*4d780*/  STL [R1+0x6960], R75 ;  /* 0x0069604b01007387 */ /* 0x0003e20000100800 */
[----:B------:R-:W-:Y:S03]  /*4d790*/  HMMA.1688.F32.TF32 R12, R232, R60, R12 ;  /* 0x0000003ce80c723c */ /* 0x000fe6000008100c */
[----:B------:R-:W2:Y:S01]  /*4d7a0*/  LDL.LU.64 R156, [R1+0x90] ;  /* 0x00009000019c7983 */ /* 0x000ea20000300a00 */
[----:B------:R-:W-:-:S03]  /*4d7b0*/  IMAD.MOV.U32 R51, RZ, RZ, R20 ;  /* 0x000000ffff337224 */ /* 0x000fc600078e0014 */
[----:B------:R-:W2:Y:S01]  /*4d7c0*/  LDL.LU.64 R158, [R1+0x98] ;  /* 0x00009800019e7983 */ /* 0x000ea20000300a00 */
        /* <DEDUP_REMOVED lines=8> */
[----:B------:R-:W-:Y:S02]  /*4d850*/  IMAD.MOV.U32 R114, RZ, RZ, R18 ;  /* 0x000000ffff727224 */ /* 0x000fe400078e0012 */
[----:B------:R-:W-:Y:S01]  /*4d860*/  IMAD.MOV.U32 R115, RZ, RZ, R19 ;  /* 0x000000ffff737224 */ /* 0x000fe200078e0013 */
[----:B------:R-:W2:Y:S01]  /*4d870*/  LDL.LU.64 R22, [R1+0x78] ;  /* 0x0000780001167983 */ /* 0x000ea20000300a00 */
[----:B------:R-:W-:-:S02]  /*4d880*/  IMAD.MOV.U32 R43, RZ, RZ, R12 ;  /* 0x000000ffff2b7224 */ /* 0x000fc400078e000c */
[----:B------:R-:W-:Y:S01]  /*4d890*/  IMAD.MOV.U32 R42, RZ, RZ, R13 ;  /* 0x000000ffff2a7224 */ /* 0x000fe200078e000d */
[----:B------:R-:W2:Y:S01]  /*4d8a0*/  LDL.LU.64 R16, [R1+0x60] ;  /* 0x0000600001107983 */ /* 0x000ea20000300a00 */
[----:B------:R-:W-:Y:S02]  /*4d8b0*/  IMAD.MOV.U32 R39, RZ, RZ, R14 ;  /* 0x000000ffff277224 */ /* 0x000fe400078e000e */
[----:B------:R-:W-:Y:S01]  /*4d8c0*/  IMAD.MOV.U32 R38, RZ, RZ, R15 ;  /* 0x000000ffff267224 */ /* 0x000fe200078e000f */
[----:B------:R-:W2:Y:S04]  /*4d8d0*/  LDL.LU.64 R18, [R1+0x68] ;  /* 0x0000680001127983 */ /* 0x000ea80000300a00 */
[----:B------:R-:W2:Y:S04]  /*4d8e0*/  LDL.LU.64 R12, [R1+0x50] ;  /* 0x00005000010c7983 */ /* 0x000ea80000300a00 */
[----:B------:R-:W2:Y:S01]  /*4d8f0*/  LDL.LU.64 R14, [R1+0x58] ;  /* 0x00005800010e7983 */ /* 0x000ea20000300a00 */
[C---:B---3--:R-:W-:Y:S08]  /*4d900*/  HMMA.1688.F32.TF32 R8, R232.reuse, R56, R8 ;  /* 0x00000038e808723c */ /* 0x048ff00000081008 */
[----:B----4-:R-:W-:Y:S11]  /*4d910*/  HMMA.1688.F32.TF32 R4, R232, R52, R4 ;  /* 0x00000034e804723c */ /* 0x010ff60000081004 */
[----:B------:R-:W-:Y:S01]  /*4d920*/  IMAD.MOV.U32 R99, RZ, RZ, R8 ;  /* 0x000000ffff637224 */ /* 0x000fe200078e0008 */
[----:B------:R-:W-:Y:S01]  /*4d930*/  MOV R98, R9 ;  /* 0x0000000900627202 */ /* 0x000fe20000000f00 */
[----:B------:R-:W-:Y:S01]  /*4d940*/  IMAD.MOV.U32 R87, RZ, RZ, R10 ;  /* 0x000000ffff577224 */ /* 0x000fe200078e000a */
[----:B------:R-:W3:Y:S01]  /*4d950*/  LDL.LU.64 R8, [R1+0x30] ;  /* 0x0000300001087983 */ /* 0x000ee20000300a00 */
[----:B------:R-:W-:-:S03]  /*4d960*/  IMAD.MOV.U32 R86, RZ, RZ, R11 ;  /* 0x000000ffff567224 */ /* 0x000fc600078e000b */
[----:B------:R-:W3:Y:S01]  /*4d970*/  LDL.LU.64 R10, [R1+0x38] ;  /* 0x00003800010a7983 */ /* 0x000ee20000300a00 */
[----:B------:R-:W-:Y:S02]  /*4d980*/  IMAD.MOV.U32 R35, RZ, RZ, R4 ;  /* 0x000000ffff237224 */ /* 0x000fe400078e0004 */
[----:B------:R-:W-:Y:S02]  /*4d990*/  IMAD.MOV.U32 R34, RZ, RZ, R5 ;  /* 0x000000ffff227224 */ /* 0x000fe400078e0005 */
[----:B------:R-:W-:Y:S01]  /*4d9a0*/  IMAD.MOV.U32 R31, RZ, RZ, R6 ;  /* 0x000000ffff1f7224 */ /* 0x000fe200078e0006 */
[----:B------:R-:W4:Y:S01]  /*4d9b0*/  LDL.LU.64 R4, [R1+0x11d0] ;  /* 0x0011d00001047983 */ /* 0x000f220000300a00 */
[----:B------:R-:W-:-:S03]  /*4d9c0*/  IMAD.MOV.U32 R30, RZ, RZ, R7 ;  /* 0x000000ffff1e7224 */ /* 0x000fc600078e0007 */
[----:B------:R-:W4:Y:S04]  /*4d9d0*/  LDL.LU.64 R6, [R1+0x11d8] ;  /* 0x0011d80001067983 */ /* 0x000f280000300a00 */
[----:B------:R-:W4:Y:S04]  /*4d9e0*/  LDL.LU.64 R212, [R1+0x1330] ;  /* 0x0013300001d47983 */ /* 0x000f280000300a00 */
[----:B------:R-:W4:Y:S04]  /*4d9f0*/  LDL.LU.64 R214, [R1+0x1338] ;  /* 0x0013380001d67983 */ /* 0x000f280000300a00 */
[----:B------:R-:W4:Y:S01]  /*4da00*/  LDL.LU.64 R208, [R1+0x1320] ;  /* 0x0013200001d07983 */ /* 0x000f220000300a00 */
[C---:B--2---:R-:W-:Y:S03]  /*4da10*/  HMMA.1688.F32.TF32 R156, R232.reuse, R48, R156 ;  /* 0x00000030e89c723c */ /* 0x044fe6000008109c */
[----:B------:R-:W2:Y:S04]  /*4da20*/  LDL.LU.64 R210, [R1+0x1328] ;  /* 0x0013280001d27983 */ /* 0x000ea80000300a00 */
[----:B------:R-:W2:Y:S01]  /*4da30*/  LDL.LU.64 R204, [R1+0x1310] ;  /* 0x0013100001cc7983 */ /* 0x000ea20000300a00 */
[C---:B------:R-:W-:Y:S03]  /*4da40*/  HMMA.1688.F32.TF32 R24, R232.reuse, R44, R24 ;  /* 0x0000002ce818723c */ /* 0x040fe60000081018 */
        /* <DEDUP_REMOVED lines=8> */
[----:B------:R-:W-:Y:S03]  /*4dad0*/  HMMA.1688.F32.TF32 R12, R232, R32, R12 ;  /* 0x00000020e80c723c */ /* 0x000fe6000008100c */
[----:B------:R-:W2:Y:S01]  /*4dae0*/  LDL.LU.64 R170, [R1+0x12e8] ;  /* 0x0012e80001aa7983 */ /* 0x000ea20000300a00 */
[----:B------:R-:W-:-:S03]  /*4daf0*/  IMAD.MOV.U32 R118, RZ, RZ, R156 ;  /* 0x000000ffff767224 */ /* 0x000fc600078e009c */
[----:B------:R-:W2:Y:S01]  /*4db00*/  LDL.LU.64 R164, [R1+0x12d0] ;  /* 0x0012d00001a47983 */ /* 0x000ea20000300a00 */
[----:B------:R-:W-:-:S03]  /*4db10*/  IMAD.MOV.U32 R130, RZ, RZ, R157 ;  /* 0x000000ffff827224 */ /* 0x000fc600078e009d */
[----:B------:R-:W2:Y:S01]  /*4db20*/  LDL.LU.64 R166, [R1+0x12d8] ;  /* 0x0012d80001a67983 */ /* 0x000ea20000300a00 */
[----:B------:R-:W-:-:S03]  /*4db30*/  IMAD.MOV.U32 R131, RZ, RZ, R158 ;  /* 0x000000ffff837224 */ /* 0x000fc600078e009e */
[----:B------:R-:W2:Y:S01]  /*4db40*/  LDL.LU.64 R160, [R1+0x12c0] ;  /* 0x0012c00001a07983 */ /* 0x000ea20000300a00 */
[----:B------:R-:W-:-:S03]  /*4db50*/  IMAD.MOV.U32 R126, RZ, RZ, R159 ;  /* 0x000000ffff7e7224 */ /* 0x000fc600078e009f */
[----:B------:R-:W2:Y:S01]  /*4db60*/  LDL.LU.64 R162, [R1+0x12c8] ;  /* 0x0012c80001a27983 */ /* 0x000ea20000300a00 */
[----:B-1----:R-:W-:Y:S02]  /*4db70*/  IMAD.MOV.U32 R54, RZ, RZ, R24 ;  /* 0x000000ffff367224 */ /* 0x002fe400078e0018 */
        /* <DEDUP_REMOVED lines=25> */
[----:B---3--:R-:W-:Y:S08]  /*4dd10*/  HMMA.1688.F32.TF32 R8, R232, R28, R8 ;  /* 0x0000001ce808723c */ /* 0x008ff00000081008 */
[----:B----4-:R-:W-:Y:S11]  /*4dd20*/  HMMA.1688.F32.TF32 R4, R192, R152, R4 ;  /* 0x00000098c004723c */ /* 0x010ff60000081004 */
[----:B------:R-:W-:-:S02]  /*4dd30*/  IMAD.MOV.U32 R78, RZ, RZ, R8 ;  /* 0x000000ffff4e7224 */ /* 0x000fc400078e0008 */
[----:B------:R-:W-:Y:S02]  /*4dd40*/  IMAD.MOV.U32 R79, RZ, RZ, R9 ;  /* 0x000000ffff4f7224 */ /* 0x000fe400078e0009 */
[----:B------:R-:W-:Y:S01]  /*4dd50*/  IMAD.MOV.U32 R82, RZ, RZ, R10 ;  /* 0x000000ffff527224 */ /* 0x000fe200078e000a */
[----:B------:R-:W3:Y:S01]  /*4dd60*/  LDL.LU.64 R8, [R1+0x1260] ;  /* 0x0012600001087983 */ /* 0x000ee20000300a00 */
[----:B------:R-:W-:-:S03]  /*4dd70*/  IMAD.MOV.U32 R83, RZ, RZ, R11 ;  /* 0x000000ffff537224 */ /* 0x000fc600078e000b */
[----:B------:R-:W3:Y:S01]  /*4dd80*/  LDL.LU.64 R10, [R1+0x1268] ;  /* 0x00126800010a7983 */ /* 0x000ee20000300a00 */
[----:B------:R-:W-:Y:S01]  /*4dd90*/  MOV R70, R4 ;  /* 0x0000000400467202 */ /* 0x000fe20000000f00 */
[----:B------:R-:W-:Y:S02]  /*4dda0*/  IMAD.MOV.U32 R71, RZ, RZ, R5 ;  /* 0x000000ffff477224 */ /* 0x000fe400078e0005 */
[----:B------:R-:W-:Y:S01]  /*4ddb0*/  IMAD.MOV.U32 R74, RZ, RZ, R6 ;  /* 0x000000ffff4a7224 */ /* 0x000fe200078e0006 */
[----:B------:R-:W4:Y:S01]  /*4ddc0*/  LDL.LU.64 R4, [R1+0x1250] ;  /* 0x0012500001047983 */ /* 0x000f220000300a00 */
[----:B------:R-:W-:-:S03]  /*4ddd0*/  IMAD.MOV.U32 R75, RZ, RZ, R7 ;  /* 0x000000ffff4b7224 */ /* 0x000fc600078e0007 */
[----:B------:R-:W4:Y:S01]  /*4dde0*/  LDL.LU.64 R6, [R1+0x1258] ;  /* 0x0012580001067983 */ /* 0x000f220000300a00 */
[C---:B------:R-:W-:Y:S08]  /*4ddf0*/  HMMA.1688.F32.TF32 R212, R192.reuse, R148, R212 ;  /* 0x00000094c0d4723c */ /* 0x040ff000000810d4 */
[C---:B--2---:R-:W-:Y:S08]  /*4de00*/  HMMA.1688.F32.TF32 R208, R192.reuse, R144, R208 ;  /* 0x00000090c0d0723c */ /* 0x044ff000000810d0 */
[C---:B------:R-:W-:Y:S08]  /*4de10*/  HMMA.1688.F32.TF32 R204, R192.reuse, R140, R204 ;  /* 0x0000008cc0cc723c */ /* 0x040ff000000810cc */
[C---:B------:R-:W-:Y:S08]  /*4de20*/  HMMA.1688.F32.TF32 R176, R192.reuse, R136, R176 ;  /* 0x00000088c0b0723c */ /* 0x040ff000000810b0 */
[C---:B------:R-:W-:Y:S08]  /*4de30*/  HMMA.1688.F32.TF32 R172, R192.reuse, R132, R172 ;  /* 0x00000084c0ac723c */ /* 0x040ff000000810ac */
[C---:B------:R-:W-:Y:S01]  /*4de40*/  HMMA.1688.F32.TF32 R168, R192.reuse, R92, R168 ;  /* 0x0000005cc0a8723c */ /* 0x040fe200000810a8 */
[----:B------:R1:W-:Y:S07]  /*4de50*/  STL.64 [R1+0x1fb0], R212 ;  /* 0x001fb0d401007387 */ /* 0x0003ee0000100a00 */
        /* <DEDUP_REMOVED lines=9> */
[----:B------:R1:W-:Y:S04]  /*4def0*/  STL.64 [R1+0x1f88], R206 ;  /* 0x001f88ce01007387 */ /* 0x0003e80000100a00 */
[----:B------:R1:W-:Y:S03]  /*4df00*/  STL.64 [R1+0x1f50], R176 ;  /* 0x001f50b001007387 */ /* 0x0003e60000100a00 */
[C---:B------:R-:W-:Y:S01]  /*4df10*/  HMMA.1688.F32.TF32 R16, R192.reuse, R112, R16 ;  /* 0x00000070c010723c */ /* 0x040fe20000081010 */
[----:B------:R1:W-:Y:S04]  /*4df20*/  STL.64 [R1+0x1f58], R178 ;  /* 0x001f58b201007387 */ /* 0x0003e80000100a00 */
[----:B------:R1:W-:Y:S03]  /*4df30*/  STL.64 [R1+0x1f30], R172 ;  /* 0x001f30ac01007387 */ /* 0x0003e60000100a00 */
[C---:B------:R-:W-:Y:S01]  /*4df40*/  HMMA.1688.F32.TF32 R12, R192.reuse, R108, R12 ;  /* 0x0000006cc00c723c */ /* 0x040fe2000008100c */
[----:B------:R1:W-:Y:S04]  /*4df50*/  STL.64 [R1+0x1f38], R174 ;  /* 0x001f38ae01007387 */ /* 0x0003e80000100a00 */
        /* <DEDUP_REMOVED lines=16> */
[----:B------:R-:W2:Y:S01]  /*4e060*/  LDL.LU.64 R236, [R1+0x1240] ;  /* 0x0012400001ec7983 */ /* 0x000ea20000300a00 */
[C---:B---3--:R-:W-:Y:S08]  /*4e070*/  HMMA.1688.F32.TF32 R8, R192.reuse, R104, R8 ;  /* 0x00000068c008723c */ /* 0x048ff00000081008 */
[C---:B----4-:R-:W-:Y:S11]  /*4e080*/  HMMA.1688.F32.TF32 R4, R192.reuse, R100, R4 ;  /* 0x00000064c004723c */ /* 0x050ff60000081004 */
[----:B------:R3:W-:Y:S04]  /*4e090*/  STL.64 [R1+0x1960], R8 ;  /* 0x0019600801007387 */ /* 0x0007e80000100a00 */
[----:B------:R4:W-:Y:S04]  /*4e0a0*/  STL.64 [R1+0x1968], R10 ;  /* 0x0019680a01007387 */ /* 0x0009e80000100a00 */
[----:B------:R-:W2:Y:S04]  /*4e0b0*/  LDL.LU.64 R238, [R1+0x1248] ;  /* 0x0012480001ee7983 */ /* 0x000ea80000300a00 */
[----:B------:R1:W-:Y:S04]  /*4e0c0*/  STL.64 [R1+0x1900], R4 ;  /* 0x0019000401007387 */ /* 0x0003e80000100a00 */
[----:B------:R1:W-:Y:S04]  /*4e0d0*/  STL.64 [R1+0x1908], R6 ;  /* 0x0019080601007387 */ /* 0x0003e80000100a00 */
[----:B------:R-:W2:Y:S04]  /*4e0e0*/  LDL.LU.64 R232, [R1+0x1230] ;  /* 0x0012300001e87983 */ /* 0x000ea80000300a00 */
[----:B------:R-:W2:Y:S04]  /*4e0f0*/  LDL.LU.64 R234, [R1+0x1238] ;  /* 0x0012380001ea7983 */ /* 0x000ea80000300a00 */
[----:B-1----:R-:W2:Y:S04]  /*4e100*/  LDL.LU.64 R212, [R1+0x1220] ;  /* 0x0012200001d47983 */ /* 0x002ea80000300a00 */
        /* <DEDUP_REMOVED lines=25> */
[----:B---3--:R-:W3:Y:S04]  /*4e2a0*/  LDL.LU.64 R8, [R1+0x14d0] ;  /* 0x0014d00001087983 */ /* 0x008ee80000300a00 */
[----:B----4-:R-:W3:Y:S04]  /*4e2b0*/  LDL.LU.64 R10, [R1+0x14d8] ;  /* 0x0014d800010a7983 */ /* 0x010ee80000300a00 */
[----:B------:R-:W4:Y:S04]  /*4e2c0*/  LDL.LU.64 R4, [R1+0x40] ;  /* 0x0000400001047983 */ /* 0x000f280000300a00 */
[----:B------:R-:W4:Y:S01]  /*4e2d0*/  LDL.LU.64 R6, [R1+0x48] ;  /* 0x0000480001067983 */ /* 0x000f220000300a00 */
[C---:B------:R-:W-:Y:S08]  /*4e2e0*/  HMMA.1688.F32.TF32 R236, R192.reuse, R96, R236 ;  /* 0x00000060c0ec723c */ /* 0x040ff000000810ec */
[C---:B------:R-:W-:Y:S08]  /*4e2f0*/  HMMA.1688.F32.TF32 R232, R192.reuse, R84, R232 ;  /* 0x00000054c0e8723c */ /* 0x040ff000000810e8 */
[C---:B--2---:R-:W-:Y:S08]  /*4e300*/  HMMA.1688.F32.TF32 R212, R192.reuse, R80, R212 ;  /* 0x00000050c0d4723c */ /* 0x044ff000000810d4 */
[C---:B------:R-:W-:Y:S08]  /*4e310*/  HMMA.1688.F32.TF32 R208, R192.reuse, R76, R208 ;  /* 0x0000004cc0d0723c */ /* 0x040ff000000810d0 */
[C---:B------:R-:W-:Y:S08]  /*4e320*/  HMMA.1688.F32.TF32 R204, R192.reuse, R72, R204 ;  /* 0x00000048c0cc723c */ /* 0x040ff000000810cc */
[C---:B------:R-:W-:Y:S01]  /*4e330*/  HMMA.1688.F32.TF32 R176, R192.reuse, R68, R176 ;  /* 0x00000044c0b0723c */ /* 0x040fe200000810b0 */
[----:B------:R-:W-:Y:S07]  /*4e340*/  STL.64 [R1+0x17e0], R236 ;  /* 0x0017e0ec01007387 */ /* 0x000fee0000100a00 */
[C---:B------:R-:W-:Y:S01]  /*4e350*/  HMMA.1688.F32.TF32 R172, R192.reuse, R64, R172 ;  /* 0x00000040c0ac723c */ /* 0x040fe200000810ac */
[----:B------:R-:W-:Y:S07]  /*4e360*/  STL.64 [R1+0x17e8], R238 ;  /* 0x0017e8ee01007387 */ /* 0x000fee0000100a00 */
[C---:B------:R-:W-:Y:S01]  /*4e370*/  HMMA.1688.F32.TF32 R168, R192.reuse, R60, R168 ;  /* 0x0000003cc0a8723c */ /* 0x040fe200000810a8 */
[----:B------:R-:W-:Y:S07]  /*4e380*/  STL.64 [R1+0x17d0], R232 ;  /* 0x0017d0e801007387 */ /* 0x000fee0000100a00 */
[C---:B------:R-:W-:Y:S01]  /*4e390*/  HMMA.1688.F32.TF32 R164, R192.reuse, R56, R164 ;  /* 0x00000038c0a4723c */ /* 0x040fe200000810a4 */
[----:B------:R-:W-:Y:S07]  /*4e3a0*/  STL.64 [R1+0x17d8], R234 ;  /* 0x0017d8ea01007387 */ /* 0x000fee0000100a00 */
        /* <DEDUP_REMOVED lines=17> */
[----:B---3--:R-:W-:Y:S01]  /*4e4c0*/  HMMA.1688.F32.TF32 R8, R192, R28, R8 ;  /* 0x0000001cc008723c */ /* 0x008fe20000081008 */
[----:B------:R3:W-:Y:S04]  /*4e4d0*/  STL.64 [R1+0x1778], R170 ;  /* 0x001778aa01007387 */ /* 0x0007e80000100a00 */
[----:B------:R1:W-:Y:S03]  /*4e4e0*/  STL.64 [R1+0x1760], R164 ;  /* 0x001760a401007387 */ /* 0x0003e60000100a00 */
[C---:B----4-:R-:W-:Y:S01]  /*4e4f0*/  HMMA.1688.F32.TF32 R4, R196.reuse, R152, R4 ;  /* 0x00000098c404723c */ /* 0x050fe20000081004 */
        /* <DEDUP_REMOVED lines=13> */
[----:B-1----:R-:W4:Y:S04]  /*4e5d0*/  LDL.LU.64 R212, [R1+0x3e0] ;  /* 0x0003e00001d47983 */ /* 0x002f280000300a00 */
[----:B------:R1:W-:Y:S04]  /*4e5e0*/  STL.64 [R1+0x16f0], R8 ;  /* 0x0016f00801007387 */ /* 0x0003e80000100a00 */
[----:B------:R1:W-:Y:S04]  /*4e5f0*/  STL.64 [R1+0x16f8], R10 ;  /* 0x0016f80a01007387 */ /* 0x0003e80000100a00 */
[----:B--2---:R-:W2:Y:S04]  /*4e600*/  LDL.LU.64 R214, [R1+0x3e8] ;  /* 0x0003e80001d67983 */ /* 0x004ea80000300a00 */
[----:B------:R1:W-:Y:S04]  /*4e610*/  STL.64 [R1+0x16e0], R4 ;  /* 0x0016e00401007387 */ /* 0x0003e80000100a00 */
[----:B------:R1:W-:Y:S04]  /*4e620*/  STL.64 [R1+0x16e8], R6 ;  /* 0x0016e80601007387 */ /* 0x0003e80000100a00 */
        /* <DEDUP_REMOVED lines=10> */
[----:B------:R-:W3:Y:S04]  /*4e6d0*/  LDL.LU.64 R164, [R1+0x380] ;  /* 0x0003800001a47983 */ /* 0x000ee80000300a00 */
[----:B----4-:R-:W4:Y:S04]  /*4e6e0*/  LDL.LU.64 R166, [R1+0x388] ;  /* 0x0003880001a67983 */ /* 0x010f280000300a00 */
[----:B------:R-:W4:Y:S04]  /*4e6f0*/  LDL.LU.64 R160, [R1+0x370] ;  /* 0x0003700001a07983 */ /* 0x000f280000300a00 */
        /* <DEDUP_REMOVED lines=11> */
[----:B-1----:R-:W4:Y:S04]  /*4e7b0*/  LDL.LU.64 R8, [R1+0x310] ;  /* 0x0003100001087983 */ /* 0x002f280000300a00 */
[----:B------:R-:W4:Y:S04]  /*4e7c0*/  LDL.LU.64 R10, [R1+0x318] ;  /* 0x00031800010a7983 */ /* 0x000f280000300a00 */
[----:B------:R-:W4:Y:S04]  /*4e7d0*/  LDL.LU.64 R4, [R1+0x300] ;  /* 0x0003000001047983 */ /* 0x000f280000300a00 */
[----:B------:R-:W4:Y:S04]  /*4e7e0*/  LDL.LU.64 R6, [R1+0x308] ;  /* 0x0003080001067983 */ /* 0x000f280000300a00 */
[----:B------:R-:W-:Y:S04]  /*4e7f0*/  LDS R192, [R201+UR10+0x80] ;  /* 0x0000800ac9c07984 */ /* 0x000fe80008000800 */
[----:B------:R-:W-:Y:S04]  /*4e800*/  LDS R194, [R201+UR10+0x1080] ;  /* 0x0010800ac9c27984 */ /* 0x000fe80008000800 */
[----:B------:R-:W-:Y:S04]  /*4e810*/  LDS R193, [R200+UR10+0x80] ;  /* 0x0000800ac8c17984 */ /* 0x000fe80008000800 */
[----:B------:R-:W1:Y:S01]  /*4e820*/  LDS R195, [R200+UR10+0x1080] ;  /* 0x0010800ac8c37984 */ /* 0x000e620008000800 */
[C---:B--2---:R-:W-:Y:S08]  /*4e830*/  HMMA.1688.F32.TF32 R212, R196.reuse, R148, R212 ;  /* 0x00000094c4d4723c */ /* 0x044ff000000810d4 */
[C---:B------:R-:W-:Y:S08]  /*4e840*/  HMMA.1688.F32.TF32 R208, R196.reuse, R144, R208 ;  /* 0x00000090c4d0723c */ /* 0x040ff000000810d0 */
[C---:B------:R-:W-:Y:S08]  /*4e850*/  HMMA.1688.F32.TF32 R204, R196.reuse, R140, R204 ;  /* 0x0000008cc4cc723c */ /* 0x040ff000000810cc */
[C---:B------:R-:W-:Y:S08]  /*4e860*/  HMMA.1688.F32.TF32 R176, R196.reuse, R136, R176 ;  /* 0x00000088c4b0723c */ /* 0x040ff000000810b0 */
[C---:B------:R-:W-:Y:S08]  /*4e870*/  HMMA.1688.F32.TF32 R172, R196.reuse, R132, R172 ;  /* 0x00000084c4ac723c */ /* 0x040ff000000810ac */
[C---:B---3--:R-:W-:Y:S01]  /*4e880*/  HMMA.1688.F32.TF32 R168, R196.reuse, R92, R168 ;  /* 0x0000005cc4a8723c */ /* 0x048fe200000810a8 */
[----:B------:R2:W-:Y:S07]  /*4e890*/  STL.64 [R1+0x16d0], R212 ;  /* 0x0016d0d401007387 */ /* 0x0005ee0000100a00 */
[C---:B----4-:R-:W-:Y:S01]  /*4e8a0*/  HMMA.1688.F32.TF32 R164, R196.reuse, R88, R164 ;  /* 0x00000058c4a4723c */ /* 0x050fe200000810a4 */
        /* <DEDUP_REMOVED lines=33> */
[----:B------:R-:W4:Y:S04]  /*4eac0*/  LDL.LU.64 R236, [R1+0x2f0] ;  /* 0x0002f00001ec7983 */ /* 0x000f280000300a00 */
[----:B------:R1:W-:Y:S04]  /*4ead0*/  STL.64 [R1+0x1600], R8 ;  /* 0x0016000801007387 */ /* 0x0003e80000100a00 */
[----:B------:R1:W-:Y:S04]  /*4eae0*/  STL.64 [R1+0x1608], R10 ;  /* 0x0016080a01007387 */ /* 0x0003e80000100a00 */
[----:B------:R-:W4:Y:S04]  /*4eaf0*/  LDL.LU.64 R238, [R1+0x2f8] ;  /* 0x0002f80001ee7983 */ /* 0x000f280000300a00 */
[----:B------:R1:W-:Y:S04]  /*4eb00*/  STL.64 [R1+0x15f0], R4 ;  /* 0x0015f00401007387 */ /* 0x0003e80000100a00 */
[----:B------:R1:W-:Y:S04]  /*4eb10*/  STL.64 [R1+0x15f8], R6 ;  /* 0x0015f80601007387 */ /* 0x0003e80000100a00 */
[----:B------:R-:W4:Y:S04]  /*4eb20*/  LDL.LU.64 R232, [R1+0x2e0] ;  /* 0x0002e00001e87983 */ /* 0x000f280000300a00 */
[----:B------:R-:W4:Y:S04]  /*4eb30*/  LDL.LU.64 R234, [R1+0x2e8] ;  /* 0x0002e80001ea7983 */ /* 0x000f280000300a00 */
[----:B--2---:R-:W2:Y:S04]  /*4eb40*/  LDL.LU.64 R212, [R1+0x2d0] ;  /* 0x0002d00001d47983 */ /* 0x004ea80000300a00 */
[----:B---3--:R-:W2:Y:S04]  /*4eb50*/  LDL.LU.64 R214, [R1+0x2d8] ;  /* 0x0002d80001d67983 */ /* 0x008ea80000300a00 */
[----:B----4-:R-:W3:Y:S04]  /*4eb60*/  LDL.LU.64 R208, [R1+0x2c0] ;  /* 0x0002c00001d07983 */ /* 0x010ee80000300a00 */
[----:B-1----:R-:W3:Y:S04]  /*4eb70*/  LDL.LU.64 R210, [R1+0x2c8] ;  /* 0x0002c80001d27983 */ /* 0x002ee80000300a00 */
        /* <DEDUP_REMOVED lines=25> */
[----:B------:R-:W4:Y:S01]  /*4ed10*/  LDL.LU.64 R6, [R1+0x14f8] ;  /* 0x0014f80001067983 */ /* 0x000f220000300a00 */
[C---:B------:R-:W-:Y:S08]  /*4ed20*/  HMMA.1688.F32.TF32 R236, R196.reuse, R96, R236 ;  /* 0x00000060c4ec723c */ /* 0x040ff000000810ec */
[C---:B------:R-:W-:Y:S08]  /*4ed30*/  HMMA.1688.F32.TF32 R232, R196.reuse, R84, R232 ;  /* 0x00000054c4e8723c */ /* 0x040ff000000810e8 */
[C---:B--2---:R-:W-:Y:S08]  /*4ed40*/  HMMA.1688.F32.TF32 R212, R196.reuse, R80, R212 ;  /* 0x00000050c4d4723c */ /* 0x044ff000000810d4 */
[C---:B---3--:R-:W-:Y:S08]  /*4ed50*/  HMMA.1688.F32.TF32 R208, R196.reuse, R76, R208 ;  /* 0x0000004cc4d0723c */ /* 0x048ff000000810d0 */
[C---:B----4-:R-:W-:Y:S08]  /*4ed60*/  HMMA.1688.F32.TF32 R204, R196.reuse, R72, R204 ;  /* 0x00000048c4cc723c */ /* 0x050ff000000810cc */
        /* <DEDUP_REMOVED lines=25> */
[----:B------:R-:W-:Y:S01]  /*4ef00*/  HMMA.1688.F32.TF32 R8, R196, R28, R8 ;  /* 0x0000001cc408723c */ /* 0x000fe20000081008 */
        /* <DEDUP_REMOVED lines=22> */
[----:B---3--:R-:W3:Y:S04]  /*4f070*/  LDL.LU.64 R208, [R1+0x1a50] ;  /* 0x001a500001d07983 */ /* 0x008ee80000300a00 */
[----:B----4-:R-:W3:Y:S04]  /*4f080*/  LDL.LU.64 R210, [R1+0x1a58] ;  /* 0x001a580001d27983 */ /* 0x010ee80000300a00 */
        /* <DEDUP_REMOVED lines=31> */
[C---:B---3--:R-:W-:Y:S08]  /*4f280*/  HMMA.1688.F32.TF32 R208, R192.reuse, R144, R208 ;  /* 0x00000090c0d0723c */ /* 0x048ff000000810d0 */
[C---:B----4-:R-:W-:Y:S08]  /*4f290*/  HMMA.1688.F32.TF32 R204, R192.reuse, R140, R204 ;  /* 0x0000008cc0cc723c */ /* 0x050ff000000810cc */
        /* <DEDUP_REMOVED lines=341> */
[----:B------:R-:W-:Y:S04]  /*507f0*/  STL.64 [R1+0x10d8], R210 ;  /* 0x0010d8d201007387 */ /* 0x000fe80000100a00 */
[----:B------:R-:W-:Y:S03]  /*50800*/  STL.64 [R1+0x10c0], R204 ;  /* 0x0010c0cc01007387 */ /* 0x000fe60000100a00 */
        /* <DEDUP_REMOVED lines=23> */
[----:B------:R-:W2:Y:S04]  /*50980*/  LDL.LU.64 R4, [R1+0xa40] ;  /* 0x000a400001047983 */ /* 0x000ea80000300a00 */
[----:B------:R-:W-:Y:S04]  /*50990*/  STL.64 [R1+0x1020], R12 ;  /* 0x0010200c01007387 */ /* 0x000fe80000100a00 */
[----:B------:R-:W-:Y:S04]  /*509a0*/  STL.64 [R1+0x1028], R14 ;  /* 0x0010280e01007387 */ /* 0x000fe80000100a00 */
[----:B------:R-:W2:Y:S04]  /*509b0*/  LDL.LU.64 R6, [R1+0xa48] ;  /* 0x000a480001067983 */ /* 0x000ea80000300a00 */
        /* <DEDUP_REMOVED lines=32> */
[----:B------:R-:W1:Y:S04]  /*50bc0*/  LDL.LU.64 R12, [R1+0x3f0] ;  /* 0x0003f000010c7983 */ /* 0x000e680000300a00 */
[----:B------:R-:W1:Y:S01]  /*50bd0*/  LDL.LU.64 R14, [R1+0x3f8] ;  /* 0x0003f800010e7983 */ /* 0x000e620000300a00 */
[C---:B--2---:R-:W-:Y:S08]  /*50be0*/  HMMA.1688.F32.TF32 R4, R192.reuse, R96, R4 ;  /* 0x00000060c004723c */ /* 0x044ff00000081004 */
[C---:B---3--:R-:W-:Y:S08]  /*50bf0*/  HMMA.1688.F32.TF32 R8, R192.reuse, R84, R8 ;  /* 0x00000054c008723c */ /* 0x048ff00000081008 */
[C---:B----4-:R-:W-:Y:S03]  /*50c00*/  HMMA.1688.F32.TF32 R236, R192.reuse, R80, R236 ;  /* 0x00000050c0ec723c */ /* 0x050fe600000810ec */
[----:B------:R-:W-:Y:S04]  /*50c10*/  STL.64 [R1+0x1000], R4 ;  /* 0x0010000401007387 */ /* 0x000fe80000100a00 */
[----:B------:R2:W-:Y:S04]  /*50c20*/  STL.64 [R1+0x1008], R6 ;  /* 0x0010080601007387 */ /* 0x0005e80000100a00 */
[----:B--2---:R-:W2:Y:S04]  /*50c30*/  LDL.LU.64 R6, [R1+0x6a68] ;  /* 0x006a680001067983 */ /* 0x004ea80000300a00 */
[----:B------:R-:W2:Y:S04]  /*50c40*/  LDL.LU.64 R4, [R1+0x6a60] ;  /* 0x006a600001047983 */ /* 0x000ea80000300a00 */
[----:B------:R-:W-:Y:S04]  /*50c50*/  STL.64 [R1+0xff0], R8 ;  /* 0x000ff00801007387 */ /* 0x000fe80000100a00 */
[----:B------:R3:W-:Y:S04]  /*50c60*/  STL.64 [R1+0xff8], R10 ;  /* 0x000ff80a01007387 */ /* 0x0007e80000100a00 */
[----:B---3--:R-:W3:Y:S04]  /*50c70*/  LDL.LU.64 R10, [R1+0x6a58] ;  /* 0x006a5800010a7983 */ /* 0x008ee80000300a00 */
[----:B------:R-:W3:Y:S04]  /*50c80*/  LDL.LU.64 R8, [R1+0x6a50] ;  /* 0x006a500001087983 */ /* 0x000ee80000300a00 */
[----:B------:R-:W-:Y:S04]  /*50c90*/  STL.64 [R1+0xfe0], R236 ;  /* 0x000fe0ec01007387 */ /* 0x000fe80000100a00 */
[----:B------:R4:W-:Y:S02]  /*50ca0*/  STL.64 [R1+0xfe8], R238 ;  /* 0x000fe8ee01007387 */ /* 0x0009e40000100a00 */
[C---:B----4-:R-:W-:Y:S08]  /*50cb0*/  HMMA.1688.F32.TF32 R236, R192.reuse, R76, R232 ;  /* 0x0000004cc0ec723c */ /* 0x050ff000000810e8 */
[C---:B------:R-:W-:Y:S08]  /*50cc0*/  HMMA.1688.F32.TF32 R232, R192.reuse, R72, R212 ;  /* 0x00000048c0e8723c */ /* 0x040ff000000810d4 */
[C---:B------:R-:W-:Y:S08]  /*50cd0*/  HMMA.1688.F32.TF32 R212, R192.reuse, R68, R208 ;  /* 0x00000044c0d4723c */ /* 0x040ff000000810d0 */
        /* <DEDUP_REMOVED lines=18> */
[----:B------:R-:W-:Y:S01]  /*50e00*/  HMMA.1688.F32.TF32 R20, R192, R28, R16 ;  /* 0x0000001cc014723c */ /* 0x000fe20000081010 */
        /* <DEDUP_REMOVED lines=10> */
[----:B------:R-:W-:Y:S01]  /*50eb0*/  STL.64 [R1+0xf48], R162 ;  /* 0x000f48a201007387 */ /* 0x000fe20000100a00 */
[C---:B-1----:R-:W-:Y:S03]  /*50ec0*/  HMMA.1688.F32.TF32 R16, R196.reuse, R152, R12 ;  /* 0x00000098c410723c */ /* 0x042fe6000008100c */
[----:B------:R-:W-:Y:S04]  /*50ed0*/  STL.64 [R1+0xf30], R156 ;  /* 0x000f309c01007387 */ /* 0x000fe80000100a00 */
[----:B------:R-:W-:Y:S04]  /*50ee0*/  STL.64 [R1+0xf38], R158 ;  /* 0x000f389e01007387 */ /* 0x000fe80000100a00 */
[----:B------:R-:W-:Y:S04]  /*50ef0*/  STL.64 [R1+0xf20], R24 ;  /* 0x000f201801007387 */ /* 0x000fe80000100a00 */
[----:B------:R-:W-:Y:S04]  /*50f00*/  STL.64 [R1+0xf28], R26 ;  /* 0x000f281a01007387 */ /* 0x000fe80000100a00 */
[----:B------:R-:W4:Y:S04]  /*50f10*/  LDL.LU.64 R12, [R1+0x690] ;  /* 0x00069000010c7983 */ /* 0x000f280000300a00 */
[----:B------:R-:W-:Y:S04]  /*50f20*/  STL.64 [R1+0xef0], R20 ;  /* 0x000ef01401007387 */ /* 0x000fe80000100a00 */
[----:B------:R-:W-:Y:S04]  /*50f30*/  STL.64 [R1+0xef8], R22 ;  /* 0x000ef81601007387 */ /* 0x000fe80000100a00 */
[----:B------:R-:W4:Y:S04]  /*50f40*/  LDL.LU.64 R14, [R1+0x698] ;  /* 0x00069800010e7983 */ /* 0x000f280000300a00 */
[----:B------:R1:W-:Y:S04]  /*50f50*/  STL.64 [R1+0xee0], R16 ;  /* 0x000ee01001007387 */ /* 0x0003e80000100a00 */
[----:B------:R1:W-:Y:S01]  /*50f60*/  STL.64 [R1+0xee8], R18 ;  /* 0x000ee81201007387 */ /* 0x0003e20000100a00 */
[C---:B------:R-:W-:Y:S03]  /*50f70*/  HMMA.1688.F32.TF32 R188, R196.reuse, R60, R188 ;  /* 0x0000003cc4bc723c */ /* 0x040fe600000810bc */
[----:B------:R-:W-:Y:S04]  /*50f80*/  LDS R192, [R201+UR10+0x180] ;  /* 0x0001800ac9c07984 */ /* 0x000fe80008000800 */
[----:B-1----:R-:W2:Y:S04]  /*50f90*/  LDL.LU.64 R16, [R1+0x680] ;  /* 0x0006800001107983 */ /* 0x002ea80000300a00 */
[----:B------:R-:W2:Y:S04]  /*50fa0*/  LDL.LU.64 R18, [R1+0x688] ;  /* 0x0006880001127983 */ /* 0x000ea80000300a00 */
[----:B------:R-:W2:Y:S04]  /*50fb0*/  LDL.LU.64 R20, [R1+0x670] ;  /* 0x0006700001147983 */ /* 0x000ea80000300a00 */
[----:B------:R-:W2:Y:S04]  /*50fc0*/  LDL.LU.64 R22, [R1+0x678] ;  /* 0x0006780001167983 */ /* 0x000ea80000300a00 */
[----:B------:R-:W2:Y:S04]  /*50fd0*/  LDL.LU.64 R24, [R1+0x660] ;  /* 0x0006600001187983 */ /* 0x000ea80000300a00 */
[----:B------:R-:W2:Y:S04]  /*50fe0*/  LDL.LU.64 R26, [R1+0x668] ;  /* 0x00066800011a7983 */ /* 0x000ea80000300a00 */
[----:B------:R-:W2:Y:S04]  /*50ff0*/  LDL.LU.64 R156, [R1+0x650] ;  /* 0x00065000019c7983 */ /* 0x000ea80000300a00 */
[----:B------:R-:W3:Y:S04]  /*51000*/  LDL.LU.64 R158, [R1+0x658] ;  /* 0x00065800019e7983 */ /* 0x000ee80000300a00 */
        /* <DEDUP_REMOVED lines=18> */
[----:B------:R-:W3:Y:S04]  /*51130*/  LDL.LU.64 R204, [R1] ;  /* 0x0000000001cc7983 */ /* 0x000ee80000300a00 */
[----:B------:R-:W3:Y:S01]  /*51140*/  LDL.LU.64 R206, [R1+0x8] ;  /* 0x0000080001ce7983 */ /* 0x000ee20000300a00 */
[C---:B------:R-:W-:Y:S03]  /*51150*/  HMMA.1688.F32.TF32 R184, R196.reuse, R56, R184 ;  /* 0x00000038c4b8723c */ /* 0x040fe600000810b8 */
[----:B------:R-:W-:Y:S04]  /*51160*/  LDS R194, [R201+UR10+0x1180] ;  /* 0x0011800ac9c27984 */ /* 0x000fe80008000800 */
[----:B------:R-:W-:Y:S01]  /*51170*/  LDS R193, [R200+UR10+0x180] ;  /* 0x0001800ac8c17984 */ /* 0x000fe20008000800 */
[C---:B------:R-:W-:Y:S03]  /*51180*/  HMMA.1688.F32.TF32 R180, R196.reuse, R52, R180 ;  /* 0x00000034c4b4723c */ /* 0x040fe600000810b4 */
[----:B------:R-:W1:Y:S05]  /*51190*/  LDS R195, [R200+UR10+0x1180] ;  /* 0x0011800ac8c37984 */ /* 0x000e6a0008000800 */
[----:B----4-:R-:W-:-:S15]  /*511a0*/  HMMA.1688.F32.TF32 R12, R196, R148, R12 ;  /* 0x00000094c40c723c */ /* 0x010fde000008100c */
[----:B------:R-:W-:-:S04]  /*511b0*/  NOP ;  /* 0x0000000000007918 */ /* 0x000fc80000000000 */
[----:B------:R-:W-:Y:S04]  /*511c0*/  STL.64 [R1+0xed0], R12 ;  /* 0x000ed00c01007387 */ /* 0x000fe80000100a00 */
[----:B------:R4:W-:Y:S04]  /*511d0*/  STL.64 [R1+0xed8], R14 ;  /* 0x000ed80e01007387 */ /* 0x0009e80000100a00 */
[----:B----4-:R-:W4:Y:S04]  /*511e0*/  LDL.LU.64 R14, [R1+0x6a48] ;  /* 0x006a4800010e7983 */ /* 0x010f280000300a00 */
[----:B------:R-:W4:Y:S01]  /*511f0*/  LDL.LU.64 R12, [R1+0x6a40] ;  /* 0x006a4000010c7983 */ /* 0x000f220000300a00 */
[C---:B--2---:R-:W-:Y:S08]  /*51200*/  HMMA.1688.F32.TF32 R16, R196.reuse, R144, R16 ;  /* 0x00000090c410723c */ /* 0x044ff00000081010 */
[C---:B------:R-:W-:Y:S08]  /*51210*/  HMMA.1688.F32.TF32 R20, R196.reuse, R140, R20 ;  /* 0x0000008cc414723c */ /* 0x040ff00000081014 */
[C---:B------:R-:W-:Y:S08]  /*51220*/  HMMA.1688.F32.TF32 R24, R196.reuse, R136, R24 ;  /* 0x00000088c418723c */ /* 0x040ff00000081018 */
[C---:B---3--:R-:W-:Y:S01]  /*51230*/  HMMA.1688.F32.TF32 R156, R196.reuse, R132, R156 ;  /* 0x00000084c49c723c */ /* 0x048fe2000008109c */
[----:B------:R-:W-:Y:S07]  /*51240*/  STL.64 [R1+0xec0], R16 ;  /* 0x000ec01001007387 */ /* 0x000fee0000100a00 */
[C---:B------:R-:W-:Y:S01]  /*51250*/  HMMA.1688.F32.TF32 R168, R196.reuse, R92, R168 ;  /* 0x0000005cc4a8723c */ /* 0x040fe200000810a8 */
[----:B------:R2:W-:Y:S07]  /*51260*/  STL.64 [R1+0xec8], R18 ;  /* 0x000ec81201007387 */ /* 0x0005ee0000100a00 */
[C---:B------:R-:W-:Y:S01]  /*51270*/  HMMA.1688.F32.TF32 R172, R196.reuse, R88, R172 ;  /* 0x00000058c4ac723c */ /* 0x040fe200000810ac */
[----:B--2---:R-:W2:Y:S04]  /*51280*/  LDL.LU.64 R18, [R1+0x6a38] ;  /* 0x006a380001127983 */ /* 0x004ea80000300a00 */
[----:B------:R-:W2:Y:S03]  /*51290*/  LDL.LU.64 R16, [R1+0x6a30] ;  /* 0x006a300001107983 */ /* 0x000ea60000300a00 */
[C---:B------:R-:W-:Y:S01]  /*512a0*/  HMMA.1688.F32.TF32 R176, R196.reuse, R128, R176 ;  /* 0x00000080c4b0723c */ /* 0x040fe200000810b0 */
[----:B------:R-:W-:Y:S04]  /*512b0*/  STL.64 [R1+0xeb0], R20 ;  /* 0x000eb01401007387 */ /* 0x000fe80000100a00 */
[----:B------:R3:W-:Y:S03]  /*512c0*/  STL.64 [R1+0xeb8], R22 ;  /* 0x000eb81601007387 */ /* 0x0007e60000100a00 */
[C---:B------:R-:W-:Y:S01]  /*512d0*/  HMMA.1688.F32.TF32 R160, R196.reuse, R124, R160 ;  /* 0x0000007cc4a0723c */ /* 0x040fe200000810a0 */
[----:B---3--:R-:W3:Y:S04]  /*512e0*/  LDL.LU.64 R22, [R1+0x6a28] ;  /* 0x006a280001167983 */ /* 0x008ee80000300a00 */
[----:B------:R-:W3:Y:S04]  /*512f0*/  LDL.LU.64 R20, [R1+0x6a20] ;  /* 0x006a200001147983 */ /* 0x000ee80000300a00 */
[----:B------:R-:W-:Y:S04]  /*51300*/  STL.64 [R1+0xea0], R24 ;  /* 0x000ea01801007387 */ /* 0x000fe80000100a00 */
[----:B------:R1:W-:Y:S01]  /*51310*/  STL.64 [R1+0xea8], R26 ;  /* 0x000ea81a01007387 */ /* 0x0003e20000100a00 */
[C---:B------:R-:W-:Y:S03]  /*51320*/  HMMA.1688.F32.TF32 R164, R196.reuse, R120, R164 ;  /* 0x00000078c4a4723c */ /* 0x040fe600000810a4 */
[----:B-1----:R-:W2:Y:S04]  /*51330*/  LDL.LU.64 R26, [R1+0x6a18] ;  /* 0x006a1800011a7983 */ /* 0x002ea80000300a00 */
[----:B------:R-:W2:Y:S04]  /*51340*/  LDL.LU.64 R24, [R1+0x6a10] ;  /* 0x006a100001187983 */ /* 0x000ea80000300a00 */
        /* <DEDUP_REMOVED lines=11> */
[----:B------:R1:W-:Y:S04]  /*51400*/  STL.64 [R1+0xe78], R174 ;  /* 0x000e78ae01007387 */ /* 0x0003e80000100a00 */
        /* <DEDUP_REMOVED lines=20> */
[----:B------:R1:W-:Y:S02]  /*51550*/  STL.64 [R1+0xe28], R234 ;  /* 0x000e28ea01007387 */ /* 0x0003e40000100a00 */
[C---:B-1----:R-:W-:Y:S08]  /*51560*/  HMMA.1688.F32.TF32 R232, R196.reuse, R108, R212 ;  /* 0x0000006cc4e8723c */ /* 0x042ff000000810d4 */
[C---:B------:R-:W-:Y:S08]  /*51570*/  HMMA.1688.F32.TF32 R212, R196.reuse, R100, R204 ;  /* 0x00000064c4d4723c */ /* 0x040ff000000810cc */
[C---:B------:R-:W-:Y:S03]  /*51580*/  HMMA.1688.F32.TF32 R204, R196.reuse, R96, R248 ;  /* 0x00000060c4cc723c */ /* 0x040fe600000810f8 */
[----:B------:R-:W-:Y:S04]  /*51590*/  STL.64 [R1+0xe10], R232 ;  /* 0x000e10e801007387 */ /* 0x000fe80000100a00 */
[----:B------:R-:W-:Y:S04]  /*515a0*/  STL.64 [R1+0xe18], R234 ;  /* 0x000e18ea01007387 */ /* 0x000fe80000100a00 */
[----:B------:R-:W-:Y:S04]  /*515b0*/  STL.64 [R1+0xe00], R208 ;  /* 0x000e00d001007387 */ /* 0x000fe80000100a00 */
[----:B------:R1:W-:Y:S04]  /*515c0*/  STL.64 [R1+0xe08], R210 ;  /* 0x000e08d201007387 */ /* 0x0003e80000100a00 */
[----:B------:R-:W-:Y:S04]  /*515d0*/  STL.64 [R1+0xdf0], R212 ;  /* 0x000df0d401007387 */ /* 0x000fe80000100a00 */
[----:B------:R4:W-:Y:S01]  /*515e0*/  STL.64 [R1+0xdf8], R214 ;  /* 0x000df8d601007387 */ /* 0x0009e20000100a00 */
[C---:B-1----:R-:W-:Y:S03]  /*515f0*/  HMMA.1688.F32.TF32 R208, R196.reuse, R84, R244 ;  /* 0x00000054c4d0723c */ /* 0x042fe600000810f4 */
[----:B------:R-:W-:Y:S04]  /*51600*/  LDS R232, [R201+UR10+0x380] ;  /* 0x0003800ac9e87984 */ /* 0x000fe80008000800 */
[----:B------:R-:W-:Y:S01]  /*51610*/  LDS R234, [R201+UR10+0x1380] ;  /* 0x0013800ac9ea7984 */ /* 0x000fe20008000800 */
[C---:B----4-:R-:W-:Y:S03]  /*51620*/  HMMA.1688.F32.TF32 R212, R196.reuse, R80, R240 ;  /* 0x00000050c4d4723c */ /* 0x050fe600000810f0 */
[----:B------:R-:W-:Y:S04]  /*51630*/  STL.64 [R1+0xde0], R204 ;  /* 0x000de0cc01007387 */ /* 0x000fe80000100a00 */
[----:B------:R1:W-:Y:S01]  /*51640*/  STL.64 [R1+0xde8], R206 ;  /* 0x000de8ce01007387 */ /* 0x0003e20000100a00 */
[C---:B------:R-:W-:Y:S03]  /*51650*/  HMMA.1688.F32.TF32 R4, R196.reuse, R48, R4 ;  /* 0x00000030c404723c */ /* 0x040fe60000081004 */
[----:B------:R-:W-:Y:S04]  /*51660*/  LDS R244, [R0+UR10+0x200] ;  /* 0x0002000a00f47984 */ /* 0x000fe80008000800 */
[----:B------:R-:W-:Y:S01]  /*51670*/  STL.64 [R1+0xdd0], R208 ;  /* 0x000dd0d001007387 */ /* 0x000fe20000100a00 */
[C---:B-1----:R-:W-:Y:S03]  /*51680*/  HMMA.1688.F32.TF32 R204, R196.reuse, R76, R228 ;  /* 0x0000004cc4cc723c */ /* 0x042fe600000810e4 */
        /* <DEDUP_REMOVED lines=9> */
[C---:B---3--:R-:W-:Y:S03]  /*51720*/  HMMA.1688.F32.TF32 R20, R196.reuse, R32, R20 ;  /* 0x00000020c414723c */ /* 0x048fe60000081014 */
[----:B------:R-:W3:Y:S04]  /*51730*/  LDS R247, [R3+UR10+0x1200] ;  /* 0x0012000a03f77984 */ /* 0x000ee80008000800 */
[----:B------:R4:W-:Y:S01]  /*51740*/  STL.64 [R1+0xda0], R208 ;  /* 0x000da0d001007387 */ /* 0x0009e20000100a00 */
[C---:B-1----:R-:W-:Y:S03]  /*51750*/  HMMA.1688.F32.TF32 R204, R196.reuse, R64, R216 ;  /* 0x00000040c4cc723c */ /* 0x042fe600000810d8 */
[----:B------:R1:W-:Y:S04]  /*51760*/  STL.64 [R1+0xda8], R210 ;  /* 0x000da8d201007387 */ /* 0x0003e80000100a00 */
[----:B------:R-:W-:Y:S04]  /*51770*/  LDS R233, [R200+UR10+0x380] ;  /* 0x0003800ac8e97984 */ /* 0x000fe80008000800 */
[----:B----4-:R-:W4:Y:S04]  /*51780*/  LDL.LU.64 R208, [R1+0x2200] ;  /* 0x0022000001d07983 */ /* 0x010f280000300a00 */
[----:B------:R-:W-:Y:S04]  /*51790*/  STL.64 [R1+0xd90], R212 ;  /* 0x000d90d401007387 */ /* 0x000fe80000100a00 */
[----:B------:R-:W-:Y:S04]  /*517a0*/  STL.64 [R1+0xd98], R214 ;  /* 0x000d98d601007387 */ /* 0x000fe80000100a00 */
[----:B-1----:R-:W4:Y:S04]  /*517b0*/  LDL.LU.64 R210, [R1+0x2208] ;  /* 0x0022080001d27983 */ /* 0x002f280000300a00 */
[----:B------:R1:W-:Y:S04]  /*517c0*/  STL.64 [R1+0xd80], R204 ;  /* 0x000d80cc01007387 */ /* 0x0003e80000100a00 */
[----:B------:R3:W-:Y:S04]  /*517d0*/  STL.64 [R1+0xd88], R206 ;  /* 0x000d88ce01007387 */ /* 0x0007e80000100a00 */
[----:B------:R-:W-:Y:S04]  /*517e0*/  LDS R235, [R200+UR10+0x1380] ;  /* 0x0013800ac8eb7984 */ /* 0x000fe80008000800 */
[----:B-1----:R-:W4:Y:S04]  /*517f0*/  LDL.LU.64 R204, [R1+0x9c0] ;  /* 0x0009c00001cc7983 */ /* 0x002f280000300a00 */
[----:B------:R1:W-:Y:S04]  /*51800*/  STL.64 [R1+0xd70], R188 ;  /* 0x000d70bc01007387 */ /* 0x0003e80000100a00 */
[----:B------:R1:W-:Y:S04]  /*51810*/  STL.64 [R1+0xd78], R190 ;  /* 0x000d78be01007387 */ /* 0x0003e80000100a00 */
[----:B---3--:R-:W3:Y:S04]  /*51820*/  LDL.LU.64 R206, [R1+0x9c8] ;  /* 0x0009c80001ce7983 */ /* 0x008ee80000300a00 */
[----:B------:R1:W-:Y:S04]  /*51830*/  STL.64 [R1+0xd60], R184 ;  /* 0x000d60b801007387 */ /* 0x0003e80000100a00 */
[----:B------:R1:W-:Y:S04]  /*51840*/  STL.64 [R1+0xd68], R186 ;  /* 0x000d68ba01007387 */ /* 0x0003e80000100a00 */
[----:B-1----:R-:W3:Y:S04]  /*51850*/  LDL.LU.64 R188, [R1+0x9b0] ;  /* 0x0009b00001bc7983 */ /* 0x002ee80000300a00 */
[----:B------:R-:W3:Y:S04]  /*51860*/  LDL.LU.64 R190, [R1+0x9b8] ;  /* 0x0009b80001be7983 */ /* 0x000ee80000300a00 */
[----:B------:R1:W-:Y:S04]  /*51870*/  STL.64 [R1+0xd50], R180 ;  /* 0x000d50b401007387 */ /* 0x0003e80000100a00 */
[----:B------:R1:W-:Y:S04]  /*51880*/  STL.64 [R1+0xd58], R182 ;  /* 0x000d58b601007387 */ /* 0x0003e80000100a00 */
[----:B------:R-:W3:Y:S04]  /*51890*/  LDL.LU.64 R184, [R1+0x9a0] ;  /* 0x0009a00001b87983 */ /* 0x000ee80000300a00 */
[----:B------:R-:W3:Y:S04]  /*518a0*/  LDL.LU.64 R186, [R1+0x9a8] ;  /* 0x0009a80001ba7983 */ /* 0x000ee80000300a00 */
[----:B------:R-:W-:Y:S04]  /*518b0*/  STL.64 [R1+0xd40], R4 ;  /* 0x000d400401007387 */ /* 0x000fe80000100a00 */
[----:B------:R1:W-:Y:S04]  /*518c0*/  STL.64 [R1+0xd48], R6 ;  /* 0x000d480601007387 */ /* 0x0003e80000100a00 */
[----:B-1----:R-:W3:Y:S04]  /*518d0*/  LDL.LU.64 R180, [R1+0x990] ;  /* 0x0009900001b47983 */ /* 0x002ee80000300a00 */
[----:B------:R-:W3:Y:S01]  /*518e0*/  LDL.LU.64 R182, [R1+0x998] ;  /* 0x0009980001b67983 */ /* 0x000ee20000300a00 */
[----:B------:R-:W-:-:S15]  /*518f0*/  HMMA.1688.F32.TF32 R4, R196, R44, R8 ;  /* 0x0000002cc404723c */ /* 0x000fde0000081008 */
[----:B------:R-:W-:-:S04]  /*51900*/  NOP ;  /* 0x0000000000007918 */ /* 0x000fc80000000000 */
[----:B------:R1:W-:Y:S04]  /*51910*/  STL.64 [R1+0xd30], R4 ;  /* 0x000d300401007387 */ /* 0x0003e80000100a00 */
[----:B------:R1:W-:Y:S04]  /*51920*/  STL.64 [R1+0xd38], R6 ;  /* 0x000d380601007387 */ /* 0x0003e80000100a00 */
[----:B-1----:R-:W3:Y:S04]  /*51930*/  LDL.LU.64 R4, [R1+0x980] ;  /* 0x0009800001047983 */ /* 0x002ee80000300a00 */
[----:B------:R-:W3:Y:S01]  /*51940*/  LDL.LU.64 R6, [R1+0x988] ;  /* 0x0009880001067983 */ /* 0x000ee20000300a00 */
[----:B------:R-:W-:-:S15]  /*51950*/  HMMA.1688.F32.TF32 R8, R196, R40, R12 ;  /* 0x00000028c408723c */ /* 0x000fde000008100c */
[----:B------:R-:W-:-:S04]  /*51960*/  NOP ;  /* 0x0000000000007918 */ /* 0x000fc80000000000 */
[----:B------:R-:W-:Y:S04]  /*51970*/  STL.64 [R1+0xd20], R8 ;  /* 0x000d200801007387 */ /* 0x000fe80000100a00 */
[----:B------:R2:W-:Y:S04]  /*51980*/  STL.64 [R1+0xd28], R10 ;  /* 0x000d280a01007387 */ /* 0x0005e80000100a00 */
[----:B------:R-:W3:Y:S04]  /*51990*/  LDL.LU.64 R12, [R1+0x970] ;  /* 0x00097000010c7983 */ /* 0x000ee80000300a00 */
[----:B------:R-:W3:Y:S01]  /*519a0*/  LDL.LU.64 R14, [R1+0x978] ;  /* 0x00097800010e7983 */ /* 0x000ee20000300a00 */
[C---:B--2---:R-:W-:Y:S08]  /*519b0*/  HMMA.1688.F32.TF32 R8, R196.reuse, R36, R16 ;  /* 0x00000024c408723c */ /* 0x044ff00000081010 */
[----:B------:R-:W-:Y:S11]  /*519c0*/  HMMA.1688.F32.TF32 R16, R196, R28, R24 ;  /* 0x0000001cc410723c */ /* 0x000ff60000081018 */
[----:B------:R-:W-:Y:S04]  /*519d0*/  STL.64 [R1+0xd10], R8 ;  /* 0x000d100801007387 */ /* 0x000fe80000100a00 */
[----:B------:R4:W-:Y:S04]  /*519e0*/  STL.64 [R1+0xd18], R10 ;  /* 0x000d180a01007387 */ /* 0x0009e80000100a00 */
[----:B------:R-:W-:Y:S04]  /*519f0*/  STL.64 [R1+0xd00], R20 ;  /* 0x000d001401007387 */ /* 0x000fe80000100a00 */
[----:B------:R-:W-:Y:S04]  /*51a00*/  STL.64 [R1+0xd08], R22 ;  /* 0x000d081601007387 */ /* 0x000fe80000100a00 */
[----:B------:R-:W-:Y:S04]  /*51a10*/  STL.64 [R1+0xb10], R16 ;  /* 0x000b101001007387 */ /* 0x000fe80000100a00 */
[----:B------:R3:W-:Y:S01]  /*51a20*/  STL.64 [R1+0xb18], R18 ;  /* 0x000b181201007387 */ /* 0x0007e20000100a00 */
[----:B----4-:R-:W-:-:S15]  /*51a30*/  HMMA.1688.F32.TF32 R8, R192, R152, R208 ;  /* 0x00000098c008723c */ /* 0x010fde00000810d0 */
[----:B------:R-:W-:-:S04]  /*51a40*/  NOP ;  /* 0x0000000000007918 */ /* 0x000fc80000000000 */
[----:B------:R-:W-:Y:S04]  /*51a50*/  STL.64 [R1+0xb00], R8 ;  /* 0x000b000801007387 */ /* 0x000fe80000100a00 */
[----:B------:R1:W-:Y:S01]  /*51a60*/  STL.64 [R1+0xb08], R10 ;  /* 0x000b080a01007387 */ /* 0x0003e20000100a00 */
[C---:B---3--:R-:W-:Y:S08]  /*51a70*/  HMMA.1688.F32.TF32 R16, R192.reuse, R148, R204 ;  /* 0x00000094c010723c */ /* 0x048ff000000810cc */
[C---:B-1----:R-:W-:Y:S08]  /*51a80*/  HMMA.1688.F32.TF32 R8, R192.reuse, R144, R188 ;  /* 0x00000090c008723c */ /* 0x042ff000000810bc */
[C---:B------:R-:W-:Y:S03]  /*51a90*/  HMMA.1688.F32.TF32 R20, R192.reuse, R140, R184 ;  /* 0x0000008cc014723c */ /* 0x040fe600000810b8 */
[----:B------:R-:W-:Y:S04]  /*51aa0*/  STL.64 [R1+0xcf0], R16 ;  /* 0x000cf01001007387 */ /* 0x000fe80000100a00 */
[----:B------:R1:W-:Y:S04]  /*51ab0*/  STL.64 [R1+0xcf8], R18 ;  /* 0x000cf81201007387 */ /* 0x0003e80000100a00 */
[----:B------:R2:W-:Y:S04]  /*51ac0*/  STL.64 [R1+0xce0], R8 ;  /* 0x000ce00801007387 */ /* 0x0005e80000100a00 */
[----:B------:R3:W-:Y:S01]  /*51ad0*/  STL.64 [R1+0xce8], R10 ;  /* 0x000ce80a01007387 */ /* 0x0007e20000100a00 */
[C---:B-1----:R-:W-:Y:S03]  /*51ae0*/  HMMA.1688.F32.TF32 R16, R192.reuse, R136, R180 ;  /* 0x00000088c010723c */ /* 0x042fe600000810b4 */
[----:B--2---:R-:W2:Y:S04]  /*51af0*/  LDL.LU.64 R8, [R1+0x960] ;  /* 0x0009600001087983 */ /* 0x004ea80000300a00 */
[----:B------:R-:W-:Y:S04]  /*51b00*/  STL.64 [R1+0xcd0], R20 ;  /* 0x000cd01401007387 */ /* 0x000fe80000100a00 */
[----:B------:R-:W-:Y:S04]  /*51b10*/  STL.64 [R1+0xcd8], R22 ;  /* 0x000cd81601007387 */ /* 0x000fe80000100a00 */
[----:B---3--:R-:W2:Y:S04]  /*51b20*/  LDL.LU.64 R10, [R1+0x968] ;  /* 0x00096800010a7983 */ /* 0x008ea80000300a00 */
[----:B------:R-:W-:Y:S04]  /*51b30*/  STL.64 [R1+0xcc0], R16 ;  /* 0x000cc01001007387 */ /* 0x000fe80000100a00 */
[----:B------:R1:W-:Y:S02]  /*51b40*/  STL.64 [R1+0xcc8], R18 ;  /* 0x000cc81201007387 */ /* 0x0003e40000100a00 */
[C---:B-1----:R-:W-:Y:S02]  /*51b50*/  HMMA.1688.F32.TF32 R16, R192.reuse, R132, R4 ;  /* 0x00000084c010723c */ /* 0x042fe40000081004 */
[----:B------:R-:W3:Y:S04]  /*51b60*/  LDL.LU.64 R4, [R1+0x950] ;  /* 0x0009500001047983 */ /* 0x000ee80000300a00 */
[----:B------:R-:W3:Y:S02]  /*51b70*/  LDL.LU.64 R6, [R1+0x958] ;  /* 0x0009580001067983 */ /* 0x000ee40000300a00 */
[C---:B------:R-:W-:Y:S11]  /*51b80*/  HMMA.1688.F32.TF32 R12, R192.reuse, R92, R12 ;  /* 0x0000005cc00c723c */ /* 0x040ff6000008100c */
[----:B------:R-:W-:Y:S04]  /*51b90*/  STL.64 [R1+0xcb0], R16 ;  /* 0x000cb01001007387 */ /* 0x000fe80000100a00 */
[----:B------:R-:W-:Y:S04]  /*51ba0*/  STL.64 [R1+0xcb8], R18 ;  /* 0x000cb81201007387 */ /* 0x000fe80000100a00 */
[----:B------:R-:W4:Y:S04]  /*51bb0*/  LDL.LU.64 R204, [R1+0x940] ;  /* 0x0009400001cc7983 */ /* 0x000f280000300a00 */
[----:B------:R-:W4:Y:S04]  /*51bc0*/  LDL.LU.64 R206, [R1+0x948] ;  /* 0x0009480001ce7983 */ /* 0x000f280000300a00 */
[----:B------:R1:W-:Y:S04]  /*51bd0*/  STL.64 [R1+0xca0], R12 ;  /* 0x000ca00c01007387 */ /* 0x0003e80000100a00 */
[----:B------:R1:W-:Y:S04]  /*51be0*/  STL.64 [R1+0xca8], R14 ;  /* 0x000ca80e01007387 */ /* 0x0003e80000100a00 */
        /* <DEDUP_REMOVED lines=11> */
[----:B------:R-:W4:Y:S01]  /*51ca0*/  LDL.LU.64 R14, [R1+0x8e8] ;  /* 0x0008e800010e7983 */ /* 0x000f220000300a00 */
[----:B--2---:R-:W-:Y:S03]  /*51cb0*/  HMMA.1688.F32.TF32 R16, R192, R88, R8 ;  /* 0x00000058c010723c */ /* 0x004fe60000081008 */
[----:B------:R-:W2:Y:S04]  /*51cc0*/  LDL.LU.64 R8, [R1+0x8d0] ;  /* 0x0008d00001087983 */ /* 0x000ea80000300a00 */
[----:B------:R-:W2:-:S12]  /*51cd0*/  LDL.LU.64 R10, [R1+0x8d8] ;  /* 0x0008d800010a7983 */ /* 0x000e980000300a00 */
[----:B------:R-:W-:Y:S04]  /*51ce0*/  STL.64 [R1+0xc90], R16 ;  /* 0x000c901001007387 */ /* 0x000fe80000100a00 */
[----:B------:R3:W-:Y:S02]  /*51cf0*/  STL.64 [R1+0xc98], R18 ;  /* 0x000c981201007387 */ /* 0x0007e40000100a00 */
[----:B---3--:R-:W-:Y:S02]  /*51d00*/  HMMA.1688.F32.TF32 R16, R192, R128, R4 ;  /* 0x00000080c010723c */ /* 0x008fe40000081004 */
[----:B------:R-:W3:Y:S04]  /*51d10*/  LDL.LU.64 R4, [R1+0x8c0] ;  /* 0x0008c00001047983 */ /* 0x000ee80000300a00 */
[----:B------:R-:W3:-:S13]  /*51d20*/  LDL.LU.64 R6, [R1+0x8c8] ;  /* 0x0008c80001067983 */ /* 0x000eda0000300a00 */
[----:B------:R1:W-:Y:S04]  /*51d30*/  STL.64 [R1+0xc80], R16 ;  /* 0x000c801001007387 */ /* 0x0003e80000100a00 */
[----:B------:R1:W-:Y:S04]  /*51d40*/  STL.64 [R1+0xc88], R18 ;  /* 0x000c881201007387 */ /* 0x0003e80000100a00 */
[----:B------:R-:W3:Y:S04]  /*51d50*/  LDL.LU.64 R20, [R1+0x8b0] ;  /* 0x0008b00001147983 */ /* 0x000ee80000300a00 */
[----:B------:R-:W3:Y:S04]  /*51d60*/  LDL.LU.64 R22, [R1+0x8b8] ;  /* 0x0008b80001167983 */ /* 0x000ee80000300a00 */
[----:B-1----:R-:W3:Y:S04]  /*51d70*/  LDL.LU.64 R16, [R1+0x8a0] ;  /* 0x0008a00001107983 */ /* 0x002ee80000300a00 */
[----:B------:R-:W3:Y:S01]  /*51d80*/  LDL.LU.64 R18, [R1+0x8a8] ;  /* 0x0008a80001127983 */ /* 0x000ee20000300a00 */
[C---:B----4-:R-:W-:Y:S08]  /*51d90*/  HMMA.1688.F32.TF32 R208, R192.reuse, R124, R204 ;  /* 0x0000007cc0d0723c */ /* 0x050ff000000810cc */
[C---:B------:R-:W-:Y:S08]  /*51da0*/  HMMA.1688.F32.TF32 R204, R192.reuse, R120, R196 ;  /* 0x00000078c0cc723c */ /* 0x040ff000000810c4 */
[C---:B------:R-:W-:Y:S08]  /*51db0*/  HMMA.1688.F32.TF32 R196, R192.reuse, R116, R188 ;  /* 0x00000074c0c4723c */ /* 0x040ff000000810bc */
[C---:B------:R-:W-:Y:S08]  /*51dc0*/  HMMA.1688.F32.TF32 R188, R192.reuse, R112, R184 ;  /* 0x00000070c0bc723c */ /* 0x040ff000000810b8 */
[C---:B------:R-:W-:Y:S08]  /*51dd0*/  HMMA.1688.F32.TF32 R184, R192.reuse, R108, R180 ;  /* 0x0000006cc0b8723c */ /* 0x040ff000000810b4 */
[C---:B------:R-:W-:Y:S01]  /*51de0*/  HMMA.1688.F32.TF32 R180, R192.reuse, R104, R24 ;  /* 0x00000068c0b4723c */ /* 0x040fe20000081018 */
[----:B------:R-:W-:Y:S04]  /*51df0*/  STL.64 [R1+0xc70], R208 ;  /* 0x000c70d001007387 */ /* 0x000fe80000100a00 */
[----:B------:R-:W-:Y:S04]  /*51e00*/  STL.64 [R1+0xc78], R210 ;  /* 0x000c78d201007387 */ /* 0x000fe80000100a00 */
[----:B------:R-:W-:Y:S04]  /*51e10*/  STL.64 [R1+0xc60], R204 ;  /* 0x000c60cc01007387 */ /* 0x000fe80000100a00 */
[----:B------:R-:W-:Y:S04]  /*51e20*/  STL.64 [R1+0xc68], R206 ;  /* 0x000c68ce01007387 */ /* 0x000fe80000100a00 */
[----:B------:R-:W-:Y:S04]  /*51e30*/  STL.64 [R1+0xc50], R196 ;  /* 0x000c50c401007387 */ /* 0x000fe80000100a00 */
[----:B------:R-:W-:Y:S01]  /*51e40*/  STL.64 [R1+0xc58], R198 ;  /* 0x000c58c601007387 */ /* 0x000fe20000100a00 */
[C---:B------:R-:W-:Y:S03]  /*51e50*/  HMMA.1688.F32.TF32 R24, R192.reuse, R100, R12 ;  /* 0x00000064c018723c */ /* 0x040fe6000008100c */
        /* <DEDUP_REMOVED lines=8> */
[----:B------:R-:W-:Y:S04]  /*51ee0*/  STL.64 [R1+0xc10], R24 ;  /* 0x000c101801007387 */ /* 0x000fe80000100a00 */
[----:B------:R2:W-:Y:S02]  /*51ef0*/  STL.64 [R1+0xc18], R26 ;  /* 0x000c181a01007387 */ /* 0x0005e40000100a00 */
[----:B--2---:R-:W-:Y:S02]  /*51f00*/  HMMA.1688.F32.TF32 R24, R192, R96, R8 ;  /* 0x00000060c018723c */ /* 0x004fe40000081008 */
[----:B------:R-:W2:Y:S04]  /*51f10*/  LDL.LU.64 R8, [R1+0x880] ;  /* 0x0008800001087983 */ /* 0x000ea80000300a00 */
[----:B------:R-:W2:-:S13]  /*51f20*/  LDL.LU.64 R10, [R1+0x888] ;  /* 0x00088800010a7983 */ /* 0x000e9a0000300a00 */
[----:B------:R-:W-:Y:S04]  /*51f30*/  STL.64 [R1+0xc00], R24 ;  /* 0x000c001801007387 */ /* 0x000fe80000100a00 */
[----:B------:R3:W-:Y:S02]  /*51f40*/  STL.64 [R1+0xc08], R26 ;  /* 0x000c081a01007387 */ /* 0x0007e40000100a00 */
[C---:B---3--:R-:W-:Y:S02]  /*51f50*/  HMMA.1688.F32.TF32 R24, R192.reuse, R84, R4 ;  /* 0x00000054c018723c */ /* 0x048fe40000081004 */
[----:B------:R-:W3:Y:S04]  /*51f60*/  LDL.LU.64 R4, [R1+0x870] ;  /* 0x0008700001047983 */ /* 0x000ee80000300a00 */
[----:B------:R-:W3:Y:S02]  /*51f70*/  LDL.LU.64 R6, [R1+0x878] ;  /* 0x0008780001067983 */ /* 0x000ee40000300a00 */
[C---:B------:R-:W-:Y:S08]  /*51f80*/  HMMA.1688.F32.TF32 R20, R192.reuse, R80, R20 ;  /* 0x00000050c014723c */ /* 0x040ff00000081014 */
[C---:B------:R-:W-:Y:S03]  /*51f90*/  HMMA.1688.F32.TF32 R16, R192.reuse, R76, R16 ;  /* 0x0000004cc010723c */ /* 0x040fe60000081010 */
[----:B------:R-:W-:Y:S04]  /*51fa0*/  STL.64 [R1+0xbf0], R24 ;  /* 0x000bf01801007387 */ /* 0x000fe80000100a00 */
[----:B------:R-:W-:Y:S04]  /*51fb0*/  STL.64 [R1+0xbf8], R26 ;  /* 0x000bf81a01007387 */ /* 0x000fe80000100a00 */
[----:B------:R-:W3:Y:S04]  /*51fc0*/  LDL.LU.64 R188, [R1+0x22c0] ;  /* 0x0022c00001bc7983 */ /* 0x000ee80000300a00 */
[----:B------:R-:W-:Y:S04]  /*51fd0*/  STL.64 [R1+0xbe0], R20 ;  /* 0x000be01401007387 */ /* 0x000fe80000100a00 */
[----:B------:R-:W-:Y:S04]  /*51fe0*/  STL.64 [R1+0xbe8], R22 ;  /* 0x000be81601007387 */ /* 0x000fe80000100a00 */
[----:B------:R-:W3:Y:S04]  /*51ff0*/  LDL.LU.64 R190, [R1+0x22c8] ;  /* 0x0022c80001be7983 */ /* 0x000ee80000300a00 */
[----:B------:R1:W-:Y:S04]  /*52000*/  STL.64 [R1+0xbd0], R16 ;  /* 0x000bd01001007387 */ /* 0x0003e80000100a00 */
[----:B------:R1:W-:Y:S04]  /*52010*/  STL.64 [R1+0xbd8], R18 ;  /* 0x000bd81201007387 */ /* 0x0003e80000100a00 */
[----:B------:R-:W3:Y:S04]  /*52020*/  LDL.LU.64 R184, [R1+0x22b0] ;  /* 0x0022b00001b87983 */ /* 0x000ee80000300a00 */
[----:B------:R-:W3:Y:S04]  /*52030*/  LDL.LU.64 R186, [R1+0x22b8] ;  /* 0x0022b80001ba7983 */ /* 0x000ee80000300a00 */
[----:B------:R-:W3:Y:S04]  /*52040*/  LDL.LU.64 R180, [R1+0x22a0] ;  /* 0x0022a00001b47983 */ /* 0x000ee80000300a00 */
[----:B------:R-:W3:Y:S04]  /*52050*/  LDL.LU.64 R182, [R1+0x22a8] ;  /* 0x0022a80001b67983 */ /* 0x000ee80000300a00 */
[----:B-1----:R-:W3:Y:S04]  /*52060*/  LDL.LU.64 R16, [R1+0x2290] ;  /* 0x0022900001107983 */ /* 0x002ee80000300a00 */
[----:B------:R-:W3:Y:S01]  /*52070*/  LDL.LU.64 R18, [R1+0x2298] ;  /* 0x0022980001127983 */ /* 0x000ee20000300a00 */
[----:B----4-:R-:W-:Y:S03]  /*52080*/  HMMA.1688.F32.TF32 R20, R192, R72, R12 ;  /* 0x00000048c014723c */ /* 0x010fe6000008100c */
[----:B------:R-:W4:Y:S04]  /*52090*/  LDL.LU.64 R12, [R1+0x2280] ;  /* 0x00228000010c7983 */ /* 0x000f280000300a00 */
[----:B------:R-:W4:-:S12]  /*520a0*/  LDL.LU.64 R14, [R1+0x2288] ;  /* 0x00228800010e7983 */ /* 0x000f180000300a00 */
[----:B------:R1:W-:Y:S04]  /*520b0*/  STL.64 [R1+0xbc0], R20 ;  /* 0x000bc01401007387 */ /* 0x0003e80000100a00 */
[----:B------:R1:W-:Y:S04]  /*520c0*/  STL.64 [R1+0xbc8], R22 ;  /* 0x000bc81601007387 */ /* 0x0003e80000100a00 */
[----:B-1----:R-:W4:Y:S04]  /*520d0*/  LDL.LU.64 R20, [R1+0x2270] ;  /* 0x0022700001147983 */ /* 0x002f280000300a00 */
[----:B------:R-:W4:Y:S01]  /*520e0*/  LDL.LU.64 R22, [R1+0x2278] ;  /* 0x0022780001167983 */ /* 0x000f220000300a00 */
[----:B--2---:R-:W-:-:S15]  /*520f0*/  HMMA.1688.F32.TF32 R8, R192, R68, R8 ;  /* 0x00000044c008723c */ /* 0x004fde0000081008 */
[----:B------:R-:W-:-:S04]  /*52100*/  NOP ;  /* 0x0000000000007918 */ /* 0x000fc80000000000 */
[----:B------:R-:W-:Y:S04]  /*52110*/  STL.64 [R1+0xbb0], R8 ;  /* 0x000bb00801007387 */ /* 0x000fe80000100a00 */
[----:B------:R3:W-:Y:S02]  /*52120*/  STL.64 [R1+0xbb8], R10 ;  /* 0x000bb80a01007387 */ /* 0x0007e40000100a00 */
[----:B---3--:R-:W-:Y:S02]  /*52130*/  HMMA.1688.F32.TF32 R8, R192, R64, R4 ;  /* 0x00000040c008723c */ /* 0x008fe40000081004 */
[----:B------:R-:W2:Y:S04]  /*52140*/  LDL.LU.64 R4, [R1+0x860] ;  /* 0x0008600001047983 */ /* 0x000ea80000300a00 */
[----:B------:R-:W2:-:S13]  /*52150*/  LDL.LU.64 R6, [R1+0x868] ;  /* 0x0008680001067983 */ /* 0x000e9a0000300a00 */
[----:B------:R1:W-:Y:S04]  /*52160*/  STL.64 [R1+0xba0], R8 ;  /* 0x000ba00801007387 */ /* 0x0003e80000100a00 */
[----:B------:R3:W-:Y:S04]  /*52170*/  STL.64 [R1+0xba8], R10 ;  /* 0x000ba80a01007387 */ /* 0x0007e80000100a00 */
[----:B------:R-:W2:Y:S04]  /*52180*/  LDL.LU.64 R24, [R1+0x850] ;  /* 0x0008500001187983 */ /* 0x000ea80000300a00 */
[----:B------:R-:W2:Y:S04]  /*52190*/  LDL.LU.64 R26, [R1+0x858] ;  /* 0x00085800011a7983 */ /* 0x000ea80000300a00 */
[----:B-1----:R-:W2:Y:S04]  /*521a0*/  LDL.LU.64 R8, [R1+0x840] ;  /* 0x0008400001087983 */ /* 0x002ea80000300a00 */
[----:B---3--:R-:W3:Y:S01]  /*521b0*/  LDL.LU.64 R10, [R1+0x848] ;  /* 0x00084800010a7983 */ /* 0x008ee20000300a00 */
[C---:B------:R-:W-:Y:S08]  /*521c0*/  HMMA.1688.F32.TF32 R196, R192.reuse, R60, R188 ;  /* 0x0000003cc0c4723c */ /* 0x040ff000000810bc */
[C---:B------:R-:W-:Y:S08]  /*521d0*/  HMMA.1688.F32.TF32 R188, R192.reuse, R56, R184 ;  /* 0x00000038c0bc723c */ /* 0x040ff000000810b8 */
[C---:B------:R-:W-:Y:S03]  /*521e0*/  HMMA.1688.F32.TF32 R184, R192.reuse, R52, R180 ;  /* 0x00000034c0b8723c */ /* 0x040fe600000810b4 */
[----:B------:R-:W-:Y:S04]  /*521f0*/  STL.64 [R1+0xb90], R196 ;  /* 0x000b90c401007387 */ /* 0x000fe80000100a00 */
[----:B------:R-:W-:Y:S01]  /*52200*/  STL.64 [R1+0xb98], R198 ;  /* 0x000b98c601007387 */ /* 0x000fe20000100a00 */
[C---:B------:R-:W-:Y:S03]  /*52210*/  HMMA.1688.F32.TF32 R180, R192.reuse, R48, R16 ;  /* 0x00000030c0b4723c */ /* 0x040fe60000081010 */
[----:B------:R-:W-:Y:S04]  /*52220*/  STL.64 [R1+0xb80], R188 ;  /* 0x000b80bc01007387 */ /* 0x000fe80000100a00 */
[----:B------:R-:W-:Y:S04]  /*52230*/  STL.64 [R1+0xb88], R190 ;  /* 0x000b88be01007387 */ /* 0x000fe80000100a00 */
[----:B------:R-:W3:Y:S04]  /*52240*/  LDL.LU.64 R16, [R1+0x6d0] ;  /* 0x0006d00001107983 */ /* 0x000ee80000300a00 */
[----:B------:R-:W-:Y:S04]  /*52250*/  STL.64 [R1+0xb70], R184 ;  /* 0x000b70b801007387 */ /* 0x000fe80000100a00 */
[----:B------:R-:W-:Y:S04]  /*52260*/  STL.64 [R1+0xb78], R186 ;  /* 0x000b78ba01007387 */ /* 0x000fe80000100a00 */
[----:B------:R-:W3:Y:S04]  /*52270*/  LDL.LU.64 R18, [R1+0x6d8] ;  /* 0x0006d80001127983 */ /* 0x000ee80000300a00 */
[----:B------:R-:W-:Y:S04]  /*52280*/  STL.64 [R1+0xb60], R180 ;  /* 0x000b60b401007387 */ /* 0x000fe80000100a00 */
[----:B------:R4:W-:Y:S02]  /*52290*/  STL.64 [R1+0xb68], R182 ;  /* 0x000b68b601007387 */ /* 0x0009e40000100a00 */
[----:B----4-:R-:W-:Y:S02]  /*522a0*/  HMMA.1688.F32.TF32 R180, R192, R44, R12 ;  /* 0x0000002cc0b4723c */ /* 0x010fe4000008100c */
[----:B------:R-:W4:Y:S04]  /*522b0*/  LDL.LU.64 R12, [R1+0x6c0] ;  /* 0x0006c000010c7983 */ /* 0x000f280000300a00 */
[----:B------:R-:W4:-:S13]  /*522c0*/  LDL.LU.64 R14, [R1+0x6c8] ;  /* 0x0006c800010e7983 */ /* 0x000f1a0000300a00 */
[----:B------:R-:W-:Y:S04]  /*522d0*/  STL.64 [R1+0xb50], R180 ;  /* 0x000b50b401007387 */ /* 0x000fe80000100a00 */
[----:B------:R1:W-:Y:S02]  /*522e0*/  STL.64 [R1+0xb58], R182 ;  /* 0x000b58b601007387 */ /* 0x0003e40000100a00 */
[----:B-1----:R-:W-:Y:S02]  /*522f0*/  HMMA.1688.F32.TF32 R180, R192, R40, R20 ;  /* 0x00000028c0b4723c */ /* 0x002fe40000081014 */
[----:B------:R-:W4:Y:S04]  /*52300*/  LDL.LU.64 R20, [R1+0x6b0] ;  /* 0x0006b00001147983 */ /* 0x000f280000300a00 */
[----:B------:R-:W4:-:S13]  /*52310*/  LDL.LU.64 R22, [R1+0x6b8] ;  /* 0x0006b80001167983 */ /* 0x000f1a0000300a00 */
[----:B------:R-:W-:Y:S04]  /*52320*/  STL.64 [R1+0xb40], R180 ;  /* 0x000b40b401007387 */ /* 0x000fe80000100a00 */
[----:B------:R2:W-:Y:S02]  /*52330*/  STL.64 [R1+0xb48], R182 ;  /* 0x000b48b601007387 */ /* 0x0005e40000100a00 */
[----:B--2---:R-:W-:Y:S02]  /*52340*/  HMMA.1688.F32.TF32 R180, R192, R36, R4 ;  /* 0x00000024c0b4723c */ /* 0x004fe40000081004 */
[----:B------:R-:W2:Y:S04]  /*52350*/  LDL.LU.64 R4, [R1+0x6a0] ;  /* 0x0006a00001047983 */ /* 0x000ea80000300a00 */
[----:B------:R-:W2:-:S13]  /*52360*/  LDL.LU.64 R6, [R1+0x6a8] ;  /* 0x0006a80001067983 */ /* 0x000e9a0000300a00 */
[----:B------:R-:W-:Y:S04]  /*52370*/  STL.64 [R1+0xb30], R180 ;  /* 0x000b30b401007387 */ /* 0x000fe80000100a00 */
[----:B------:R3:W-:Y:S01]  /*52380*/  STL.64 [R1+0xb38], R182 ;  /* 0x000b38b601007387 */ /* 0x0007e20000100a00 */
[C---:B------:R-:W-:Y:S08]  /*52390*/  HMMA.1688.F32.TF32 R184, R192.reuse, R32, R24 ;  /* 0x00000020c0b8723c */ /* 0x040ff00000081018 */
[----:B---3--:R-:W-:Y:S01]  /*523a0*/  HMMA.1688.F32.TF32 R180, R192, R28, R8 ;  /* 0x0000001cc0b4723c */ /* 0x008fe20000081008 */
[----:B------:R-:W-:Y:S04]  /*523b0*/  LDS R8, [R201+UR10+0x200] ;  /* 0x0002000ac9087984 */ /* 0x000fe80008000800 */
[----:B------:R-:W-:Y:S03]  /*523c0*/  LDS R10, [R201+UR10+0x1200] ;  /* 0x0012000ac90a7984 */ /* 0x000fe60008000800 */
[C---:B------:R-:W-:Y:S01]  /*523d0*/  HMMA.1688.F32.TF32 R24, R244.reuse, R152, R156 ;  /* 0x00000098f418723c */ /* 0x040fe2000008109c */
[----:B------:R-:W-:Y:S04]  /*523e0*/  LDS R9, [R200+UR10+0x200] ;  /* 0x0002000ac8097984 */ /* 0x000fe80008000800 */
[----:B------:R-:W-:Y:S04]  /*523f0*/  STL.64 [R1+0xb20], R184 ;  /* 0x000b20b801007387 */ /* 0x000fe80000100a00 */
[----:B------:R-:W-:Y:S04]  /*52400*/  STL.64 [R1+0xb28], R186 ;  /* 0x000b28ba01007387 */ /* 0x000fe80000100a00 */
[----:B------:R-:W-:Y:S04]  /*52410*/  STL.64 [R1+0xaf0], R180 ;  /* 0x000af0b401007387 */ /* 0x000fe80000100a00 */
[----:B------:R-:W-:Y:S04]  /*52420*/  STL.64 [R1+0xaf8], R182 ;  /* 0x000af8b601007387 */ /* 0x000fe80000100a00 */
[----:B------:R-:W-:Y:S04]  /*52430*/  STL.64 [R1+0xae0], R24 ;  /* 0x000ae01801007387 */ /* 0x000fe80000100a00 */
[----:B------:R1:W-:Y:S01]  /*52440*/  STL.64 [R1+0xae8], R26 ;  /* 0x000ae81a01007387 */ /* 0x0003e20000100a00 */
[C---:B------:R-:W-:Y:S03]  /*52450*/  HMMA.1688.F32.TF32 R168, R244.reuse, R132, R168 ;  /* 0x00000084f4a8723c */ /* 0x040fe600000810a8 */
[----:B------:R-:W3:Y:S04]  /*52460*/  LDS R11, [R200+UR10+0x1200] ;  /* 0x0012000ac80b7984 */ /* 0x000ee80008000800 */
[----:B------:R-:W-:Y:S01]  /*52470*/  LDS R184, [R201+UR10+0x300] ;  /* 0x0003000ac9b87984 */ /* 0x000fe20008000800 */
[C---:B----4-:R-:W-:Y:S03]  /*52480*/  HMMA.1688.F32.TF32 R20, R244.reuse, R140, R20 ;  /* 0x0000008cf414723c */ /* 0x050fe60000081014 */
[----:B------:R-:W-:Y:S04]  /*52490*/  LDS R186, [R201+UR10+0x1300] ;  /* 0x0013000ac9ba7984 */ /* 0x000fe80008000800 */
[----:B------:R-:W-:Y:S01]  /*524a0*/  LDS R185, [R200+UR10+0x300] ;  /* 0x0003000ac8b97984 */ /* 0x000fe20008000800 */
[C---:B-1----:R-:W-:Y:S03]  /*524b0*/  HMMA.1688.F32.TF32 R24, R244.reuse, R148, R16 ;  /* 0x00000094f418723c */ /* 0x042fe60000081010 */
[----:B------:R-:W4:Y:S04]  /*524c0*/  LDL.LU.64 R16, [R1+0x6e0] ;  /* 0x0006e00001107983 */ /* 0x000f280000300a00 */
[----:B------:R-:W4:Y:S01]  /*524d0*/  LDL.LU.64 R18, [R1+0x6e8] ;  /* 0x0006e80001127983 */ /* 0x000f220000300a00 */
[C---:B------:R-:W-:Y:S03]  /*524e0*/  HMMA.1688.F32.TF32 R172, R244.reuse, R92, R172 ;  /* 0x0000005cf4ac723c */ /* 0x040fe600000810ac */
[----:B------:R-:W-:Y:S08]  /*524f0*/  LDS R187, [R200+UR10+0x1300] ;  /* 0x0013000ac8bb7984 */ /* 0x000ff00008000800 */
[----:B------:R-:W-:Y:S04]  /*52500*/  STL.64 [R1+0xad0], R24 ;  /* 0x000ad01801007387 */ /* 0x000fe80000100a00 */
[----:B------:R1:W-:Y:S02]  /*52510*/  STL.64 [R1+0xad8], R26 ;  /* 0x000ad81a01007387 */ /* 0x0003e40000100a00 */
[----:B-1----:R-:W-:Y:S02]  /*52520*/  HMMA.1688.F32.TF32 R24, R244, R144, R12 ;  /* 0x00000090f418723c */ /* 0x002fe4000008100c */
[----:B------:R-:W3:Y:S04]  /*52530*/  LDL.LU.64 R12, [R1+0x6f0] ;  /* 0x0006f000010c7983 */ /* 0x000ee80000300a00 */
[----:B------:R-:W3:-:S13]  /*52540*/  LDL.LU.64 R14, [R1+0x6f8] ;  /* 0x0006f800010e7983 */ /* 0x000eda0000300a00 */
[----:B------:R1:W-:Y:S04]  /*52550*/  STL.64 [R1+0xac0], R24 ;  /* 0x000ac01801007387 */ /* 0x0003e80000100a00 */
[----:B------:R1:W-:Y:S04]  /*52560*/  STL.64 [R1+0xac8], R26 ;  /* 0x000ac81a01007387 */ /* 0x0003e80000100a00 */
[----:B-1----:R-:W3:Y:S04]  /*52570*/  LDL.LU.64 R24, [R1+0x700] ;  /* 0x0007000001187983 */ /* 0x002ee80000300a00 */
[----:B------:R-:W3:Y:S04]  /*52580*/  LDL.LU.64 R26, [R1+0x708] ;  /* 0x00070800011a7983 */ /* 0x000ee80000300a00 */
[----:B------:R1:W-:Y:S04]  /*52590*/  STL.64 [R1+0xab0], R20 ;  /* 0x000ab01401007387 */ /* 0x0003e80000100a00 */
[----:B------:R1:W-:Y:S04]  /*525a0*/  STL.64 [R1+0xab8], R22 ;  /* 0x000ab81601007387 */ /* 0x0003e80000100a00 */
[----:B-1----:R-:W3:Y:S04]  /*525b0*/  LDL.LU.64 R20, [R1+0x710] ;  /* 0x0007100001147983 */ /* 0x002ee80000300a00 */
[----:B------:R-:W3:Y:S01]  /*525c0*/  LDL.LU.64 R22, [R1+0x718] ;  /* 0x0007180001167983 */ /* 0x000ee20000300a00 */
[----:B--2---:R-:W-:-:S15]  /*525d0*/  HMMA.1688.F32.TF32 R4, R244, R136, R4 ;  /* 0x00000088f404723c */ /* 0x004fde0000081004 */
[----:B------:R-:W-:-:S04]  /*525e0*/  NOP ;  /* 0x0000000000007918 */ /* 0x000fc80000000000 */
[----:B------:R1:W-:Y:S04]  /*525f0*/  STL.64 [R1+0xaa0], R4 ;  /* 0x000aa00401007387 */ /* 0x0003e80000100a00 */
[----:B------:R2:W-:Y:S04]  /*52600*/  STL.64 [R1+0xaa8], R6 ;  /* 0x000aa80601007387 */ /* 0x0005e80000100a00 */
[----:B-1----:R-:W3:Y:S04]  /*52610*/  LDL.LU.64 R4, [R1+0x720] ;  /* 0x0007200001047983 */ /* 0x002ee80000300a00 */
[----:B--2---:R-:W2:Y:S01]  /*52620*/  LDL.LU.64 R6, [R1+0x728] ;  /* 0x0007280001067983 */ /* 0x004ea20000300a00 */
[C---:B------:R-:W-:Y:S03]  /*52630*/  HMMA.1688.F32.TF32 R156, R244.reuse, R88, R176 ;  /* 0x00000058f49c723c */ /* 0x040fe600000810b0 */
[----:B------:R-:W-:Y:S04]  /*52640*/  STL.64 [R1+0xa90], R168 ;  /* 0x000a90a801007387 */ /* 0x000fe80000100a00 */
[----:B------:R1:W-:Y:S02]  /*52650*/  STL.64 [R1+0xa98], R170 ;  /* 0x000a98aa01007387 */ /* 0x0003e40000100a00 */
[C---:B-1----:R-:W-:Y:S08]  /*52660*/  HMMA.1688.F32.TF32 R168, R244.reuse, R128, R160 ;  /* 0x00000080f4a8723c */ /* 0x042ff000000810a0 */
[C---:B------:R-:W-:Y:S01]  /*52670*/  HMMA.1688.F32.TF32 R160, R244.reuse, R124, R164 ;  /* 0x0000007cf4a0723c */ /* 0x040fe200000810a4 */
[----:B------:R-:W-:Y:S04]  /*52680*/  STL.64 [R1+0xa80], R172 ;  /* 0x000a80ac01007387 */ /* 0x000fe80000100a00 */
[----:B------:R-:W-:Y:S04]  /*52690*/  STL.64 [R1+0xa88], R174 ;  /* 0x000a88ae01007387 */ /* 0x000fe80000100a00 */
[----:B------:R-:W-:Y:S04]  /*526a0*/  STL.64 [R1+0xa70], R156 ;  /* 0x000a709c01007387 */ /* 0x000fe80000100a00 */
[----:B------:R4:W-:Y:S04]  /*526b0*/  STL.64 [R1+0xa78], R158 ;  /* 0x000a789e01007387 */ /* 0x0009e80000100a00 */
[----:B------:R-:W-:Y:S04]  /*526c0*/  STL.64 [R1+0xa60], R168 ;  /* 0x000a60a801007387 */ /* 0x000fe80000100a00 */
[----:B------:R-:W-:Y:S01]  /*526d0*/  STL.64 [R1+0xa68], R170 ;  /* 0x000a68aa01007387 */ /* 0x000fe20000100a00 */
[C---:B----4-:R-:W-:Y:S03]  /*526e0*/  HMMA.1688.F32.TF32 R156, R244.reuse, R120, R16 ;  /* 0x00000078f49c723c */ /* 0x050fe60000081010 */
[----:B------:R-:W4:Y:S04]  /*526f0*/  LDL.LU.64 R16, [R1+0x730] ;  /* 0x0007300001107983 */ /* 0x000f280000300a00 */
[----:B------:R-:W-:Y:S04]  /*52700*/  STL.64 [R1+0xa50], R160 ;  /* 0x000a50a001007387 */ /* 0x000fe80000100a00 */
[----:B------:R-:W-:Y:S04]  /*52710*/  STL.64 [R1+0xa58], R162 ;  /* 0x000a58a201007387 */ /* 0x000fe80000100a00 */
[----:B------:R-:W4:Y:S04]  /*52720*/  LDL.LU.64 R18, [R1+0x738] ;  /* 0x0007380001127983 */ /* 0x000f280000300a00 */
[----:B------:R-:W-:Y:S04]  /*52730*/  STL.64 [R1+0xa40], R156 ;  /* 0x000a409c01007387 */ /* 0x000fe80000100a00 */
[----:B------:R3:W-:Y:S02]  /*52740*/  STL.64 [R1+0xa48], R158 ;  /* 0x000a489e01007387 */ /* 0x0007e40000100a00 */
[C---:B---3--:R-:W-:Y:S02]  /*52750*/  HMMA.1688.F32.TF32 R156, R244.reuse, R116, R12 ;  /* 0x00000074f49c723c */ /* 0x048fe4000008100c */
[----:B------:R-:W3:Y:S04]  /*52760*/  LDL.LU.64 R12, [R1+0x740] ;  /* 0x00074000010c7983 */ /* 0x000ee80000300a00 */
[----:B------:R-:W3:Y:S02]  /*52770*/  LDL.LU.64 R14, [R1+0x748] ;  /* 0x00074800010e7983 */ /* 0x000ee40000300a00 */
[C---:B------:R-:W-:Y:S11]  /*52780*/  HMMA.1688.F32.TF32 R24, R244.reuse, R112, R24 ;  /* 0x00000070f418723c */ /* 0x040ff60000081018 */
[----:B------:R-:W-:Y:S04]  /*52790*/  STL.64 [R1+0xa30], R156 ;  /* 0x000a309c01007387 */ /* 0x000fe80000100a00 */
[----:B------:R-:W-:Y:S04]  /*527a0*/  STL.64 [R1+0xa38], R158 ;  /* 0x000a389e01007387 */ /* 0x000fe80000100a00 */
[----:B------:R-:W3:Y:S04]  /*527b0*/  LDL.LU.64 R168, [R1+0x750] ;  /* 0x0007500001a87983 */ /* 0x000ee80000300a00 */
[----:B------:R-:W3:Y:S01]  /*527c0*/  LDL.LU.64 R170, [R1+0x758] ;  /* 0x0007580001aa7983 */ /* 0x000ee20000300a00 */
[C---:B------:R-:W-:Y:S03]  /*527d0*/  HMMA.1688.F32.TF32 R20, R244.reuse, R108, R20 ;  /* 0x0000006cf414723c */ /* 0x040fe60000081014 */
[----:B------:R-:W-:Y:S04]  /*527e0*/  STL.64 [R1+0xa20], R24 ;  /* 0x000a201801007387 */ /* 0x000fe80000100a00 */
[----:B------:R-:W-:Y:S04]  /*527f0*/  STL.64 [R1+0xa28], R26 ;  /* 0x000a281a01007387 */ /* 0x000fe80000100a00 */
[----:B------:R-:W3:Y:S04]  /*52800*/  LDL.LU.64 R164, [R1+0x760] ;  /* 0x0007600001a47983 */ /* 0x000ee80000300a00 */
[----:B------:R-:W3:Y:S04]  /*52810*/  LDL.LU.64 R166, [R1+0x768] ;  /* 0x0007680001a67983 */ /* 0x000ee80000300a00 */
[----:B------:R-:W-:Y:S04]  /*52820*/  STL.64 [R1+0x100], R20 ;  /* 0x0001001401007387 */ /* 0x000fe80000100a00 */
[----:B------:R2:W-:Y:S02]  /*52830*/  STL.64 [R1+0x108], R22 ;  /* 0x0001081601007387 */ /* 0x0005e40000100a00 */
[----:B--2---:R-:W-:Y:S02]  /*52840*/  HMMA.1688.F32.TF32 R20, R244, R104, R4 ;  /* 0x00000068f414723c */ /* 0x004fe40000081004 */
[----:B------:R-:W2:Y:S04]  /*52850*/  LDL.LU.64 R4, [R1+0x770] ;  /* 0x0007700001047983 */ /* 0x000ea80000300a00 */
[----:B------:R-:W2:-:S13]  /*52860*/  LDL.LU.64 R6, [R1+0x778] ;  /* 0x0007780001067983 */ /* 0x000e9a0000300a00 */
        /* <DEDUP_REMOVED lines=8> */
[----:B-1----:R-:W2:Y:S04]  /*528f0*/  LDL.LU.64 R20, [R1+0x7b0] ;  /* 0x0007b00001147983 */ /* 0x002ea80000300a00 */
[----:B------:R-:W2:Y:S01]  /*52900*/  LDL.LU.64 R22, [R1+0x7b8] ;  /* 0x0007b80001167983 */ /* 0x000ea20000300a00 */
[----:B----4-:R-:W-:Y:S03]  /*52910*/  HMMA.1688.F32.TF32 R172, R244, R100, R16 ;  /* 0x00000064f4ac723c */ /* 0x010fe60000081010 */
[----:B------:R-:W4:Y:S04]  /*52920*/  LDL.LU.64 R16, [R1+0x7c0] ;  /* 0x0007c00001107983 */ /* 0x000f280000300a00 */
[----:B------:R-:W4:-:S12]  /*52930*/  LDL.LU.64 R18, [R1+0x7c8] ;  /* 0x0007c80001127983 */ /* 0x000f180000300a00 */
[----:B------:R-:W-:Y:S04]  /*52940*/  STL.64 [R1+0xe0], R172 ;  /* 0x0000e0ac01007387 */ /* 0x000fe80000100a00 */
[----:B------:R3:W-:Y:S02]  /*52950*/  STL.64 [R1+0xe8], R174 ;  /* 0x0000e8ae01007387 */ /* 0x0007e40000100a00 */
[----:B---3--:R-:W-:Y:S02]  /*52960*/  HMMA.1688.F32.TF32 R172, R244, R96, R12 ;  /* 0x00000060f4ac723c */ /* 0x008fe4000008100c */
[----:B------:R-:W3:Y:S04]  /*52970*/  LDL.LU.64 R12, [R1+0x7d0] ;  /* 0x0007d000010c7983 */ /* 0x000ee80000300a00 */
[----:B------:R-:W3:-:S13]  /*52980*/  LDL.LU.64 R14, [R1+0x7d8] ;  /* 0x0007d800010e7983 */ /* 0x000eda0000300a00 */
[----:B------:R-:W-:Y:S04]  /*52990*/  STL.64 [R1+0xd0], R172 ;  /* 0x0000d0ac01007387 */ /* 0x000fe80000100a00 */
[----:B------:R1:W-:Y:S02]  /*529a0*/  STL.64 [R1+0xd8], R174 ;  /* 0x0000d8ae01007387 */ /* 0x0003e40000100a00 */
[C---:B-1----:R-:W-:Y:S08]  /*529b0*/  HMMA.1688.F32.TF32 R172, R244.reuse, R84, R168 ;  /* 0x00000054f4ac723c */ /* 0x042ff000000810a8 */
[C---:B------:R-:W-:Y:S11]  /*529c0*/  HMMA.1688.F32.TF32 R168, R244.reuse, R80, R164 ;  /* 0x00000050f4a8723c */ /* 0x040ff600000810a4 */
[----:B------:R-:W-:Y:S04]  /*529d0*/  STL.64 [R1+0xc0], R172 ;  /* 0x0000c0ac01007387 */ /* 0x000fe80000100a00 */
[----:B------:R-:W-:Y:S01]  /*529e0*/  STL.64 [R1+0xc8], R174 ;  /* 0x0000c8ae01007387 */ /* 0x000fe20000100a00 */
[C---:B--2---:R-:W-:Y:S03]  /*529f0*/  HMMA.1688.F32.TF32 R164, R244.reuse, R76, R4 ;  /* 0x0000004cf4a4723c */ /* 0x044fe60000081004 */
[----:B------:R-:W2:Y:S04]  /*52a00*/  LDL.LU.64 R4, [R1+0x7e0] ;  /* 0x0007e00001047983 */ /* 0x000ea80000300a00 */
[----:B------:R-:W-:Y:S04]  /*52a10*/  STL.64 [R1+0xb0], R168 ;  /* 0x0000b0a801007387 */ /* 0x000fe80000100a00 */
[----:B------:R-:W-:Y:S04]  /*52a20*/  STL.64 [R1+0xb8], R170 ;  /* 0x0000b8aa01007387 */ /* 0x000fe80000100a00 */
[----:B------:R-:W2:Y:S04]  /*52a30*/  LDL.LU.64 R6, [R1+0x7e8] ;  /* 0x0007e80001067983 */ /* 0x000ea80000300a00 */
[----:B------:R-:W-:Y:S04]  /*52a40*/  STL.64 [R1+0xa0], R164 ;  /* 0x0000a0a401007387 */ /* 0x000fe80000100a00 */
[----:B------:R1:W-:Y:S02]  /*52a50*/  STL.64 [R1+0xa8], R166 ;  /* 0x0000a8a601007387 */ /* 0x0003e40000100a00 */
[----:B-1----:R-:W-:Y:S02]  /*52a60*/  HMMA.1688.F32.TF32 R164, R244, R72, R156 ;  /* 0x00000048f4a4723c */ /* 0x002fe4000008109c */
[----:B------:R-:W2:Y:S04]  /*52a70*/  LDL.LU.64 R156, [R1+0x7f0] ;  /* 0x0007f000019c7983 */ /* 0x000ea80000300a00 */
[----:B------:R-:W2:-:S13]  /*52a80*/  LDL.LU.64 R158, [R1+0x7f8] ;  /* 0x0007f800019e7983 */ /* 0x000e9a0000300a00 */
[----:B------:R-:W-:Y:S04]  /*52a90*/  STL.64 [R1+0x90], R164 ;  /* 0x000090a401007387 */ /* 0x000fe80000100a00 */
[----:B------:R1:W-:Y:S02]  /*52aa0*/  STL.64 [R1+0x98], R166 ;  /* 0x000098a601007387 */ /* 0x0003e40000100a00 */
[C---:B-1----:R-:W-:Y:S08]  /*52ab0*/  HMMA.1688.F32.TF32 R164, R244.reuse, R68, R160 ;  /* 0x00000044f4a4723c */ /* 0x042ff000000810a0 */
[C---:B------:R-:W-:Y:S11]  /*52ac0*/  HMMA.1688.F32.TF32 R160, R244.reuse, R64, R24 ;  /* 0x00000040f4a0723c */ /* 0x040ff60000081018 */
[----:B------:R-:W-:Y:S01]  /*52ad0*/  STL.64 [R1+0x80], R164 ;  /* 0x000080a401007387 */ /* 0x000fe20000100a00 */
[C---:B------:R-:W-:Y:S03]  /*52ae0*/  HMMA.1688.F32.TF32 R20, R244.reuse, R60, R20 ;  /* 0x0000003cf414723c */ /* 0x040fe60000081014 */
[----:B------:R-:W-:Y:S04]  /*52af0*/  STL.64 [R1+0x88], R166 ;  /* 0x000088a601007387 */ /* 0x000fe80000100a00 */
[----:B------:R-:W2:Y:S04]  /*52b00*/  LDL.LU.64 R24, [R1+0x800] ;  /* 0x0008000001187983 */ /* 0x000ea80000300a00 */
[----:B------:R-:W-:Y:S04]  /*52b10*/  STL.64 [R1+0x70], R160 ;  /* 0x000070a001007387 */ /* 0x000fe80000100a00 */
[----:B------:R-:W-:Y:S04]  /*52b20*/  STL.64 [R1+0x78], R162 ;  /* 0x000078a201007387 */ /* 0x000fe80000100a00 */
[----:B------:R-:W2:Y:S04]  /*52b30*/  LDL.LU.64 R26, [R1+0x808] ;  /* 0x00080800011a7983 */ /* 0x000ea80000300a00 */
[----:B------:R1:W-:Y:S04]  /*52b40*/  STL.64 [R1+0x60], R20 ;  /* 0x0000601401007387 */ /* 0x0003e80000100a00 */
[----:B------:R1:W-:Y:S04]  /*52b50*/  STL.64 [R1+0x68], R22 ;  /* 0x0000681601007387 */ /* 0x0003e80000100a00 */
[----:B-1----:R-:W2:Y:S04]  /*52b60*/  LDL.LU.64 R20, [R1+0x810] ;  /* 0x0008100001147983 */ /* 0x002ea80000300a00 */
[----:B------:R-:W2:Y:S01]  /*52b70*/  LDL.LU.64 R22, [R1+0x818] ;  /* 0x0008180001167983 */ /* 0x000ea20000300a00 */
[----:B----4-:R-:W-:-:S15]  /*52b80*/  HMMA.1688.F32.TF32 R16, R244, R56, R16 ;  /* 0x00000038f410723c */ /* 0x010fde0000081010 */
[----:B------:R-:W-:-:S04]  /*52b90*/  NOP ;  /* 0x0000000000007918 */ /* 0x000fc80000000000 */
[----:B------:R1:W-:Y:S01]  /*52ba0*/  STL.64 [R1+0x50], R16 ;  /* 0x0000501001007387 */ /* 0x0003e20000100a00 */
[C---:B---3--:R-:W-:Y:S03]  /*52bb0*/  HMMA.1688.F32.TF32 R12, R244.reuse, R52, R12 ;  /* 0x00000034f40c723c */ /* 0x048fe6000008100c */
[----:B------:R3:W-:Y:S04]  /*52bc0*/  STL.64 [R1+0x58], R18 ;  /* 0x0000581201007387 */ /* 0x0007e80000100a00 */
[----:B-1----:R-:W4:Y:S04]  /*52bd0*/  LDL.LU.64 R16, [R1+0x830] ;  /* 0x0008300001107983 */ /* 0x002f280000300a00 */
[----:B---3--:R-:W4:Y:S08]  /*52be0*/  LDL.LU.64 R18, [R1+0x838] ;  /* 0x0008380001127983 */ /* 0x008f300000300a00 */
[----:B------:R1:W-:Y:S04]  /*52bf0*/  STL.64 [R1+0x40], R12 ;  /* 0x0000400c01007387 */ /* 0x0003e80000100a00 */
[----:B------:R3:W-:Y:S04]  /*52c00*/  STL.64 [R1+0x48], R14 ;  /* 0x0000480e01007387 */ /* 0x0007e80000100a00 */
[----:B-1----:R-:W4:Y:S04]  /*52c10*/  LDL.LU.64 R12, [R1+0x820] ;  /* 0x00082000010c7983 */ /* 0x002f280000300a00 */
[----:B---3--:R-:W3:Y:S01]  /*52c20*/  LDL.LU.64 R14, [R1+0x828] ;  /* 0x00082800010e7983 */ /* 0x008ee20000300a00 */
[C---:B--2---:R-:W-:Y:S03]  /*52c30*/  HMMA.1688.F32.TF32 R160, R244.reuse, R48, R4 ;  /* 0x00000030f4a0723c */ /* 0x044fe60000081004 */
[----:B------:R-:W2:Y:S04]  /*52c40*/  LDL.LU.64 R4, [R1+0x22d0] ;  /* 0x0022d00001047983 */ /* 0x000ea80000300a00 */
[----:B------:R-:W2:Y:S01]  /*52c50*/  LDL.LU.64 R6, [R1+0x22d8] ;  /* 0x0022d80001067983 */ /* 0x000ea20000300a00 */
[C---:B------:R-:W-:Y:S11]  /*52c60*/  HMMA.1688.F32.TF32 R156, R244.reuse, R44, R156 ;  /* 0x0000002cf49c723c */ /* 0x040ff6000008109c */
[----:B------:R1:W-:Y:S04]  /*52c70*/  STL.64 [R1+0x30], R160 ;  /* 0x000030a001007387 */ /* 0x0003e80000100a00 */
[----:B------:R1:W-:Y:S04]  /*52c80*/  STL.64 [R1+0x38], R162 ;  /* 0x000038a201007387 */ /* 0x0003e80000100a00 */
[----:B-1----:R-:W2:Y:S04]  /*52c90*/  LDL.LU.64 R160, [R1+0x2420] ;  /* 0x0024200001a07983 */ /* 0x002ea80000300a00 */
[----:B------:R-:W2:Y:S04]  /*52ca0*/  LDL.LU.64 R162, [R1+0x2428] ;  /* 0x0024280001a27983 */ /* 0x000ea80000300a00 */
[----:B------:R1:W-:Y:S04]  /*52cb0*/  STL.64 [R1+0x20], R156 ;  /* 0x0000209c01007387 */ /* 0x0003e80000100a00 */
[----:B------:R1:W-:Y:S04]  /*52cc0*/  STL.64 [R1+0x28], R158 ;  /* 0x0000289e01007387 */ /* 0x0003e80000100a00 */
[----:B-1----:R-:W2:Y:S04]  /*52cd0*/  LDL.LU.64 R156, [R1+0x2410] ;  /* 0x00241000019c7983 */ /* 0x002ea80000300a00 */
[----:B------:R-:W2:Y:S01]  /*52ce0*/  LDL.LU.64 R158, [R1+0x2418] ;  /* 0x00241800019e7983 */ /* 0x000ea20000300a00 */
[----:B------:R-:W-:Y:S03]  /*52cf0*/  HMMA.1688.F32.TF32 R164, R244, R40, R24 ;  /* 0x00000028f4a4723c */ /* 0x000fe60000081018 */
[----:B------:R-:W2:Y:S04]  /*52d00*/  LDL.LU.64 R24, [R1+0x2400] ;  /* 0x0024000001187983 */ /* 0x000ea80000300a00 */
[----:B------:R-:W2:-:S12]  /*52d10*/  LDL.LU.64 R26, [R1+0x2408] ;  /* 0x00240800011a7983 */ /* 0x000e980000300a00 */
[----:B------:R-:W-:Y:S04]  /*52d20*/  STL.64 [R1+0x10], R164 ;  /* 0x000010a401007387 */ /* 0x000fe80000100a00 */
[----:B------:R1:W-:Y:S02]  /*52d30*/  STL.64 [R1+0x18], R166 ;  /* 0x000018a601007387 */ /* 0x0003e40000100a00 */
[----:B-1----:R-:W-:Y:S02]  /*52d40*/  HMMA.1688.F32.TF32 R164, R244, R36, R20 ;  /* 0x00000024f4a4723c */ /* 0x002fe40000081014 */
[----:B------:R-:W2:Y:S04]  /*52d50*/  LDL.LU.64 R20, [R1+0x23f0] ;  /* 0x0023f00001147983 */ /* 0x000ea80000300a00 */
[----:B------:R-:W2:-:S13]  /*52d60*/  LDL.LU.64 R22, [R1+0x23f8] ;  /* 0x0023f80001167983 */ /* 0x000e9a0000300a00 */
[----:B------:R-:W-:Y:S04]  /*52d70*/  STL.64 [R1], R164 ;  /* 0x000000a401007387 */ /* 0x000fe80000100a00 */
[----:B------:R-:W-:Y:S01]  /*52d80*/  STL.64 [R1+0x8], R166 ;  /* 0x000008a601007387 */ /* 0x000fe20000100a00 */
[C---:B----4-:R-:W-:Y:S03]  /*52d90*/  HMMA.1688.F32.TF32 R248, R244.reuse, R32, R16 ;  /* 0x00000020f4f8723c */ /* 0x050fe60000081010 */
[----:B------:R-:W4:Y:S04]  /*52da0*/  LDL.LU.64 R16, [R1+0x23e0] ;  /* 0x0023e00001107983 */ /* 0x000f280000300a00 */
[----:B------:R-:W4:Y:S01]  /*52db0*/  LDL.LU.64 R18, [R1+0x23e8] ;  /* 0x0023e80001127983 */ /* 0x000f220000300a00 */
[----:B---3--:R-:W-:Y:S11]  /*52dc0*/  HMMA.1688.F32.TF32 R244, R244, R28, R12 ;  /* 0x0000001cf4f4723c */ /* 0x008ff6000008100c */
        /* <DEDUP_REMOVED lines=9> */
[----:B------:R-:W3:Y:S01]  /*52e60*/  LDL.LU.64 R14, [R1+0x23d8] ;  /* 0x0023d800010e7983 */ /* 0x000ee20000300a00 */
[C---:B--2---:R-:W-:Y:S03]  /*52e70*/  HMMA.1688.F32.TF32 R240, R8.reuse, R152, R4 ;  /* 0x0000009808f0723c */ /* 0x044fe60000081004 */
[----:B------:R-:W-:Y:S04]  /*52e80*/  LDS R4, [R0+UR10+0x280] ;  /* 0x0002800a00047984 */ /* 0x000fe80008000800 */
[----:B------:R-:W-:Y:S04]  /*52e90*/  LDS R6, [R0+UR10+0x1280] ;  /* 0x0012800a00067984 */ /* 0x000fe80008000800 */
[----:B------:R-:W-:Y:S04]  /*52ea0*/  LDS R5, [R3+UR10+0x280] ;  /* 0x0002800a03057984 */ /* 0x000fe80008000800 */
[----:B------:R-:W1:Y:S04]  /*52eb0*/  LDS R7, [R3+UR10+0x1280] ;  /* 0x0012800a03077984 */ /* 0x000e680008000800 */
[----:B------:R-:W-:Y:S04]  /*52ec0*/  STL [R1+0x678c], R240 ;  /* 0x00678cf001007387 */ /* 0x000fe80000100800 */
[----:B------:R-:W-:Y:S01]  /*52ed0*/  STL [R1+0x6788], R241 ;  /* 0x006788f101007387 */ /* 0x000fe20000100800 */
[C---:B------:R-:W-:Y:S03]  /*52ee0*/  HMMA.1688.F32.TF32 R160, R8.reuse, R148, R160 ;  /* 0x0000009408a0723c */ /* 0x040fe600000810a0 */
[----:B------:R-:W-:Y:S05]  /*52ef0*/  STL [R1+0x6784], R242 ;  /* 0x006784f201007387 */ /* 0x000fea0000100800 */
[C---:B------:R-:W-:Y:S01]  /*52f00*/  HMMA.1688.F32.TF32 R156, R8.reuse, R144, R156 ;  /* 0x00000090089c723c */ /* 0x040fe2000008109c */
[----:B------:R2:W-:Y:S10]  /*52f10*/  STL [R1+0x6780], R243 ;  /* 0x006780f301007387 */ /* 0x0005f40000100800 */
[----:B------:R-:W-:Y:S04]  /*52f20*/  STL.64 [R1+0xa10], R160 ;  /* 0x000a10a001007387 */ /* 0x000fe80000100a00 */
[----:B------:R-:W-:Y:S04]  /*52f30*/  STL.64 [R1+0xa18], R162 ;  /* 0x000a18a201007387 */ /* 0x000fe80000100a00 */
[----:B------:R-:W-:Y:S01]  /*52f40*/  STL.64 [R1+0xa00], R156 ;  /* 0x000a009c01007387 */ /* 0x000fe20000100a00 */
[C---:B------:R-:W-:Y:S03]  /*52f50*/  HMMA.1688.F32.TF32 R24, R8.reuse, R140, R24 ;  /* 0x0000008c0818723c */ /* 0x040fe60000081018 */
[----:B------:R-:W-:Y:S05]  /*52f60*/  STL.64 [R1+0xa08], R158 ;  /* 0x000a089e01007387 */ /* 0x000fea0000100a00 */
[----:B------:R-:W-:Y:S11]  /*52f70*/  HMMA.1688.F32.TF32 R20, R8, R136, R20 ;  /* 0x000000880814723c */ /* 0x000ff60000081014 */
[----:B------:R-:W-:Y:S04]  /*52f80*/  STL.64 [R1+0x9f0], R24 ;  /* 0x0009f01801007387 */ /* 0x000fe80000100a00 */
[----:B------:R-:W-:Y:S04]  /*52f90*/  STL.64 [R1+0x9f8], R26 ;  /* 0x0009f81a01007387 */ /* 0x000fe80000100a00 */
[----:B--2---:R-:W-:-:S02]  /*52fa0*/  IMAD.MOV.U32 R243, RZ, RZ, R23 ;  /* 0x000000fffff37224 */ /* 0x004fc400078e0017 */
[----:B------:R-:W-:Y:S02]  /*52fb0*/  IMAD.MOV.U32 R242, RZ, RZ, R22 ;  /* 0x000000fffff27224 */ /* 0x000fe400078e0016 */
[----:B------:R-:W-:Y:S02]  /*52fc0*/  IMAD.MOV.U32 R241, RZ, RZ, R21 ;  /* 0x000000fffff17224 */ /* 0x000fe400078e0015 */
[----:B------:R-:W-:Y:S01]  /*52fd0*/  IMAD.MOV.U32 R240, RZ, RZ, R20 ;  /* 0x000000fffff07224 */ /* 0x000fe200078e0014 */
[----:B------:R2:W-:Y:S04]  /*52fe0*/  STL [R1+0x679c], R243 ;  /* 0x00679cf301007387 */ /* 0x0005e80000100800 */
[----:B------:R1:W-:Y:S04]  /*52ff0*/  STL [R1+0x6798], R242 ;  /* 0x006798f201007387 */ /* 0x0003e80000100800 */
[----:B------:R1:W-:Y:S04]  /*53000*/  STL [R1+0x6794], R241 ;  /* 0x006794f101007387 */ /* 0x0003e80000100800 */
[----:B------:R1:W-:Y:S04]  /*53010*/  STL [R1+0x6790], R240 ;  /* 0x006790f001007387 */ /* 0x0003e80000100800 */
[----:B------:R-:W2:Y:S04]  /*53020*/  LDL.LU.64 R176, [R1+0x23c0] ;  /* 0x0023c00001b07983 */ /* 0x000ea80000300a00 */
[----:B------:R-:W2:Y:S01]  /*53030*/  LDL.LU.64 R178, [R1+0x23c8] ;  /* 0x0023c80001b27983 */ /* 0x000ea20000300a00 */
[----:B----4-:R-:W-:-:S15]  /*53040*/  HMMA.1688.F32.TF32 R16, R8, R132, R16 ;  /* 0x000000840810723c */ /* 0x010fde0000081010 */
[----:B------:R-:W-:-:S04]  /*53050*/  NOP ;  /* 0x0000000000007918 */ /* 0x000fc80000000000 */
[----:B------:R-:W-:Y:S02]  /*53060*/  IMAD.MOV.U32 R244, RZ, RZ, R16 ;  /* 0x000000fffff47224 */ /* 0x000fe400078e0010 */
[----:B------:R-:W-:Y:S02]  /*53070*/  IMAD.MOV.U32 R245, RZ, RZ, R17 ;  /* 0x000000fffff57224 */ /* 0x000fe400078e0011 */
[----:B------:R-:W-:Y:S01]  /*53080*/  IMAD.MOV.U32 R246, RZ, RZ, R18 ;  /* 0x000000fffff67224 */ /* 0x000fe200078e0012 */
[----:B------:R-:W4:Y:S01]  /*53090*/  LDL.LU.64 R16, [R1+0x23b0] ;  /* 0x0023b00001107983 */ /* 0x000f220000300a00 */
[----:B------:R-:W-:-:S03]  /*530a0*/  IMAD.MOV.U32 R247, RZ, RZ, R19 ;  /* 0x000000fffff77224 */ /* 0x000fc600078e0013 */
[----:B------:R-:W4:Y:S04]  /*530b0*/  LDL.LU.64 R18, [R1+0x23b8] ;  /* 0x0023b80001127983 */ /* 0x000f280000300a00 */
[----:B------:R-:W-:Y:S04]  /*530c0*/  STL.64 [R1+0x67a8], R246 ;  /* 0x0067a8f601007387 */ /* 0x000fe80000100a00 */
[----:B------:R-:W-:Y:S01]  /*530d0*/  STL.64 [R1+0x67a0], R244 ;  /* 0x0067a0f401007387 */ /* 0x000fe20000100a00 */
[----:B---3--:R-:W-:-:S15]  /*530e0*/  HMMA.1688.F32.TF32 R12, R8, R92, R12 ;  /* 0x0000005c080c723c */ /* 0x008fde000008100c */
[----:B------:R-:W-:-:S04]  /*530f0*/  NOP ;  /* 0x0000000000007918 */ /* 0x000fc80000000000 */
[----:B--2---:R-:W-:Y:S02]  /*53100*/  IMAD.MOV.U32 R243, RZ, RZ, R12 ;  /* 0x000000fffff37224 */ /* 0x004fe400078e000c */
[----:B-1----:R-:W-:Y:S02]  /*53110*/  IMAD.MOV.U32 R242, RZ, RZ, R13 ;  /* 0x000000fffff27224 */ /* 0x002fe400078e000d */
[----:B------:R-:W-:Y:S01]  /*53120*/  IMAD.MOV.U32 R241, RZ, RZ, R14 ;  /* 0x000000fffff17224 */ /* 0x000fe200078e000e */
[----:B------:R-:W2:Y:S01]  /*53130*/  LDL.LU.64 R12, [R1+0x23a0] ;  /* 0x0023a000010c7983 */ /* 0x000ea20000300a00 */
[----:B------:R-:W-:-:S03]  /*53140*/  IMAD.MOV.U32 R240, RZ, RZ, R15 ;  /* 0x000000fffff07224 */ /* 0x000fc600078e000f */
        /* <DEDUP_REMOVED lines=15> */
[----:B------:R-:W-:Y:S04]  /*53240*/  STL.64 [R1+0x67b8], R242 ;  /* 0x0067b8f201007387 */ /* 0x000fe80000100a00 */
[----:B------:R-:W-:Y:S01]  /*53250*/  STL.64 [R1+0x67b0], R240 ;  /* 0x0067b0f001007387 */ /* 0x000fe20000100a00 */
[----:B------:R-:W-:-:S15]  /*53260*/  HMMA.1688.F32.TF32 R176, R8, R88, R176 ;  /* 0x0000005808b0723c */ /* 0x000fde00000810b0 */
[----:B------:R-:W-:-:S04]  /*53270*/  NOP ;  /* 0x0000000000007918 */ /* 0x000fc80000000000 */
[----:B------:R-:W-:Y:S02]  /*53280*/  IMAD.MOV.U32 R250, RZ, RZ, R178 ;  /* 0x000000fffffa7224 */ /* 0x000fe400078e00b2 */
[----:B------:R-:W-:Y:S02]  /*53290*/  IMAD.MOV.U32 R251, RZ, RZ, R179 ;  /* 0x000000fffffb7224 */ /* 0x000fe400078e00b3 */
[----:B------:R-:W-:Y:S02]  /*532a0*/  IMAD.MOV.U32 R248, RZ, RZ, R176 ;  /* 0x000000fffff87224 */ /* 0x000fe400078e00b0 */
[----:B------:R-:W-:Y:S01]  /*532b0*/  IMAD.MOV.U32 R249, RZ, RZ, R177 ;  /* 0x000000fffff97224 */ /* 0x000fe200078e00b1 */
[----:B------:R-:W-:Y:S04]  /*532c0*/  STL.64 [R1+0x67c8], R250 ;  /* 0x0067c8fa01007387 */ /* 0x000fe80000100a00 */
[----:B------:R-:W-:Y:S01]  /*532d0*/  STL.64 [R1+0x67c0], R248 ;  /* 0x0067c0f801007387 */ /* 0x000fe20000100a00 */
[----:B----4-:R-:W-:Y:S03]  /*532e0*/  HMMA.1688.F32.TF32 R176, R8, R128, R16 ;  /* 0x0000008008b0723c */ /* 0x010fe60000081010 */
[----:B------:R-:W4:Y:S04]  /*532f0*/  LDL.LU.64 R16, [R1+0x2320] ;  /* 0x0023200001107983 */ /* 0x000f280000300a00 */
[----:B------:R-:W4:-:S12]  /*53300*/  LDL.LU.64 R18, [R1+0x2328] ;  /* 0x0023280001127983 */ /* 0x000f180000300a00 */
[----:B------:R-:W-:Y:S04]  /*53310*/  STL.64 [R1+0x9a0], R176 ;  /* 0x0009a0b001007387 */ /* 0x000fe80000100a00 */
[----:B------:R2:W-:Y:S02]  /*53320*/  STL.64 [R1+0x9a8], R178 ;  /* 0x0009a8b201007387 */ /* 0x0005e40000100a00 */
[----:B--2---:R-:W-:Y:S02]  /*53330*/  HMMA.1688.F32.TF32 R176, R8, R124, R12 ;  /* 0x0000007c08b0723c */ /* 0x004fe4000008100c */
[----:B------:R-:W2:Y:S04]  /*53340*/  LDL.LU.64 R12, [R1+0x2310] ;  /* 0x00231000010c7983 */ /* 0x000ea80000300a00 */
[----:B------:R-:W2:-:S13]  /*53350*/  LDL.LU.64 R14, [R1+0x2318] ;  /* 0x00231800010e7983 */ /* 0x000e9a0000300a00 */
[----:B------:R-:W-:Y:S04]  /*53360*/  STL.64 [R1+0x990], R176 ;  /* 0x000990b001007387 */ /* 0x000fe80000100a00 */
[----:B------:R3:W-:Y:S02]  /*53370*/  STL.64 [R1+0x998], R178 ;  /* 0x000998b201007387 */ /* 0x0007e40000100a00 */
[----:B---3--:R-:W-:Y:S02]  /*53380*/  HMMA.1688.F32.TF32 R176, R8, R120, R20 ;  /* 0x0000007808b0723c */ /* 0x008fe40000081014 */
[----:B------:R-:W3:Y:S04]  /*53390*/  LDL.LU.64 R20, [R1+0x2300] ;  /* 0x0023000001147983 */ /* 0x000ee80000300a00 */
[----:B------:R-:W3:-:S13]  /*533a0*/  LDL.LU.64 R22, [R1+0x2308] ;  /* 0x0023080001167983 */ /* 0x000eda0000300a00 */
[----:B------:R-:W-:Y:S04]  /*533b0*/  STL.64 [R1+0x980], R176 ;  /* 0x000980b001007387 */ /* 0x000fe80000100a00 */
[----:B------:R1:W-:Y:S02]  /*533c0*/  STL.64 [R1+0x988], R178 ;  /* 0x000988b201007387 */ /* 0x0003e40000100a00 */
[----:B-1----:R-:W-:Y:S02]  /*533d0*/  HMMA.1688.F32.TF32 R176, R8, R116, R156 ;  /* 0x0000007408b0723c */ /* 0x002fe4000008109c */
[----:B------:R-:W3:Y:S04]  /*533e0*/  LDL.LU.64 R156, [R1+0x22f0] ;  /* 0x0022f000019c7983 */ /* 0x000ee80000300a00 */
[----:B------:R-:W3:-:S13]  /*533f0*/  LDL.LU.64 R158, [R1+0x22f8] ;  /* 0x0022f800019e7983 */ /* 0x000eda0000300a00 */
[----:B------:R-:W-:Y:S04]  /*53400*/  STL.64 [R1+0x970], R176 ;  /* 0x000970b001007387 */ /* 0x000fe80000100a00 */
[----:B------:R1:W-:Y:S02]  /*53410*/  STL.64 [R1+0x978], R178 ;  /* 0x000978b201007387 */ /* 0x0003e40000100a00 */
[C---:B-1----:R-:W-:Y:S08]  /*53420*/  HMMA.1688.F32.TF32 R176, R8.reuse, R112, R172 ;  /* 0x0000007008b0723c */ /* 0x042ff000000810ac */
[C---:B------:R-:W-:Y:S08]  /*53430*/  HMMA.1688.F32.TF32 R172, R8.reuse, R108, R168 ;  /* 0x0000006c08ac723c */ /* 0x040ff000000810a8 */
[C---:B------:R-:W-:Y:S08]  /*53440*/  HMMA.1688.F32.TF32 R168, R8.reuse, R104, R164 ;  /* 0x0000006808a8723c */ /* 0x040ff000000810a4 */
[C---:B------:R-:W-:Y:S01]  /*53450*/  HMMA.1688.F32.TF32 R164, R8.reuse, R100, R160 ;  /* 0x0000006408a4723c */ /* 0x040fe200000810a0 */
[----:B------:R-:W-:Y:S04]  /*53460*/  STL.64 [R1+0x960], R176 ;  /* 0x000960b001007387 */ /* 0x000fe80000100a00 */
[----:B------:R-:W-:Y:S04]  /*53470*/  STL.64 [R1+0x968], R178 ;  /* 0x000968b201007387 */ /* 0x000fe80000100a00 */
[----:B------:R-:W-:Y:S01]  /*53480*/  STL.64 [R1+0x950], R172 ;  /* 0x000950ac01007387 */ /* 0x000fe20000100a00 */
[C---:B------:R-:W-:Y:S03]  /*53490*/  HMMA.1688.F32.TF32 R160, R8.reuse, R96, R24 ;  /* 0x0000006008a0723c */ /* 0x040fe60000081018 */
[----:B------:R-:W-:Y:S04]  /*534a0*/  STL.64 [R1+0x958], R174 ;  /* 0x000958ae01007387 */ /* 0x000fe80000100a00 */
        /* <DEDUP_REMOVED lines=32> */
[----:B------:R-:W-:Y:S03]  /*536b0*/  HMMA.1688.F32.TF32 R168, R8, R68, R24 ;  /* 0x0000004408a8723c */ /* 0x000fe60000081018 */
[----:B------:R-:W3:Y:S04]  /*536c0*/  LDL.LU.64 R24, [R1+0x2470] ;  /* 0x0024700001187983 */ /* 0x000ee80000300a00 */
[----:B------:R-:W3:-:S12]  /*536d0*/  LDL.LU.64 R26, [R1+0x2478] ;  /* 0x00247800011a7983 */ /* 0x000ed80000300a00 */
        /* <DEDUP_REMOVED lines=23> */
[C---:B------:R-:W-:Y:S01]  /*53850*/  HMMA.1688.F32.TF32 R164, R8.reuse, R44, R160 ;  /* 0x0000002c08a4723c */ /* 0x040fe200000810a0 */
[----:B------:R-:W3:Y:S10]  /*53860*/  LDL.LU.64 R160, [R1+0x1890] ;  /* 0x0018900001a07983 */ /* 0x000ef40000300a00 */
[----:B------:R-:W-:Y:S04]  /*53870*/  STL.64 [R1+0x880], R168 ;  /* 0x000880a801007387 */ /* 0x000fe80000100a00 */
[----:B------:R-:W-:Y:S04]  /*53880*/  STL.64 [R1+0x888], R170 ;  /* 0x000888aa01007387 */ /* 0x000fe80000100a00 */
[----:B------:R-:W3:Y:S04]  /*53890*/  LDL.LU.64 R162, [R1+0x1898] ;  /* 0x0018980001a27983 */ /* 0x000ee80000300a00 */
[----:B------:R-:W-:Y:S04]  /*538a0*/  STL.64 [R1+0x870], R164 ;  /* 0x000870a401007387 */ /* 0x000fe80000100a00 */
[----:B------:R1:W-:Y:S02]  /*538b0*/  STL.64 [R1+0x878], R166 ;  /* 0x000878a601007387 */ /* 0x0003e40000100a00 */
[----:B-1----:R-:W-:Y:S02]  /*538c0*/  HMMA.1688.F32.TF32 R164, R8, R40, R24 ;  /* 0x0000002808a4723c */ /* 0x002fe40000081018 */
[----:B------:R-:W3:Y:S04]  /*538d0*/  LDL.LU.64 R24, [R1+0x1880] ;  /* 0x0018800001187983 */ /* 0x000ee80000300a00 */
[----:B------:R-:W3:-:S13]  /*538e0*/  LDL.LU.64 R26, [R1+0x1888] ;  /* 0x00188800011a7983 */ /* 0x000eda0000300a00 */
        /* <DEDUP_REMOVED lines=11> */
[----:B------:R-:W-:Y:S01]  /*539a0*/  STL.64 [R1+0x848], R166 ;  /* 0x000848a601007387 */ /* 0x000fe20000100a00 */
[----:B---3--:R-:W-:Y:S03]  /*539b0*/  HMMA.1688.F32.TF32 R8, R8, R28, R20 ;  /* 0x0000001c0808723c */ /* 0x008fe60000081014 */
[----:B------:R-:W3:Y:S04]  /*539c0*/  LDL.LU.64 R20, [R1+0x1850] ;  /* 0x0018500001147983 */ /* 0x000ee80000300a00 */
[----:B------:R-:W3:-:S12]  /*539d0*/  LDL.LU.64 R22, [R1+0x1858] ;  /* 0x0018580001167983 */ /* 0x000ed80000300a00 */
[----:B------:R-:W-:Y:S04]  /*539e0*/  STL.64 [R1+0x120], R8 ;  /* 0x0001200801007387 */ /* 0x000fe80000100a00 */
[----:B------:R1:W-:Y:S02]  /*539f0*/  STL.64 [R1+0x128], R10 ;  /* 0x0001280a01007387 */ /* 0x0003e40000100a00 */
[----:B-1----:R-:W-:Y:S02]  /*53a00*/  HMMA.1688.F32.TF32 R8, R4, R152, R156 ;  /* 0x000000980408723c */ /* 0x002fe4000008109c */
[----:B------:R-:W3:Y:S04]  /*53a10*/  LDL.LU.64 R156, [R1+0x1840] ;  /* 0x00184000019c7983 */ /* 0x000ee80000300a00 */
[----:B------:R-:W3:-:S13]  /*53a20*/  LDL.LU.64 R158, [R1+0x1848] ;  /* 0x00184800019e7983 */ /* 0x000eda0000300a00 */
[----:B------:R-:W-:Y:S04]  /*53a30*/  STL.64 [R1+0x110], R8 ;  /* 0x0001100801007387 */ /* 0x000fe80000100a00 */
[----:B------:R-:W-:Y:S04]  /*53a40*/  STL.64 [R1+0x118], R10 ;  /* 0x0001180a01007387 */ /* 0x000fe80000100a00 */
[----:B------:R-:W-:Y:S04]  /*53a50*/  LDS R8, [R201+UR10+0x280] ;  /* 0x0002800ac9087984 */ /* 0x000fe80008000800 */
[----:B------:R-:W-:Y:S04]  /*53a60*/  LDS R10, [R201+UR10+0x1280] ;  /* 0x0012800ac90a7984 */ /* 0x000fe80008000800 */
[----:B------:R-:W-:Y:S04]  /*53a70*/  LDS R9, [R200+UR10+0x280] ;  /* 0x0002800ac8097984 */ /* 0x000fe80008000800 */
[----:B------:R-:W1:Y:S01]  /*53a80*/  LDS R11, [R200+UR10+0x1280] ;  /* 0x0012800ac80b7984 */ /* 0x000e620008000800 */
[C---:B------:R-:W-:Y:S08]  /*53a90*/  HMMA.1688.F32.TF32 R164, R4.reuse, R148, R160 ;  /* 0x0000009404a4723c */ /* 0x040ff000000810a0 */
[C---:B------:R-:W-:Y:S01]  /*53aa0*/  HMMA.1688.F32.TF32 R160, R4.reuse, R144, R24 ;  /* 0x0000009004a0723c */ /* 0x040fe20000081018 */
[----:B------:R-:W3:Y:S10]  /*53ab0*/  LDL.LU.64 R24, [R1+0x1830] ;  /* 0x0018300001187983 */ /* 0x000ef40000300a00 */
        /* <DEDUP_REMOVED lines=18> */
[----:B------:R1:W-:Y:S01]  /*53be0*/  STL.64 [R1+0x7f0], R160 ;  /* 0x0007f0a001007387 */ /* 0x0003e20000100a00 */
[C---:B------:R-:W-:Y:S03]  /*53bf0*/  HMMA.1688.F32.TF32 R156, R4.reuse, R92, R156 ;  /* 0x0000005c049c723c */ /* 0x040fe6000008109c */
[----:B------:R1:W-:Y:S04]  /*53c00*/  STL.64 [R1+0x7f8], R162 ;  /* 0x0007f8a201007387 */ /* 0x0003e80000100a00 */
[----:B------:R-:W3:Y:S04]  /*53c10*/  LDL.LU.64 R172, [R1+0x18a0] ;  /* 0x0018a00001ac7983 */ /* 0x000ee80000300a00 */
[----:B------:R-:W3:Y:S08]  /*53c20*/  LDL.LU.64 R174, [R1+0x18a8] ;  /* 0x0018a80001ae7983 */ /* 0x000ef00000300a00 */
[----:B------:R1:W-:Y:S04]  /*53c30*/  STL.64 [R1+0x7e0], R156 ;  /* 0x0007e09c01007387 */ /* 0x0003e80000100a00 */
[----:B------:R1:W-:Y:S04]  /*53c40*/  STL.64 [R1+0x7e8], R158 ;  /* 0x0007e89e01007387 */ /* 0x0003e80000100a00 */
[----:B------:R-:W3:Y:S04]  /*53c50*/  LDL.LU.64 R168, [R1+0x18b0] ;  /* 0x0018b00001a87983 */ /* 0x000ee80000300a00 */
[----:B------:R-:W3:Y:S04]  /*53c60*/  LDL.LU.64 R170, [R1+0x18b8] ;  /* 0x0018b80001aa7983 */ /* 0x000ee80000300a00 */
[----:B------:R-:W3:Y:S04]  /*53c70*/  LDL.LU.64 R164, [R1+0x18c0] ;  /* 0x0018c00001a47983 */ /* 0x000ee80000300a00 */
[----:B------:R-:W3:Y:S04]  /*53c80*/  LDL.LU.64 R166, [R1+0x18c8] ;  /* 0x0018c80001a67983 */ /* 0x000ee80000300a00 */
[----:B-1----:R-:W3:Y:S04]  /*53c90*/  LDL.LU.64 R160, [R1+0x18d0] ;  /* 0x0018d00001a07983 */ /* 0x002ee80000300a00 */
[----:B------:R-:W3:Y:S04]  /*53ca0*/  LDL.LU.64 R162, [R1+0x18d8] ;  /* 0x0018d80001a27983 */ /* 0x000ee80000300a00 */
[----:B------:R-:W3:Y:S04]  /*53cb0*/  LDL.LU.64 R156, [R1+0x18e0] ;  /* 0x0018e000019c7983 */ /* 0x000ee80000300a00 */
        /* <DEDUP_REMOVED lines=19> */
[----:B------:R-:W-:Y:S01]  /*53df0*/  STL.64 [R1+0x7a0], R176 ;  /* 0x0007a0b001007387 */ /* 0x000fe20000100a00 */
[C---:B------:R-:W-:Y:S03]  /*53e00*/  HMMA.1688.F32.TF32 R172, R4.reuse, R116, R172 ;  /* 0x0000007404ac723c */ /* 0x040fe600000810ac */
[----:B------:R-:W-:Y:S05]  /*53e10*/  STL.64 [R1+0x7a8], R178 ;  /* 0x0007a8b201007387 */ /* 0x000fea0000100a00 */
[C---:B------:R-:W-:Y:S08]  /*53e20*/  HMMA.1688.F32.TF32 R168, R4.reuse, R112, R168 ;  /* 0x0000007004a8723c */ /* 0x040ff000000810a8 */
[C---:B------:R-:W-:Y:S08]  /*53e30*/  HMMA.1688.F32.TF32 R164, R4.reuse, R108, R164 ;  /* 0x0000006c04a4723c */ /* 0x040ff000000810a4 */
[C---:B------:R-:W-:Y:S08]  /*53e40*/  HMMA.1688.F32.TF32 R160, R4.reuse, R104, R160 ;  /* 0x0000006804a0723c */ /* 0x040ff000000810a0 */
[C---:B------:R-:W-:Y:S01]  /*53e50*/  HMMA.1688.F32.TF32 R156, R4.reuse, R100, R156 ;  /* 0x00000064049c723c */ /* 0x040fe2000008109c */
[----:B------:R1:W-:Y:S04]  /*53e60*/  STL.64 [R1+0x790], R172 ;  /* 0x000790ac01007387 */ /* 0x0003e80000100a00 */
[----:B------:R1:W-:Y:S04]  /*53e70*/  STL.64 [R1+0x798], R174 ;  /* 0x000798ae01007387 */ /* 0x0003e80000100a00 */
[----:B------:R1:W-:Y:S04]  /*53e80*/  STL.64 [R1+0x780], R168 ;  /* 0x000780a801007387 */ /* 0x0003e80000100a00 */
[----:B------:R1:W-:Y:S04]  /*53e90*/  STL.64 [R1+0x788], R170 ;  /* 0x000788aa01007387 */ /* 0x0003e80000100a00 */
[----:B------:R-:W-:Y:S04]  /*53ea0*/  STL.64 [R1+0x770], R164 ;  /* 0x000770a401007387 */ /* 0x000fe80000100a00 */
[----:B------:R-:W-:Y:S04]  /*53eb0*/  STL.64 [R1+0x778], R166 ;  /* 0x000778a601007387 */ /* 0x000fe80000100a00 */
[----:B-1----:R-:W3:Y:S04]  /*53ec0*/  LDL.LU.64 R172, [R1+0x1940] ;  /* 0x0019400001ac7983 */ /* 0x002ee80000300a00 */
[----:B------:R-:W-:Y:S04]  /*53ed0*/  STL.64 [R1+0x760], R160 ;  /* 0x000760a001007387 */ /* 0x000fe80000100a00 */
[----:B------:R-:W-:Y:S04]  /*53ee0*/  STL.64 [R1+0x768], R162 ;  /* 0x000768a201007387 */ /* 0x000fe80000100a00 */
[----:B------:R-:W3:Y:S04]  /*53ef0*/  LDL.LU.64 R174, [R1+0x1948] ;  /* 0x0019480001ae7983 */ /* 0x000ee80000300a00 */
[----:B------:R-:W-:Y:S04]  /*53f00*/  STL.64 [R1+0x750], R156 ;  /* 0x0007509c01007387 */ /* 0x000fe80000100a00 */
[----:B------:R-:W-:Y:S01]  /*53f10*/  STL.64 [R1+0x758], R158 ;  /* 0x0007589e01007387 */ /* 0x000fe20000100a00 */
        /* <DEDUP_REMOVED lines=13> */
[----:B------:R1:W-:Y:S04]  /*53ff0*/  STL.64 [R1+0x720], R24 ;  /* 0x0007201801007387 */ /* 0x0003e80000100a00 */
[----:B------:R3:W-:Y:S04]  /*54000*/  STL.64 [R1+0x728], R26 ;  /* 0x0007281a01007387 */ /* 0x0007e80000100a00 */
[----:B-1----:R-:W2:Y:S01]  /*54010*/  LDL.LU.64 R24, [R1+0x19a0] ;  /* 0x0019a00001187983 */ /* 0x002ea20000300a00 */
[----:B---3--:R-:W-:Y:S03]  /*54020*/  HMMA.1688.F32.TF32 R20, R4, R76, R20 ;  /* 0x0000004c0414723c */ /* 0x008fe60000081014 */
[----:B------:R-:W3:-:S15]  /*54030*/  LDL.LU.64 R26, [R1+0x19a8] ;  /* 0x0019a800011a7983 */ /* 0x000ede0000300a00 */
[----:B------:R-:W-:Y:S01]  /*54040*/  NOP ;  /* 0x0000000000007918 */ /* 0x000fe20000000000 */
[----:B------:R1:W-:Y:S04]  /*54050*/  STL.64 [R1+0x710], R20 ;  /* 0x0007101401007387 */ /* 0x0003e80000100a00 */
[----:B------:R1:W-:Y:S04]  /*54060*/  STL.64 [R1+0x718], R22 ;  /* 0x0007181601007387 */ /* 0x0003e80000100a00 */
[----:B-1----:R-:W3:Y:S04]  /*54070*/  LDL.LU.64 R20, [R1+0x19b0] ;  /* 0x0019b00001147983 */ /* 0x002ee80000300a00 */
[----:B------:R-:W3:Y:S04]  /*54080*/  LDL.LU.64 R22, [R1+0x19b8] ;  /* 0x0019b80001167983 */ /* 0x000ee80000300a00 */
[----:B------:R-:W3:Y:S04]  /*54090*/  LDL.LU.64 R164, [R1+0x19c0] ;  /* 0x0019c00001a47983 */ /* 0x000ee80000300a00 */
[----:B------:R-:W3:Y:S04]  /*540a0*/  LDL.LU.64 R166, [R1+0x19c8] ;  /* 0x0019c80001a67983 */ /* 0x000ee80000300a00 */
[----:B------:R-:W3:Y:S04]  /*540b0*/  LDL.LU.64 R160, [R1+0x19d0] ;  /* 0x0019d00001a07983 */ /* 0x000ee80000300a00 */
[----:B------:R-:W3:Y:S04]  /*540c0*/  LDL.LU.64 R162, [R1+0x19d8] ;  /* 0x0019d80001a27983 */ /* 0x000ee80000300a00 */
[----:B------:R-:W3:Y:S04]  /*540d0*/  LDL.LU.64 R156, [R1+0x19e0] ;  /* 0x0019e000019c7983 */ /* 0x000ee80000300a00 */
[----:B------:R-:W3:Y:S01]  /*540e0*/  LDL.LU.64 R158, [R1+0x19e8] ;  /* 0x0019e800019e7983 */ /* 0x000ee20000300a00 */
[C---:B------:R-:W-:Y:S08]  /*540f0*/  HMMA.1688.F32.TF32 R176, R4.reuse, R72, R172 ;  /* 0x0000004804b0723c */ /* 0x040ff000000810ac */
[C---:B------:R-:W-:Y:S11]  /*54100*/  HMMA.1688.F32.TF32 R172, R4.reuse, R68, R168 ;  /* 0x0000004404ac723c */ /* 0x040ff600000810a8 */
        /* <DEDUP_REMOVED lines=19> */
[C---:B-1----:R-:W-:Y:S02]  /*54240*/  HMMA.1688.F32.TF32 R168, R4.reuse, R52, R20 ;  /* 0x0000003404a8723c */ /* 0x042fe40000081014 */
[----:B------:R-:W3:Y:S04]  /*54250*/  LDL.LU.64 R20, [R1+0x24e0] ;  /* 0x0024e00001147983 */ /* 0x000ee80000300a00 */
[----:B------:R-:W3:Y:S02]  /*54260*/  LDL.LU.64 R22, [R1+0x24e8] ;  /* 0x0024e80001167983 */ /* 0x000ee40000300a00 */
[C---:B------:R-:W-:Y:S08]  /*54270*/  HMMA.1688.F32.TF32 R164, R4.reuse, R48, R164 ;  /* 0x0000003004a4723c */ /* 0x040ff000000810a4 */
[C---:B------:R-:W-:Y:S08]  /*54280*/  HMMA.1688.F32.TF32 R160, R4.reuse, R44, R160 ;  /* 0x0000002c04a0723c */ /* 0x040ff000000810a0 */
[C---:B------:R-:W-:Y:S01]  /*54290*/  HMMA.1688.F32.TF32 R156, R4.reuse, R40, R156 ;  /* 0x00000028049c723c */ /* 0x040fe2000008109c */
[----:B------:R-:W-:Y:S04]  /*542a0*/  STL.64 [R1+0x6b0], R168 ;  /* 0x0006b0a801007387 */ /* 0x000fe80000100a00 */
[----:B------:R-:W-:Y:S04]  /*542b0*/  STL.64 [R1+0x6b8], R170 ;  /* 0x0006b8aa01007387 */ /* 0x000fe80000100a00 */
[----:B------:R1:W-:Y:S04]  /*542c0*/  STL.64 [R1+0x6a0], R164 ;  /* 0x0006a0a401007387 */ /* 0x0003e80000100a00 */
[----:B------:R1:W-:Y:S04]  /*542d0*/  STL.64 [R1+0x6a8], R166 ;  /* 0x0006a8a601007387 */ /* 0x0003e80000100a00 */
[----:B-1----:R-:W3:Y:S04]  /*542e0*/  LDL.LU.64 R164, [R1+0x2600] ;  /* 0x0026000001a47983 */ /* 0x002ee80000300a00 */
[----:B------:R1:W-:Y:S04]  /*542f0*/  STL.64 [R1+0x690], R160 ;  /* 0x000690a001007387 */ /* 0x0003e80000100a00 */
[----:B------:R1:W-:Y:S04]  /*54300*/  STL.64 [R1+0x698], R162 ;  /* 0x000698a201007387 */ /* 0x0003e80000100a00 */
[----:B------:R-:W3:Y:S04]  /*54310*/  LDL.LU.64 R166, [R1+0x2608] ;  /* 0x0026080001a67983 */ /* 0x000ee80000300a00 */
[----:B------:R-:W-:Y:S04]  /*54320*/  STL.64 [R1+0x1b0], R156 ;  /* 0x0001b09c01007387 */ /* 0x000fe80000100a00 */
[----:B------:R4:W-:Y:S04]  /*54330*/  STL.64 [R1+0x1b8], R158 ;  /* 0x0001b89e01007387 */ /* 0x0009e80000100a00 */
[----:B-1----:R-:W3:Y:S04]  /*54340*/  LDL.LU.64 R160, [R1+0x25f0] ;  /* 0x0025f00001a07983 */ /* 0x002ee80000300a00 */
[----:B------:R-:W3:Y:S01]  /*54350*/  LDL.LU.64 R162, [R1+0x25f8] ;  /* 0x0025f80001a27983 */ /* 0x000ee20000300a00 */
        /* <DEDUP_REMOVED lines=14> */
[----:B------:R-:W-:Y:S04]  /*54440*/  STL.64 [R1+0x140], R4 ;  /* 0x0001400401007387 */ /* 0x000fe80000100a00 */
[----:B------:R1:W-:Y:S02]  /*54450*/  STL.64 [R1+0x148], R6 ;  /* 0x0001480601007387 */ /* 0x0003e40000100a00 */
[----:B-1----:R-:W-:Y:S02]  /*54460*/  HMMA.1688.F32.TF32 R4, R8, R152, R20 ;  /* 0x000000980804723c */ /* 0x002fe40000081014 */
[----:B------:R-:W3:Y:S04]  /*54470*/  LDL.LU.64 R20, [R1+0x25b0] ;  /* 0x0025b00001147983 */ /* 0x000ee80000300a00 */
[----:B------:R-:W3:-:S13]  /*54480*/  LDL.LU.64 R22, [R1+0x25b8] ;  /* 0x0025b80001167983 */ /* 0x000eda0000300a00 */
[----:B------:R-:W-:Y:S04]  /*54490*/  STL.64 [R1+0x130], R4 ;  /* 0x0001300401007387 */ /* 0x000fe80000100a00 */
[----:B------:R-:W-:Y:S04]  /*544a0*/  STL.64 [R1+0x138], R6 ;  /* 0x0001380601007387 */ /* 0x000fe80000100a00 */
[----:B------:R-:W3:Y:S04]  /*544b0*/  LDL.LU.64 R24, [R1+0x25a0] ;  /* 0x0025a00001187983 */ /* 0x000ee80000300a00 */
[----:B------:R-:W3:Y:S04]  /*544c0*/  LDL.LU.64 R26, [R1+0x25a8] ;  /* 0x0025a800011a7983 */ /* 0x000ee80000300a00 */
[----:B------:R-:W-:Y:S04]  /*544d0*/  LDS R4, [R0+UR10+0x300] ;  /* 0x0003000a00047984 */ /* 0x000fe80008000800 */
[----:B------:R-:W-:Y:S04]  /*544e0*/  LDS R6, [R0+UR10+0x1300] ;  /* 0x0013000a00067984 */ /* 0x000fe80008000800 */
[----:B------:R-:W-:Y:S04]  /*544f0*/  LDS R5, [R3+UR10+0x300] ;  /* 0x0003000a03057984 */ /* 0x000fe80008000800 */
[----:B------:R-:W1:Y:S01]  /*54500*/  LDS R7, [R3+UR10+0x1300] ;  /* 0x0013000a03077984 */ /* 0x000e620008000800 */
        /* <DEDUP_REMOVED lines=24> */
[C---:B------:R-:W-:Y:S11]  /*54690*/  HMMA.1688.F32.TF32 R24, R8.reuse, R88, R24 ;  /* 0x000000580818723c */ /* 0x040ff60000081018 */
[----:B------:R1:W-:Y:S04]  /*546a0*/  STL.64 [R1+0x630], R160 ;  /* 0x000630a001007387 */ /* 0x0003e80000100a00 */
[----:B------:R1:W-:Y:S04]  /*546b0*/  STL.64 [R1+0x638], R162 ;  /* 0x000638a201007387 */ /* 0x0003e80000100a00 */
[----:B------:R-:W3:Y:S04]  /*546c0*/  LDL.LU.64 R172, [R1+0x2550] ;  /* 0x0025500001ac7983 */ /* 0x000ee80000300a00 */
        /* <DEDUP_REMOVED lines=56> */
[----:B------:R-:W-:Y:S01]  /*54a50*/  STL.64 [R1+0x570], R160 ;  /* 0x000570a001007387 */ /* 0x000fe20000100a00 */
[C---:B---3--:R-:W-:Y:S03]  /*54a60*/  HMMA.1688.F32.TF32 R156, R8.reuse, R76, R156 ;  /* 0x0000004c089c723c */ /* 0x048fe6000008109c */
[----:B------:R-:W-:Y:S04]  /*54a70*/  STL.64 [R1+0x578], R162 ;  /* 0x000578a201007387 */ /* 0x000fe80000100a00 */
[----:B------:R-:W3:Y:S04]  /*54a80*/  LDL.LU.64 R172, [R1+0x28a0] ;  /* 0x0028a00001ac7983 */ /* 0x000ee80000300a00 */
[----:B------:R-:W3:Y:S08]  /*54a90*/  LDL.LU.64 R174, [R1+0x28a8] ;  /* 0x0028a80001ae7983 */ /* 0x000ef00000300a00 */
[----:B------:R-:W-:Y:S01]  /*54aa0*/  STL.64 [R1+0x560], R156 ;  /* 0x0005609c01007387 */ /* 0x000fe20000100a00 */
[C---:B------:R-:W-:Y:S03]  /*54ab0*/  HMMA.1688.F32.TF32 R20, R8.reuse, R72, R20 ;  /* 0x000000480814723c */ /* 0x040fe60000081014 */
[----:B------:R-:W-:Y:S04]  /*54ac0*/  STL.64 [R1+0x568], R158 ;  /* 0x0005689e01007387 */ /* 0x000fe80000100a00 */
[----:B------:R-:W3:Y:S04]  /*54ad0*/  LDL.LU.64 R168, [R1+0x2890] ;  /* 0x0028900001a87983 */ /* 0x000ee80000300a00 */
[----:B------:R-:W3:Y:S08]  /*54ae0*/  LDL.LU.64 R170, [R1+0x2898] ;  /* 0x0028980001aa7983 */ /* 0x000ef00000300a00 */
[----:B------:R1:W-:Y:S04]  /*54af0*/  STL.64 [R1+0x550], R20 ;  /* 0x0005501401007387 */ /* 0x0003e80000100a00 */
[----:B------:R1:W-:Y:S04]  /*54b00*/  STL.64 [R1+0x558], R22 ;  /* 0x0005581601007387 */ /* 0x0003e80000100a00 */
[----:B------:R-:W3:Y:S04]  /*54b10*/  LDL.LU.64 R164, [R1+0x2880] ;  /* 0x0028800001a47983 */ /* 0x000ee80000300a00 */
[----:B------:R-:W3:Y:S04]  /*54b20*/  LDL.LU.64 R166, [R1+0x2888] ;  /* 0x0028880001a67983 */ /* 0x000ee80000300a00 */
[----:B-1----:R-:W3:Y:S04]  /*54b30*/  LDL.LU.64 R20, [R1+0x2870] ;  /* 0x0028700001147983 */ /* 0x002ee80000300a00 */
[----:B------:R-:W3:Y:S04]  /*54b40*/  LDL.LU.64 R22, [R1+0x2878] ;  /* 0x0028780001167983 */ /* 0x000ee80000300a00 */
[----:B------:R-:W3:Y:S04]  /*54b50*/  LDL.LU.64 R156, [R1+0x2860] ;  /* 0x00286000019c7983 */ /* 0x000ee80000300a00 */
[----:B------:R-:W3:Y:S01]  /*54b60*/  LDL.LU.64 R158, [R1+0x2868] ;  /* 0x00286800019e7983 */ /* 0x000ee20000300a00 */
[----:B------:R-:W-:-:S15]  /*54b70*/  HMMA.1688.F32.TF32 R24, R8, R68, R24 ;  /* 0x000000440818723c */ /* 0x000fde0000081018 */
[----:B------:R-:W-:-:S04]  /*54b80*/  NOP ;  /* 0x0000000000007918 */ /* 0x000fc80000000000 */
[----:B------:R1:W-:Y:S04]  /*54b90*/  STL.64 [R1+0x540], R24 ;  /* 0x0005401801007387 */ /* 0x0003e80000100a00 */
[----:B------:R1:W-:Y:S04]  /*54ba0*/  STL.64 [R1+0x548], R26 ;  /* 0x0005481a01007387 */ /* 0x0003e80000100a00 */
[----:B-1----:R-:W3:Y:S04]  /*54bb0*/  LDL.LU.64 R24, [R1+0x2650] ;  /* 0x0026500001187983 */ /* 0x002ee80000300a00 */
[----:B------:R-:W3:Y:S01]  /*54bc0*/  LDL.LU.64 R26, [R1+0x2658] ;  /* 0x00265800011a7983 */ /* 0x000ee20000300a00 */
[----:B----4-:R-:W-:-:S15]  /*54bd0*/  HMMA.1688.F32.TF32 R16, R8, R64, R16 ;  /* 0x000000400810723c */ /* 0x010fde0000081010 */
[----:B------:R-:W-:-:S04]  /*54be0*/  NOP ;  /* 0x0000000000007918 */ /* 0x000fc80000000000 */
        /* <DEDUP_REMOVED lines=9> */
[----:B-1----:R-:W2:Y:S04]  /*54c80*/  LDL.LU.64 R16, [R1+0x1ac0] ;  /* 0x001ac00001107983 */ /* 0x002ea80000300a00 */
[----:B----4-:R-:W4:Y:S01]  /*54c90*/  LDL.LU.64 R18, [R1+0x1ac8] ;  /* 0x001ac80001127983 */ /* 0x010f220000300a00 */
[C---:B---3--:R-:W-:Y:S08]  /*54ca0*/  HMMA.1688.F32.TF32 R176, R8.reuse, R56, R172 ;  /* 0x0000003808b0723c */ /* 0x048ff000000810ac */
[C---:B------:R-:W-:Y:S11]  /*54cb0*/  HMMA.1688.F32.TF32 R172, R8.reuse, R52, R168 ;  /* 0x0000003408ac723c */ /* 0x040ff600000810a8 */
[----:B------:R-:W-:Y:S04]  /*54cc0*/  STL.64 [R1+0x510], R176 ;  /* 0x000510b001007387 */ /* 0x000fe80000100a00 */
[----:B------:R-:W-:Y:S01]  /*54cd0*/  STL.64 [R1+0x518], R178 ;  /* 0x000518b201007387 */ /* 0x000fe20000100a00 */
[C---:B------:R-:W-:Y:S03]  /*54ce0*/  HMMA.1688.F32.TF32 R168, R8.reuse, R48, R164 ;  /* 0x0000003008a8723c */ /* 0x040fe600000810a4 */
[----:B------:R-:W-:Y:S04]  /*54cf0*/  STL.64 [R1+0x500], R172 ;  /* 0x000500ac01007387 */ /* 0x000fe80000100a00 */
[----:B------:R-:W-:Y:S01]  /*54d00*/  STL.64 [R1+0x508], R174 ;  /* 0x000508ae01007387 */ /* 0x000fe20000100a00 */
[C---:B------:R-:W-:Y:S03]  /*54d10*/  HMMA.1688.F32.TF32 R164, R8.reuse, R44, R20 ;  /* 0x0000002c08a4723c */ /* 0x040fe60000081014 */
[----:B------:R-:W3:Y:S08]  /*54d20*/  LDL.LU.64 R20, [R1+0x1c10] ;  /* 0x001c100001147983 */ /* 0x000ef00000300a00 */
        /* <DEDUP_REMOVED lines=15> */
[C---:B--2---:R-:W-:Y:S02]  /*54e20*/  HMMA.1688.F32.TF32 R164, R8.reuse, R32, R12 ;  /* 0x0000002008a4723c */ /* 0x044fe4000008100c */
[----:B------:R-:W2:Y:S04]  /*54e30*/  LDL.LU.64 R12, [R1+0x1be0] ;  /* 0x001be000010c7983 */ /* 0x000ea80000300a00 */
[----:B------:R-:W2:Y:S02]  /*54e40*/  LDL.LU.64 R14, [R1+0x1be8] ;  /* 0x001be800010e7983 */ /* 0x000ea40000300a00 */
[----:B------:R-:W-:Y:S11]  /*54e50*/  HMMA.1688.F32.TF32 R160, R8, R28, R160 ;  /* 0x0000001c08a0723c */ /* 0x000ff600000810a0 */
        /* <DEDUP_REMOVED lines=9> */
[----:B---3--:R-:W-:Y:S02]  /*54ef0*/  HMMA.1688.F32.TF32 R8, R4, R148, R20 ;  /* 0x000000940408723c */ /* 0x008fe40000081014 */
[----:B------:R-:W3:Y:S04]  /*54f00*/  LDL.LU.64 R20, [R1+0x1bc0] ;  /* 0x001bc00001147983 */ /* 0x000ee80000300a00 */
[----:B------:R-:W3:-:S13]  /*54f10*/  LDL.LU.64 R22, [R1+0x1bc8] ;  /* 0x001bc80001167983 */ /* 0x000eda0000300a00 */
[----:B------:R1:W-:Y:S04]  /*54f20*/  STL.64 [R1+0x4a0], R8 ;  /* 0x0004a00801007387 */ /* 0x0003e80000100a00 */
[----:B------:R1:W-:Y:S01]  /*54f30*/  STL.64 [R1+0x4a8], R10 ;  /* 0x0004a80a01007387 */ /* 0x0003e20000100a00 */
[----:B------:R-:W-:Y:S03]  /*54f40*/  HMMA.1688.F32.TF32 R156, R4, R144, R156 ;  /* 0x00000090049c723c */ /* 0x000fe6000008109c */
[----:B-1----:R-:W3:Y:S04]  /*54f50*/  LDL.LU.64 R8, [R1+0x1bb0] ;  /* 0x001bb00001087983 */ /* 0x002ee80000300a00 */
[----:B------:R-:W3:-:S12]  /*54f60*/  LDL.LU.64 R10, [R1+0x1bb8] ;  /* 0x001bb800010a7983 */ /* 0x000ed80000300a00 */
        /* <DEDUP_REMOVED lines=8> */
[----:B------:R-:W3:Y:S01]  /*54ff0*/  LDL.LU.64 R170, [R1+0x1b98] ;  /* 0x001b980001aa7983 */ /* 0x000ee20000300a00 */
[----:B--2---:R-:W-:-:S15]  /*55000*/  HMMA.1688.F32.TF32 R12, R4, R136, R12 ;  /* 0x00000088040c723c */ /* 0x004fde000008100c */
[----:B------:R-:W-:-:S04]  /*55010*/  NOP ;  /* 0x0000000000007918 */ /* 0x000fc80000000000 */
        /* <DEDUP_REMOVED lines=8> */
[----:B--2---:R-:W2:Y:S04]  /*550a0*/  LDL.LU.64 R12, [R1+0x1b50] ;  /* 0x001b5000010c7983 */ /* 0x004ea80000300a00 */
        /* <DEDUP_REMOVED lines=21> */
[----:B-1----:R-:W-:-:S15]  /*55200*/  HMMA.1688.F32.TF32 R172, R4, R124, R168 ;  /* 0x0000007c04ac723c */ /* 0x002fde00000810a8 */
[----:B------:R-:W-:-:S04]  /*55210*/  NOP ;  /* 0x0000000000007918 */ /* 0x000fc80000000000 */
[----:B------:R-:W-:Y:S04]  /*55220*/  STL.64 [R1+0x420], R172 ;  /* 0x000420ac01007387 */ /* 0x000fe80000100a00 */
[----:B------:R-:W-:Y:S01]  /*55230*/  STL.64 [R1+0x428], R174 ;  /* 0x000428ae01007387 */ /* 0x000fe20000100a00 */
[C---:B------:R-:W-:Y:S08]  /*55240*/  HMMA.1688.F32.TF32 R168, R4.reuse, R120, R164 ;  /* 0x0000007804a8723c */ /* 0x040ff000000810a4 */
[C---:B------:R-:W-:Y:S08]  /*55250*/  HMMA.1688.F32.TF32 R164, R4.reuse, R116, R160 ;  /* 0x0000007404a4723c */ /* 0x040ff000000810a0 */
[C---:B------:R-:W-:Y:S03]  /*55260*/  HMMA.1688.F32.TF32 R160, R4.reuse, R112, R156 ;  /* 0x0000007004a0723c */ /* 0x040fe6000008109c */
[----:B------:R-:W-:Y:S04]  /*55270*/  STL.64 [R1+0x410], R168 ;  /* 0x000410a801007387 */ /* 0x000fe80000100a00 */
[----:B------:R-:W-:Y:S01]  /*55280*/  STL.64 [R1+0x418], R170 ;  /* 0x000418aa01007387 */ /* 0x000fe20000100a00 */
[C---:B--2---:R-:W-:Y:S03]  /*55290*/  HMMA.1688.F32.TF32 R156, R4.reuse, R108, R12 ;  /* 0x0000006c049c723c */ /* 0x044fe6000008100c */
[----:B------:R-:W-:Y:S04]  /*552a0*/  STL.64 [R1+0x400], R164 ;  /* 0x000400a401007387 */ /* 0x000fe80000100a00 */
[----:B------:R-:W-:Y:S04]  /*552b0*/  STL.64 [R1+0x408], R166 ;  /* 0x000408a601007387 */ /* 0x000fe80000100a00 */
[----:B------:R-:W2:Y:S04]  /*552c0*/  LDL.LU.64 R12, [R1+0x1b00] ;  /* 0x001b0000010c7983 */ /* 0x000ea80000300a00 */
[----:B------:R-:W-:Y:S04]  /*552d0*/  STL.64 [R1+0x3f0], R160 ;  /* 0x0003f0a001007387 */ /* 0x000fe80000100a00 */
[----:B------:R-:W-:Y:S04]  /*552e0*/  STL.64 [R1+0x3f8], R162 ;  /* 0x0003f8a201007387 */ /* 0x000fe80000100a00 */
[----:B------:R-:W2:Y:S04]  /*552f0*/  LDL.LU.64 R14, [R1+0x1b08] ;  /* 0x001b0800010e7983 */ /* 0x000ea80000300a00 */
[----:B------:R-:W-:Y:S04]  /*55300*/  STL.64 [R1+0x3e0], R156 ;  /* 0x0003e09c01007387 */ /* 0x000fe80000100a00 */
[----:B------:R4:W-:Y:S02]  /*55310*/  STL.64 [R1+0x3e8], R158 ;  /* 0x0003e89e01007387 */ /* 0x0009e40000100a00 */
[----:B----4-:R-:W-:Y:S02]  /*55320*/  HMMA.1688.F32.TF32 R156, R4, R104, R16 ;  /* 0x00000068049c723c */ /* 0x010fe40000081010 */
[----:B------:R-:W4:Y:S04]  /*55330*/  LDL.LU.64 R16, [R1+0x1af0] ;  /* 0x001af00001107983 */ /* 0x000f280000300a00 */
[----:B------:R-:W4:-:S13]  /*55340*/  LDL.LU.64 R18, [R1+0x1af8] ;  /* 0x001af80001127983 */ /* 0x000f1a0000300a00 */
        /* <DEDUP_REMOVED lines=25> */
[----:B--2---:R-:W-:Y:S03]  /*554e0*/  HMMA.1688.F32.TF32 R172, R4, R80, R12 ;  /* 0x0000005004ac723c */ /* 0x004fe6000008100c */
[----:B------:R-:W2:Y:S04]  /*554f0*/  LDL.LU.64 R12, [R1+0x1d50] ;  /* 0x001d5000010c7983 */ /* 0x000ea80000300a00 */
[----:B------:R-:W2:-:S12]  /*55500*/  LDL.LU.64 R14, [R1+0x1d58] ;  /* 0x001d5800010e7983 */ /* 0x000e980000300a00 */
        /* <DEDUP_REMOVED lines=26> */
[----:B------:R-:W-:Y:S04]  /*556b0*/  STL.64 [R1+0x338], R166 ;  /* 0x000338a601007387 */ /* 0x000fe80000100a00 */
[----:B------:R-:W3:Y:S01]  /*556c0*/  LDL.LU.64 R156, [R1+0x2ad0] ;  /* 0x002ad000019c7983 */ /* 0x000ee20000300a00 */
[C---:B------:R-:W-:Y:S03]  /*556d0*/  HMMA.1688.F32.TF32 R24, R4.reuse, R48, R24 ;  /* 0x000000300418723c */ /* 0x040fe60000081018 */
[----:B------:R-:W-:Y:S04]  /*556e0*/  STL.64 [R1+0x320], R160 ;  /* 0x000320a001007387 */ /* 0x000fe80000100a00 */
[----:B------:R-:W-:Y:S04]  /*556f0*/  STL.64 [R1+0x328], R162 ;  /* 0x000328a201007387 */ /* 0x000fe80000100a00 */
[----:B------:R-:W3:Y:S08]  /*55700*/  LDL.LU.64 R158, [R1+0x2ad8] ;  /* 0x002ad800019e7983 */ /* 0x000ef00000300a00 */
[----:B------:R-:W-:Y:S04]  /*55710*/  STL.64 [R1+0x310], R24 ;  /* 0x0003101801007387 */ /* 0x000fe80000100a00 */
[----:B------:R2:W-:Y:S02]  /*55720*/  STL.64 [R1+0x318], R26 ;  /* 0x0003181a01007387 */ /* 0x0005e40000100a00 */
[----:B--2---:R-:W-:Y:S02]  /*55730*/  HMMA.1688.F32.TF32 R24, R4, R44, R12 ;  /* 0x0000002c0418723c */ /* 0x004fe4000008100c */
[----:B------:R-:W2:Y:S04]  /*55740*/  LDL.LU.64 R12, [R1+0x2c20] ;  /* 0x002c2000010c7983 */ /* 0x000ea80000300a00 */
[----:B------:R-:W2:-:S13]  /*55750*/  LDL.LU.64 R14, [R1+0x2c28] ;  /* 0x002c2800010e7983 */ /* 0x000e9a0000300a00 */
[----:B------:R-:W-:Y:S04]  /*55760*/  STL.64 [R1+0x300], R24 ;  /* 0x0003001801007387 */ /* 0x000fe80000100a00 */
[----:B------:R4:W-:Y:S02]  /*55770*/  STL.64 [R1+0x308], R26 ;  /* 0x0003081a01007387 */ /* 0x0009e40000100a00 */
[----:B----4-:R-:W-:Y:S02]  /*55780*/  HMMA.1688.F32.TF32 R24, R4, R40, R16 ;  /* 0x000000280418723c */ /* 0x010fe40000081010 */
[----:B------:R-:W4:Y:S04]  /*55790*/  LDL.LU.64 R16, [R1+0x2c10] ;  /* 0x002c100001107983 */ /* 0x000f280000300a00 */
[----:B------:R-:W4:-:S13]  /*557a0*/  LDL.LU.64 R18, [R1+0x2c18] ;  /* 0x002c180001127983 */ /* 0x000f1a0000300a00 */
[----:B------:R1:W-:Y:S04]  /*557b0*/  STL.64 [R1+0x2f0], R24 ;  /* 0x0002f01801007387 */ /* 0x0003e80000100a00 */
[----:B------:R3:W-:Y:S04]  /*557c0*/  STL.64 [R1+0x2f8], R26 ;  /* 0x0002f81a01007387 */ /* 0x0007e80000100a00 */
[----:B-1----:R-:W4:Y:S04]  /*557d0*/  LDL.LU.64 R24, [R1+0x2c00] ;  /* 0x002c000001187983 */ /* 0x002f280000300a00 */
[----:B---3--:R-:W3:Y:S01]  /*557e0*/  LDL.LU.64 R26, [R1+0x2c08] ;  /* 0x002c0800011a7983 */ /* 0x008ee20000300a00 */
        /* <DEDUP_REMOVED lines=8> */
[----:B------:R1:W-:Y:S04]  /*55870*/  STL.64 [R1+0x2d0], R8 ;  /* 0x0002d00801007387 */ /* 0x0003e80000100a00 */
[----:B------:R1:W-:Y:S04]  /*55880*/  STL.64 [R1+0x2d8], R10 ;  /* 0x0002d80a01007387 */ /* 0x0003e80000100a00 */
[----:B------:R-:W3:Y:S04]  /*55890*/  LDL.LU.64 R160, [R1+0x2be0] ;  /* 0x002be00001a07983 */ /* 0x000ee80000300a00 */
[----:B------:R-:W3:Y:S01]  /*558a0*/  LDL.LU.64 R162, [R1+0x2be8] ;  /* 0x002be80001a27983 */ /* 0x000ee20000300a00 */
[----:B------:R-:W-:Y:S03]  /*558b0*/  HMMA.1688.F32.TF32 R4, R4, R28, R236 ;  /* 0x0000001c0404723c */ /* 0x000fe600000810ec */
[----:B-1----:R-:W3:Y:S04]  /*558c0*/  LDL.LU.64 R8, [R1+0x2bd0] ;  /* 0x002bd00001087983 */ /* 0x002ee80000300a00 */
[----:B------:R-:W3:Y:S04]  /*558d0*/  LDL.LU.64 R10, [R1+0x2bd8] ;  /* 0x002bd800010a7983 */ /* 0x000ee80000300a00 */
[----:B------:R-:W-:Y:S04]  /*558e0*/  LDS R236, [R0+UR10+0x380] ;  /* 0x0003800a00ec7984 */ /* 0x000fe80008000800 */
[----:B------:R-:W-:Y:S04]  /*558f0*/  LDS R238, [R0+UR10+0x1380] ;  /* 0x0013800a00ee7984 */ /* 0x000fe80008000800 */
[----:B------:R-:W-:Y:S04]  /*55900*/  LDS R237, [R3+UR10+0x380] ;  /* 0x0003800a03ed7984 */ /* 0x000fe80008000800 */
[----:B------:R-:W1:Y:S01]  /*55910*/  LDS R239, [R3+UR10+0x1380] ;  /* 0x0013800a03ef7984 */ /* 0x000e620008000800 */
[----:B------:R-:W-:-:S15]  /*55920*/  HMMA.1688.F32.TF32 R156, R184, R152, R156 ;  /* 0x00000098b89c723c */ /* 0x000fde000008109c */
[----:B------:R-:W-:-:S04]  /*55930*/  NOP ;  /* 0x0000000000007918 */ /* 0x000fc80000000000 */
[----:B------:R-:W-:Y:S01]  /*55940*/  IMAD.MOV.U32 R2, RZ, RZ, R159 ;  /* 0x000000ffff027224 */ /* 0x000fe200078e009f */
[----:B------:R-:W-:Y:S04]  /*55950*/  STL.64 [R1+0x160], R156 ;  /* 0x0001609c01007387 */ /* 0x000fe80000100a00 */
[----:B------:R-:W-:Y:S04]  /*55960*/  STL.64 [R1+0x170], R4 ;  /* 0x0001700401007387 */ /* 0x000fe80000100a00 */
[----:B------:R2:W-:Y:S04]  /*55970*/  STL.64 [R1+0x178], R6 ;  /* 0x0001780601007387 */ /* 0x0005e80000100a00 */
[----:B------:R-:W-:Y:S04]  /*55980*/  STL [R1+0x168], R158 ;  /* 0x0001689e01007387 */ /* 0x000fe80000100800 */
[----:B------:R-:W-:Y:S01]  /*55990*/  STL [R1+0x6700], R2 ;  /* 0x0067000201007387 */ /* 0x000fe20000100800 */
        /* <DEDUP_REMOVED lines=9> */
[----:B------:R3:W-:Y:S04]  /*55a30*/  STL.64 [R1+0x2b8], R6 ;  /* 0x0002b80601007387 */ /* 0x0007e80000100a00 */
[----:B------:R-:W4:Y:S04]  /*55a40*/  LDL.LU.64 R156, [R1+0x2ba0] ;  /* 0x002ba000019c7983 */ /* 0x000f280000300a00 */
[----:B------:R-:W4:Y:S01]  /*55a50*/  LDL.LU.64 R158, [R1+0x2ba8] ;  /* 0x002ba800019e7983 */ /* 0x000f220000300a00 */
[----:B---3--:R-:W-:-:S15]  /*55a60*/  HMMA.1688.F32.TF32 R4, R184, R140, R24 ;  /* 0x0000008cb804723c */ /* 0x008fde0000081018 */
[----:B------:R-:W-:-:S04]  /*55a70*/  NOP ;  /* 0x0000000000007918 */ /* 0x000fc80000000000 */
[----:B------:R-:W-:Y:S04]  /*55a80*/  STL.64 [R1+0x2a0], R4 ;  /* 0x0002a00401007387 */ /* 0x000fe80000100a00 */
[----:B------:R3:W-:Y:S04]  /*55a90*/  STL.64 [R1+0x2a8], R6 ;  /* 0x0002a80601007387 */ /* 0x0007e80000100a00 */
[----:B------:R-:W4:Y:S04]  /*55aa0*/  LDL.LU.64 R24, [R1+0x2b90] ;  /* 0x002b900001187983 */ /* 0x000f280000300a00 */
[----:B------:R-:W4:Y:S01]  /*55ab0*/  LDL.LU.64 R26, [R1+0x2b98] ;  /* 0x002b9800011a7983 */ /* 0x000f220000300a00 */
[----:B---3--:R-:W-:Y:S03]  /*55ac0*/  HMMA.1688.F32.TF32 R4, R184, R136, R20 ;  /* 0x00000088b804723c */ /* 0x008fe60000081014 */
[----:B------:R-:W3:Y:S04]  /*55ad0*/  LDL.LU.64 R20, [R1+0x2b80] ;  /* 0x002b800001147983 */ /* 0x000ee80000300a00 */
[----:B------:R-:W3:-:S12]  /*55ae0*/  LDL.LU.64 R22, [R1+0x2b88] ;  /* 0x002b880001167983 */ /* 0x000ed80000300a00 */
[----:B------:R1:W-:Y:S04]  /*55af0*/  STL.64 [R1+0x290], R4 ;  /* 0x0002900401007387 */ /* 0x0003e80000100a00 */
[----:B------:R1:W-:Y:S04]  /*55b00*/  STL.64 [R1+0x298], R6 ;  /* 0x0002980601007387 */ /* 0x0003e80000100a00 */
[----:B-1----:R-:W3:Y:S04]  /*55b10*/  LDL.LU.64 R4, [R1+0x2b70] ;  /* 0x002b700001047983 */ /* 0x002ee80000300a00 */
[----:B------:R-:W3:Y:S01]  /*55b20*/  LDL.LU.64 R6, [R1+0x2b78] ;  /* 0x002b780001067983 */ /* 0x000ee20000300a00 */
[----:B------:R-:W-:-:S15]  /*55b30*/  HMMA.1688.F32.TF32 R160, R184, R132, R160 ;  /* 0x00000084b8a0723c */ /* 0x000fde00000810a0 */
[----:B------:R-:W-:-:S04]  /*55b40*/  NOP ;  /* 0x0000000000007918 */ /* 0x000fc80000000000 */
[----:B------:R-:W-:Y:S04]  /*55b50*/  STL.64 [R1+0x280], R160 ;  /* 0x000280a001007387 */ /* 0x000fe80000100a00 */
[----:B------:R1:W-:Y:S02]  /*55b60*/  STL.64 [R1+0x288], R162 ;  /* 0x000288a201007387 */ /* 0x0003e40000100a00 */
[----:B-1----:R-:W-:Y:S02]  /*55b70*/  HMMA.1688.F32.TF32 R160, R184, R92, R8 ;  /* 0x0000005cb8a0723c */ /* 0x002fe40000081008 */
[----:B------:R-:W3:Y:S04]  /*55b80*/  LDL.LU.64 R8, [R1+0x2b60] ;  /* 0x002b600001087983 */ /* 0x000ee80000300a00 */
[----:B------:R-:W3:-:S13]  /*55b90*/  LDL.LU.64 R10, [R1+0x2b68] ;  /* 0x002b6800010a7983 */ /* 0x000eda0000300a00 */
        /* <DEDUP_REMOVED lines=10> */
[----:B------:R-:W-:Y:S04]  /*55c40*/  STL.64 [R1+0x250], R160 ;  /* 0x000250a001007387 */ /* 0x000fe80000100a00 */
[----:B------:R1:W-:Y:S02]  /*55c50*/  STL.64 [R1+0x258], R162 ;  /* 0x000258a201007387 */ /* 0x0003e40000100a00 */
[C---:B-1----:R-:W-:Y:S08]  /*55c60*/  HMMA.1688.F32.TF32 R160, R184.reuse, R124, R156 ;  /* 0x0000007cb8a0723c */ /* 0x042ff0000008109c */
[C---:B------:R-:W-:Y:S01]  /*55c70*/  HMMA.1688.F32.TF32 R156, R184.reuse, R120, R24 ;  /* 0x00000078b89c723c */ /* 0x040fe20000081018 */
[----:B------:R-:W4:Y:S10]  /*55c80*/  LDL.LU.64 R24, [R1+0x2b30] ;  /* 0x002b300001187983 */ /* 0x000f340000300a00 */
[----:B------:R-:W-:Y:S04]  /*55c90*/  STL.64 [R1+0x240], R160 ;  /* 0x000240a001007387 */ /* 0x000fe80000100a00 */
[----:B------:R-:W-:Y:S01]  /*55ca0*/  STL.64 [R1+0x248], R162 ;  /* 0x000248a201007387 */ /* 0x000fe20000100a00 */
[C---:B---3--:R-:W-:Y:S03]  /*55cb0*/  HMMA.1688.F32.TF32 R20, R184.reuse, R116, R20 ;  /* 0x00000074b814723c */ /* 0x048fe60000081014 */
[----:B------:R-:W3:Y:S04]  /*55cc0*/  LDL.LU.64 R26, [R1+0x2b38] ;  /* 0x002b3800011a7983 */ /* 0x000ee80000300a00 */
[----:B------:R1:W-:Y:S04]  /*55cd0*/  STL.64 [R1+0x230], R156 ;  /* 0x0002309c01007387 */ /* 0x0003e80000100a00 */
[----:B------:R1:W-:Y:S04]  /*55ce0*/  STL.64 [R1+0x238], R158 ;  /* 0x0002389e01007387 */ /* 0x0003e80000100a00 */
[----:B-1----:R-:W3:Y:S04]  /*55cf0*/  LDL.LU.64 R156, [R1+0x2b20] ;  /* 0x002b2000019c7983 */ /* 0x002ee80000300a00 */
        /* <DEDUP_REMOVED lines=24> */
[----:B------:R-:W4:Y:S01]  /*55e80*/  LDL.LU.64 R22, [R1+0x2c38] ;  /* 0x002c380001167983 */ /* 0x000f220000300a00 */
[C---:B---3--:R-:W-:Y:S03]  /*55e90*/  HMMA.1688.F32.TF32 R160, R184.reuse, R96, R24 ;  /* 0x00000060b8a0723c */ /* 0x048fe60000081018 */
[----:B------:R-:W3:Y:S04]  /*55ea0*/  LDL.LU.64 R24, [R1+0x2cb0] ;  /* 0x002cb00001187983 */ /* 0x000ee80000300a00 */
[----:B------:R-:W3:Y:S01]  /*55eb0*/  LDL.LU.64 R26, [R1+0x2cb8] ;  /* 0x002cb800011a7983 */ /* 0x000ee20000300a00 */
[----:B------:R-:W-:Y:S11]  /*55ec0*/  HMMA.1688.F32.TF32 R156, R184, R84, R156 ;  /* 0x00000054b89c723c */ /* 0x000ff6000008109c */
[----:B------:R-:W-:Y:S04]  /*55ed0*/  STL.64 [R1+0x1d0], R160 ;  /* 0x0001d0a001007387 */ /* 0x000fe80000100a00 */
[----:B------:R-:W-:Y:S04]  /*55ee0*/  STL.64 [R1+0x1d8], R162 ;  /* 0x0001d8a201007387 */ /* 0x000fe80000100a00 */
[----:B------:R1:W-:Y:S01]  /*55ef0*/  STL.64 [R1+0x1c0], R156 ;  /* 0x0001c09c01007387 */ /* 0x0003e20000100a00 */
[----:B------:R-:W-:-:S03]  /*55f00*/  IMAD.MOV.U32 R2, RZ, RZ, R159 ;  /* 0x000000ffff027224 */ /* 0x000fc600078e009f */
[----:B------:R1:W-:Y:S01]  /*55f10*/  STL [R1+0x1c8], R158 ;  /* 0x0001c89e01007387 */ /* 0x0003e20000100800 */
[C---:B------:R-:W-:Y:S03]  /*55f20*/  HMMA.1688.F32.TF32 R4, R184.reuse, R80, R4 ;  /* 0x00000050b804723c */ /* 0x040fe60000081004 */
[----:B-1----:R-:W3:Y:S04]  /*55f30*/  LDL.LU.64 R156, [R1+0x2ca0] ;  /* 0x002ca000019c7983 */ /* 0x002ee80000300a00 */
[----:B------:R-:W3:Y:S04]  /*55f40*/  LDL.LU.64 R158, [R1+0x2ca8] ;  /* 0x002ca800019e7983 */ /* 0x000ee80000300a00 */
        /* <DEDUP_REMOVED lines=8> */
[----:B------:R-:W-:Y:S04]  /*55fd0*/  STL.64 [R1+0x65a8], R10 ;  /* 0x0065a80a01007387 */ /* 0x000fe80000100a00 */
[----:B------:R-:W-:Y:S04]  /*55fe0*/  STL.64 [R1+0x65a0], R8 ;  /* 0x0065a00801007387 */ /* 0x000fe80000100a00 */
[----:B------:R-:W3:Y:S04]  /*55ff0*/  LDL.LU.64 R168, [R1+0x2c70] ;  /* 0x002c700001a87983 */ /* 0x000ee80000300a00 */
[----:B------:R-:W3:Y:S04]  /*56000*/  LDL.LU.64 R170, [R1+0x2c78] ;  /* 0x002c780001aa7983 */ /* 0x000ee80000300a00 */
[----:B------:R-:W3:Y:S04]  /*56010*/  LDL.LU.64 R172, [R1+0x2c60] ;  /* 0x002c600001ac7983 */ /* 0x000ee80000300a00 */
[----:B------:R-:W3:Y:S01]  /*56020*/  LDL.LU.64 R174, [R1+0x2c68] ;  /* 0x002c680001ae7983 */ /* 0x000ee20000300a00 */
[----:B--2---:R-:W-:-:S15]  /*56030*/  HMMA.1688.F32.TF32 R12, R184, R72, R12 ;  /* 0x00000048b80c723c */ /* 0x004fde000008100c */
[----:B------:R-:W-:-:S04]  /*56040*/  NOP ;  /* 0x0000000000007918 */ /* 0x000fc80000000000 */
[----:B------:R-:W-:Y:S01]  /*56050*/  STL.64 [R1+0x65b8], R14 ;  /* 0x0065b80e01007387 */ /* 0x000fe20000100a00 */
[C---:B----4-:R-:W-:Y:S03]  /*56060*/  HMMA.1688.F32.TF32 R16, R184.reuse, R68, R16 ;  /* 0x00000044b810723c */ /* 0x050fe60000081010 */
[----:B------:R1:W-:Y:S04]  /*56070*/  STL.64 [R1+0x65b0], R12 ;  /* 0x0065b00c01007387 */ /* 0x0003e80000100a00 */
[----:B------:R-:W2:Y:S04]  /*56080*/  LDL.LU.64 R176, [R1+0x2c50] ;  /* 0x002c500001b07983 */ /* 0x000ea80000300a00 */
[----:B------:R-:W2:Y:S01]  /*56090*/  LDL.LU.64 R178, [R1+0x2c58] ;  /* 0x002c580001b27983 */ /* 0x000ea20000300a00 */
[C---:B------:R-:W-:Y:S07]  /*560a0*/  HMMA.1688.F32.TF32 R20, R184.reuse, R64, R20 ;  /* 0x00000040b814723c */ /* 0x040fee0000081014 */
[----:B------:R-:W-:Y:S04]  /*560b0*/  STL.64 [R1+0x65c8], R18 ;  /* 0x0065c81201007387 */ /* 0x000fe80000100a00 */
[----:B------:R4:W-:Y:S08]  /*560c0*/  STL.64 [R1+0x65c0], R16 ;  /* 0x0065c01001007387 */ /* 0x0009f00000100a00 */
[----:B------:R-:W-:Y:S04]  /*560d0*/  STL.64 [R1+0x65d8], R22 ;  /* 0x0065d81601007387 */ /* 0x000fe80000100a00 */
[----:B------:R2:W-:Y:S04]  /*560e0*/  STL.64 [R1+0x65d0], R20 ;  /* 0x0065d01401007387 */ /* 0x0005e80000100a00 */
[----:B-1----:R-:W2:Y:S04]  /*560f0*/  LDL.LU.64 R12, [R1+0x2c40] ;  /* 0x002c4000010c7983 */ /* 0x002ea80000300a00 */
[----:B------:R-:W2:Y:S01]  /*56100*/  LDL.LU.64 R14, [R1+0x2c48] ;  /* 0x002c4800010e7983 */ /* 0x000ea20000300a00 */
[----:B---3--:R-:W-:-:S15]  /*56110*/  HMMA.1688.F32.TF32 R24, R184, R60, R24 ;  /* 0x0000003cb818723c */ /* 0x008fde0000081018 */
[----:B------:R-:W-:-:S04]  /*56120*/  NOP ;  /* 0x0000000000007918 */ /* 0x000fc80000000000 */
[----:B------:R-:W-:Y:S04]  /*56130*/  STL.64 [R1+0x65e8], R26 ;  /* 0x0065e81a01007387 */ /* 0x000fe80000100a00 */
[----:B------:R1:W-:Y:S04]  /*56140*/  STL.64 [R1+0x65e0], R24 ;  /* 0x0065e01801007387 */ /* 0x0003e80000100a00 */
[----:B------:R-:W3:Y:S04]  /*56150*/  LDL.LU.64 R8, [R1+0x3010] ;  /* 0x0030100001087983 */ /* 0x000ee80000300a00 */
[----:B------:R-:W3:Y:S01]  /*56160*/  LDL.LU.64 R10, [R1+0x3018] ;  /* 0x00301800010a7983 */ /* 0x000ee20000300a00 */
[C---:B------:R-:W-:Y:S08]  /*56170*/  HMMA.1688.F32.TF32 R156, R184.reuse, R56, R156 ;  /* 0x00000038b89c723c */ /* 0x040ff0000008109c */
[C---:B------:R-:W-:Y:S11]  /*56180*/  HMMA.1688.F32.TF32 R160, R184.reuse, R52, R160 ;  /* 0x00000034b8a0723c */ /* 0x040ff600000810a0 */
[----:B------:R-:W-:Y:S04]  /*56190*/  STL.64 [R1+0x65f8], R158 ;  /* 0x0065f89e01007387 */ /* 0x000fe80000100a00 */
[----:B------:R-:W-:Y:S04]  /*561a0*/  STL.64 [R1+0x65f0], R156 ;  /* 0x0065f09c01007387 */ /* 0x000fe80000100a00 */
[----:B------:R-:W-:Y:S04]  /*561b0*/  STL.64 [R1+0x6608], R162 ;  /* 0x006608a201007387 */ /* 0x000fe80000100a00 */
[----:B------:R-:W-:Y:S01]  /*561c0*/  STL.64 [R1+0x6600], R160 ;  /* 0x006600a001007387 */ /* 0x000fe20000100a00 */
[C---:B------:R-:W-:Y:S03]  /*561d0*/  HMMA.1688.F32.TF32 R164, R184.reuse, R48, R4 ;  /* 0x00000030b8a4723c */ /* 0x040fe60000081004 */
[----:B------:R-:W3:Y:S04]  /*561e0*/  LDL.LU.64 R4, [R1+0x1f90] ;  /* 0x001f900001047983 */ /* 0x000ee80000300a00 */
[----:B------:R-:W3:Y:S01]  /*561f0*/  LDL.LU.64 R6, [R1+0x1f98] ;  /* 0x001f980001067983 */ /* 0x000ee20000300a00 */
[C---:B------:R-:W-:Y:S08]  /*56200*/  HMMA.1688.F32.TF32 R168, R184.reuse, R44, R168 ;  /* 0x0000002cb8a8723c */ /* 0x040ff000000810a8 */
[C---:B------:R-:W-:Y:S03]  /*56210*/  HMMA.1688.F32.TF32 R172, R184.reuse, R40, R172 ;  /* 0x00000028b8ac723c */ /* 0x040fe600000810ac */
[----:B------:R-:W-:Y:S04]  /*56220*/  STL.64 [R1+0x6618], R166 ;  /* 0x006618a601007387 */ /* 0x000fe80000100a00 */
[----:B------:R-:W-:Y:S04]  /*56230*/  STL.64 [R1+0x6610], R164 ;  /* 0x006610a401007387 */ /* 0x000fe80000100a00 */
[----:B------:R-:W-:Y:S04]  /*56240*/  STL.64 [R1+0x6628], R170 ;  /* 0x006628aa01007387 */ /* 0x000fe80000100a00 */
[----:B------:R-:W-:Y:S04]  /*56250*/  STL.64 [R1+0x6620], R168 ;  /* 0x006620a801007387 */ /* 0x000fe80000100a00 */
[----:B------:R-:W-:Y:S04]  /*56260*/  STL [R1+0x64ec], R172 ;  /* 0x0064ecac01007387 */ /* 0x000fe80000100800 */
[----:B------:R-:W-:Y:S04]  /*56270*/  STL [R1+0x64e8], R173 ;  /* 0x0064e8ad01007387 */ /* 0x000fe80000100800 */
[----:B------:R-:W-:Y:S04]  /*56280*/  STL [R1+0x64e4], R174 ;  /* 0x0064e4ae01007387 */ /* 0x000fe80000100800 */
[----:B------:R-:W-:Y:S04]  /*56290*/  STL [R1+0x64e0], R175 ;  /* 0x0064e0af01007387 */ /* 0x000fe80000100800 */
[----:B----4-:R-:W4:Y:S04]  /*562a0*/  LDL.LU.64 R16, [R1+0x1f70] ;  /* 0x001f700001107983 */ /* 0x010f280000300a00 */
[----:B------:R-:W4:Y:S01]  /*562b0*/  LDL.LU.64 R18, [R1+0x1f78] ;  /* 0x001f780001127983 */ /* 0x000f220000300a00 */
[----:B--2---:R-:W-:-:S15]  /*562c0*/  HMMA.1688.F32.TF32 R176, R184, R36, R176 ;  /* 0x00000024b8b0723c */ /* 0x004fde00000810b0 */
[----:B------:R-:W-:-:S04]  /*562d0*/  NOP ;  /* 0x0000000000007918 */ /* 0x000fc80000000000 */
[----:B------:R-:W-:Y:S04]  /*562e0*/  STL [R1+0x64f8], R176 ;  /* 0x0064f8b001007387 */ /* 0x000fe80000100800 */
[----:B------:R-:W-:Y:S04]  /*562f0*/  STL [R1+0x64f4], R177 ;  /* 0x0064f4b101007387 */ /* 0x000fe80000100800 */
[----:B------:R-:W-:Y:S04]  /*56300*/  STL [R1+0x64f0], R178 ;  /* 0x0064f0b201007387 */ /* 0x000fe80000100800 */
[----:B------:R-:W-:Y:S01]  /*56310*/  STL [R1+0x64dc], R179 ;  /* 0x0064dcb301007387 */ /* 0x000fe20000100800 */
[----:B------:R-:W-:Y:S03]  /*56320*/  HMMA.1688.F32.TF32 R180, R184, R32, R12 ;  /* 0x00000020b8b4723c */ /* 0x000fe6000008100c */
[----:B------:R-:W2:Y:S04]  /*56330*/  LDL.LU.64 R12, [R1+0x1f60] ;  /* 0x001f6000010c7983 */ /* 0x000ea80000300a00 */
[----:B------:R-:W2:-:S12]  /*56340*/  LDL.LU.64 R14, [R1+0x1f68] ;  /* 0x001f6800010e7983 */ /* 0x000e980000300a00 */
[----:B------:R-:W-:Y:S04]  /*56350*/  STL [R1+0x6504], R180 ;  /* 0x006504b401007387 */ /* 0x000fe80000100800 */
[----:B------:R-:W-:Y:S04]  /*56360*/  STL [R1+0x6500], R181 ;  /* 0x006500b501007387 */ /* 0x000fe80000100800 */
[----:B------:R-:W-:Y:S04]  /*56370*/  STL [R1+0x64fc], R182 ;  /* 0x0064fcb601007387 */ /* 0x000fe80000100800 */
[----:B------:R-:W-:Y:S04]  /*56380*/  STL [R1+0x64d8], R183 ;  /* 0x0064d8b701007387 */ /* 0x000fe80000100800 */
[----:B------:R-:W2:Y:S04]  /*56390*/  LDL.LU.64 R20, [R1+0x1f40] ;  /* 0x001f400001147983 */ /* 0x000ea80000300a00 */
[----:B------:R-:W2:Y:S01]  /*563a0*/  LDL.LU.64 R22, [R1+0x1f48] ;  /* 0x001f480001167983 */ /* 0x000ea20000300a00 */
[----:B---3--:R-:W-:-:S15]  /*563b0*/  HMMA.1688.F32.TF32 R184, R184, R28, R8 ;  /* 0x0000001cb8b8723c */ /* 0x008fde0000081008 */
[----:B------:R-:W-:-:S04]  /*563c0*/  NOP ;  /* 0x0000000000007918 */ /* 0x000fc80000000000 */
[----:B------:R-:W-:Y:S04]  /*563d0*/  STL [R1+0x6514], R184 ;  /* 0x006514b801007387 */ /* 0x000fe80000100800 */
[----:B------:R-:W-:Y:S04]  /*563e0*/  STL [R1+0x6510], R185 ;  /* 0x006510b901007387 */ /* 0x000fe80000100800 */
[----:B------:R-:W-:Y:S04]  /*563f0*/  STL [R1+0x650c], R186 ;  /* 0x00650cba01007387 */ /* 0x000fe80000100800 */
[----:B------:R3:W-:Y:S04]  /*56400*/  STL [R1+0x6508], R187 ;  /* 0x006508bb01007387 */ /* 0x0007e80000100800 */
[----:B------:R-:W3:Y:S04]  /*56410*/  LDL.LU.64 R8, [R1+0x1f20] ;  /* 0x001f200001087983 */ /* 0x000ee80000300a00 */
[----:B------:R-:W3:Y:S01]  /*56420*/  LDL.LU.64 R10, [R1+0x1f28] ;  /* 0x001f2800010a7983 */ /* 0x000ee20000300a00 */
[----:B------:R-:W-:-:S15]  /*56430*/  HMMA.1688.F32.TF32 R188, R236, R152, R4 ;  /* 0x00000098ecbc723c */ /* 0x000fde0000081004 */
[----:B------:R-:W-:-:S04]  /*56440*/  NOP ;  /* 0x0000000000007918 */ /* 0x000fc80000000000 */
[----:B------:R-:W-:Y:S04]  /*56450*/  STL [R1+0x651c], R188 ;  /* 0x00651cbc01007387 */ /* 0x000fe80000100800 */
[----:B------:R1:W-:Y:S04]  /*56460*/  STL [R1+0x6518], R189 ;  /* 0x006518bd01007387 */ /* 0x0003e80000100800 */
[----:B------:R-:W-:Y:S04]  /*56470*/  STL [R1+0x64d4], R190 ;  /* 0x0064d4be01007387 */ /* 0x000fe80000100800 */
[----:B------:R-:W-:Y:S04]  /*56480*/  STL [R1+0x64d0], R191 ;  /* 0x0064d0bf01007387 */ /* 0x000fe80000100800 */
[----:B------:R-:W3:Y:S04]  /*56490*/  LDL.LU.64 R4, [R1+0x1f10] ;  /* 0x001f100001047983 */ /* 0x000ee80000300a00 */
[----:B------:R-:W3:Y:S01]  /*564a0*/  LDL.LU.64 R6, [R1+0x1f18] ;  /* 0x001f180001067983 */ /* 0x000ee20000300a00 */
[----:B----4-:R-:W-:Y:S03]  /*564b0*/  HMMA.1688.F32.TF32 R228, R236, R148, R16 ;  /* 0x00000094ece4723c */ /* 0x010fe60000081010 */
[----:B------:R-:W4:Y:S04]  /*564c0*/  LDL.LU.64 R16, [R1+0x1ef0] ;  /* 0x001ef00001107983 */ /* 0x000f280000300a00 */
[----:B------:R-:W4:-:S12]  /*564d0*/  LDL.LU.64 R18, [R1+0x1ef8] ;  /* 0x001ef80001127983 */ /* 0x000f180000300a00 */
[----:B------:R1:W-:Y:S04]  /*564e0*/  STL [R1+0x6528], R228 ;  /* 0x006528e401007387 */ /* 0x0003e80000100800 */
[----:B------:R1:W-:Y:S04]  /*564f0*/  STL [R1+0x6524], R229 ;  /* 0x006524e501007387 */ /* 0x0003e80000100800 */
[----:B------:R1:W-:Y:S04]  /*56500*/  STL [R1+0x6520], R230 ;  /* 0x006520e601007387 */ /* 0x0003e80000100800 */
[----:B------:R-:W-:Y:S01]  /*56510*/  STL [R1+0x64cc], R231 ;  /* 0x0064cce701007387 */ /* 0x000fe20000100800 */
[----:B--2---:R-:W-:Y:S03]  /*56520*/  HMMA.1688.F32.TF32 R220, R236, R144, R12 ;  /* 0x00000090ecdc723c */ /* 0x004fe6000008100c */
[----:B------:R-:W2:Y:S04]  /*56530*/  LDL.LU.64 R12, [R1+0x1ed0] ;  /* 0x001ed000010c7983 */ /* 0x000ea80000300a00 */
[----:B------:R-:W2:-:S12]  /*56540*/  LDL.LU.64 R14, [R1+0x1ed8] ;  /* 0x001ed800010e7983 */ /* 0x000e980000300a00 */
[----:B------:R1:W-:Y:S01]  /*56550*/  STL [R1+0x6538], R220 ;  /* 0x006538dc01007387 */ /* 0x0003e20000100800 */
[C---:B------:R-:W-:Y:S03]  /*56560*/  HMMA.1688.F32.TF32 R216, R236.reuse, R140, R20 ;  /* 0x0000008cecd8723c */ /* 0x040fe60000081014 */
[----:B------:R1:W-:Y:S04]  /*56570*/  STL [R1+0x6534], R221 ;  /* 0x006534dd01007387 */ /* 0x0003e80000100800 */
[----:B------:R2:W-:Y:S04]  /*56580*/  STL [R1+0x6530], R222 ;  /* 0x006530de01007387 */ /* 0x0005e80000100800 */
[----:B------:R2:W-:Y:S04]  /*56590*/  STL [R1+0x652c], R223 ;  /* 0x00652cdf01007387 */ /* 0x0005e80000100800 */
[----:B-1----:R-:W2:Y:S04]  /*565a0*/  LDL.LU.64 R24, [R1+0x1ec0] ;  /* 0x001ec00001187983 */ /* 0x002ea80000300a00 */
[----:B------:R-:W2:Y:S04]  /*565b0*/  LDL.LU.64 R26, [R1+0x1ec8] ;  /* 0x001ec800011a7983 */ /* 0x000ea80000300a00 */
[----:B------:R1:W-:Y:S04]  /*565c0*/  STL [R1+0x6548], R216 ;  /* 0x006548d801007387 */ /* 0x0003e80000100800 */
[----:B------:R1:W-:Y:S04]  /*565d0*/  STL [R1+0x6544], R217 ;  /* 0x006544d901007387 */ /* 0x0003e80000100800 */
[----:B------:R1:W-:Y:S04]  /*565e0*/  STL [R1+0x6540], R218 ;  /* 0x006540da01007387 */ /* 0x0003e80000100800 */
[----:B------:R1:W-:Y:S04]  /*565f0*/  STL [R1+0x653c], R219 ;  /* 0x00653cdb01007387 */ /* 0x0003e80000100800 */
[----:B------:R-:W2:Y:S04]  /*56600*/  LDL.LU.64 R20, [R1+0x1e90] ;  /* 0x001e900001147983 */ /* 0x000ea80000300a00 */
[----:B------:R-:W2:Y:S01]  /*56610*/  LDL.LU.64 R22, [R1+0x1e98] ;  /* 0x001e980001167983 */ /* 0x000ea20000300a00 */
[----:B---3--:R-:W-:Y:S03]  /*56620*/  HMMA.1688.F32.TF32 R212, R236, R136, R8 ;  /* 0x00000088ecd4723c */ /* 0x008fe60000081008 */
[----:B------:R-:W3:Y:S04]  /*56630*/  LDL.LU.64 R8, [R1+0x1e70] ;  /* 0x001e700001087983 */ /* 0x000ee80000300a00 */
[----:B------:R-:W3:-:S12]  /*56640*/  LDL.LU.64 R10, [R1+0x1e78] ;  /* 0x001e7800010a7983 */ /* 0x000ed80000300a00 */
[----:B------:R-:W-:Y:S04]  /*56650*/  STL [R1+0x6558], R212 ;  /* 0x006558d401007387 */ /* 0x000fe80000100800 */
[----:B------:R-:W-:Y:S04]  /*56660*/  STL [R1+0x6554], R213 ;  /* 0x006554d501007387 */ /* 0x000fe80000100800 */
[----:B------:R1:W-:Y:S04]  /*56670*/  STL [R1+0x6550], R214 ;  /* 0x006550d601007387 */ /* 0x0003e80000100800 */
[----:B------:R1:W-:Y:S01]  /*56680*/  STL [R1+0x654c], R215 ;  /* 0x00654cd701007387 */ /* 0x0003e20000100800 */
[----:B------:R-:W-:Y:S03]  /*56690*/  HMMA.1688.F32.TF32 R224, R236, R132, R4 ;  /* 0x00000084ece0723c */ /* 0x000fe60000081004 */
[----:B------:R-:W3:Y:S04]  /*566a0*/  LDL.LU.64 R4, [R1+0x1e50] ;  /* 0x001e500001047983 */ /* 0x000ee80000300a00 */
[----:B------:R-:W3:-:S12]  /*566b0*/  LDL.LU.64 R6, [R1+0x1e58] ;  /* 0x001e580001067983 */ /* 0x000ed80000300a00 */
[----:B------:R-:W-:Y:S04]  /*566c0*/  STL [R1+0x6568], R224 ;  /* 0x006568e001007387 */ /* 0x000fe80000100800 */
[----:B------:R-:W-:Y:S01]  /*566d0*/  STL [R1+0x6564], R225 ;  /* 0x006564e101007387 */ /* 0x000fe20000100800 */
[C---:B----4-:R-:W-:Y:S03]  /*566e0*/  HMMA.1688.F32.TF32 R192, R236.reuse, R92, R16 ;  /* 0x0000005cecc0723c */ /* 0x050fe60000081010 */
[----:B------:R4:W-:Y:S04]  /*566f0*/  STL [R1+0x6560], R226 ;  /* 0x006560e201007387 */ /* 0x0009e80000100800 */
[----:B------:R1:W-:Y:S04]  /*56700*/  STL [R1+0x655c], R227 ;  /* 0x00655ce301007387 */ /* 0x0003e80000100800 */
[----:B------:R-:W4:Y:S04]  /*56710*/  LDL.LU.64 R16, [R1+0x1e30] ;  /* 0x001e300001107983 */ /* 0x000f280000300a00 */
[----:B------:R-:W4:Y:S04]  /*56720*/  LDL.LU.64 R18, [R1+0x1e38] ;  /* 0x001e380001127983 */ /* 0x000f280000300a00 */
[----:B------:R1:W-:Y:S04]  /*56730*/  STL [R1+0x6578], R192 ;  /* 0x006578c001007387 */ /* 0x0003e80000100800 */
[----:B------:R1:W-:Y:S04]  /*56740*/  STL [R1+0x6574], R193 ;  /* 0x006574c101007387 */ /* 0x0003e80000100800 */
[----:B------:R1:W-:Y:S04]  /*56750*/  STL [R1+0x6570], R194 ;  /* 0x006570c201007387 */ /* 0x0003e80000100800 */
[----:B------:R1:W-:Y:S01]  /*56760*/  STL [R1+0x656c], R195 ;  /* 0x00656cc301007387 */ /* 0x0003e20000100800 */
[----:B--2---:R-:W-:Y:S03]  /*56770*/  HMMA.1688.F32.TF32 R196, R236, R88, R12 ;  /* 0x00000058ecc4723c */ /* 0x004fe6000008100c */
[----:B------:R-:W2:Y:S04]  /*56780*/  LDL.LU.64 R12, [R1+0x1e00] ;  /* 0x001e0000010c7983 */ /* 0x000ea80000300a00 */
[----:B------:R-:W2:-:S12]  /*56790*/  LDL.LU.64 R14, [R1+0x1e08] ;  /* 0x001e0800010e7983 */ /* 0x000e980000300a00 */
[----:B------:R1:W-:Y:S04]  /*567a0*/  STL [R1+0x6588], R196 ;  /* 0x006588c401007387 */ /* 0x0003e80000100800 */
[----:B------:R1:W-:Y:S04]  /*567b0*/  STL [R1+0x6584], R197 ;  /* 0x006584c501007387 */ /* 0x0003e80000100800 */
[----:B------:R1:W-:Y:S01]  /*567c0*/  STL [R1+0x6580], R198 ;  /* 0x006580c601007387 */ /* 0x0003e20000100800 */
[C---:B------:R-:W-:Y:S03]  /*567d0*/  HMMA.1688.F32.TF32 R200, R236.reuse, R128, R24 ;  /* 0x00000080ecc8723c */ /* 0x040fe60000081018 */
[----:B------:R1:W-:Y:S05]  /*567e0*/  STL [R1+0x657c], R199 ;  /* 0x00657cc701007387 */ /* 0x0003ea0000100800 */
[C---:B------:R-:W-:Y:S11]  /*567f0*/  HMMA.1688.F32.TF32 R204, R236.reuse, R124, R20 ;  /* 0x0000007ceccc723c */ /* 0x040ff60000081014 */
[----:B------:R-:W-:Y:S04]  /*56800*/  STL.64 [R1+0x6638], R202 ;  /* 0x006638ca01007387 */ /* 0x000fe80000100a00 */
[----:B------:R-:W-:Y:S04]  /*56810*/  STL.64 [R1+0x6630], R200 ;  /* 0x006630c801007387 */ /* 0x000fe80000100a00 */
[----:B------:R-:W2:Y:S01]  /*56820*/  LDL.LU.64 R20, [R1+0x1de0] ;  /* 0x001de00001147983 */ /* 0x000ea20000300a00 */
[C---:B---3--:R-:W-:Y:S03]  /*56830*/  HMMA.1688.F32.TF32 R208, R236.reuse, R120, R8 ;  /* 0x00000078ecd0723c */ /* 0x048fe60000081008 */
[----:B------:R-:W3:Y:S04]  /*56840*/  LDL.LU.64 R22, [R1+0x1de8] ;  /* 0x001de80001167983 */ /* 0x000ee80000300a00 */
[----:B------:R-:W-:Y:S04]  /*56850*/  STL.64 [R1+0x6648], R206 ;  /* 0x006648ce01007387 */ /* 0x000fe80000100a00 */
[----:B------:R-:W-:Y:S04]  /*56860*/  STL.64 [R1+0x6640], R204 ;  /* 0x006640cc01007387 */ /* 0x000fe80000100a00 */
        /* <DEDUP_REMOVED lines=8> */
[----:B------:R-:W-:Y:S01]  /*568f0*/  IMAD.MOV.U32 R181, RZ, RZ, R6 ;  /* 0x000000ffffb57224 */ /* 0x000fe200078e0006 */
[----:B------:R-:W3:Y:S01]  /*56900*/  LDL.LU.64 R4, [R1+0x1da0] ;  /* 0x001da00001047983 */ /* 0x000ee20000300a00 */
[----:B------:R-:W-:-:S03]  /*56910*/  IMAD.MOV.U32 R182, RZ, RZ, R7 ;  /* 0x000000ffffb67224 */ /* 0x000fc600078e0007 */
[----:B------:R-:W3:Y:S01]  /*56920*/  LDL.LU.64 R6, [R1+0x1da8] ;  /* 0x001da80001067983 */ /* 0x000ee20000300a00 */
        /* <DEDUP_REMOVED lines=10> */
[----:B--2---:R-:W-:-:S15]  /*569d0*/  HMMA.1688.F32.TF32 R12, R236, R108, R12 ;  /* 0x0000006cec0c723c */ /* 0x004fde000008100c */
[----:B------:R-:W-:-:S04]  /*569e0*/  NOP ;  /* 0x0000000000007918 */ /* 0x000fc80000000000 */
[----:B------:R-:W-:Y:S01]  /*569f0*/  IMAD.MOV.U32 R228, RZ, RZ, R12 ;  /* 0x000000ffffe47224 */ /* 0x000fe200078e000c */
[----:B------:R-:W-:Y:S01]  /*56a00*/  MOV R229, R13 ;  /* 0x0000000d00e57202 */ /* 0x000fe20000000f00 */
[----:B------:R-:W-:Y:S01]  /*56a10*/  IMAD.MOV.U32 R230, RZ, RZ, R14 ;  /* 0x000000ffffe67224 */ /* 0x000fe200078e000e */
[----:B------:R-:W2:Y:S01]  /*56a20*/  LDL.LU.64 R12, [R1+0x1cf0] ;  /* 0x001cf000010c7983 */ /* 0x000ea20000300a00 */
[----:B------:R-:W-:-:S03]  /*56a30*/  IMAD.MOV.U32 R188, RZ, RZ, R15 ;  /* 0x000000ffffbc7224 */ /* 0x000fc600078e000f */
[----:B------:R-:W2:Y:S01]  /*56a40*/  LDL.LU.64 R14, [R1+0x1cf8] ;  /* 0x001cf800010e7983 */ /* 0x000ea20000300a00 */
[----:B---3--:R-:W-:-:S15]  /*56a50*/  HMMA.1688.F32.TF32 R8, R236, R100, R8 ;  /* 0x00000064ec08723c */ /* 0x008fde0000081008 */
[----:B------:R-:W-:-:S04]  /*56a60*/  NOP ;  /* 0x0000000000007918 */ /* 0x000fc80000000000 */
[----:B------:R-:W-:Y:S02]  /*56a70*/  IMAD.MOV.U32 R220, RZ, RZ, R8 ;  /* 0x000000ffffdc7224 */ /* 0x000fe400078e0008 */
[----:B------:R-:W-:Y:S02]  /*56a80*/  IMAD.MOV.U32 R221, RZ, RZ, R9 ;  /* 0x000000ffffdd7224 */ /* 0x000fe400078e0009 */
[----:B------:R-:W-:Y:S01]  /*56a90*/  IMAD.MOV.U32 R222, RZ, RZ, R10 ;  /* 0x000000ffffde7224 */ /* 0x000fe200078e000a */
[----:B------:R-:W3:Y:S01]  /*56aa0*/  LDL.LU.64 R8, [R1+0x1ce0] ;  /* 0x001ce00001087983 */ /* 0x000ee20000300a00 */
[----:B------:R-:W-:-:S03]  /*56ab0*/  IMAD.MOV.U32 R223, RZ, RZ, R11 ;  /* 0x000000ffffdf7224 */ /* 0x000fc600078e000b */
[----:B------:R-:W3:Y:S04]  /*56ac0*/  LDL.LU.64 R10, [R1+0x1ce8] ;  /* 0x001ce800010a7983 */ /* 0x000ee80000300a00 */
[----:B------:R-:W-:Y:S04]  /*56ad0*/  STL.64 [R1+0x6678], R222 ;  /* 0x006678de01007387 */ /* 0x000fe80000100a00 */
[----:B------:R-:W-:Y:S01]  /*56ae0*/  STL.64 [R1+0x6670], R220 ;  /* 0x006670dc01007387 */ /* 0x000fe20000100a00 */
[----:B------:R-:W-:-:S15]  /*56af0*/  HMMA.1688.F32.TF32 R4, R236, R96, R4 ;  /* 0x00000060ec04723c */ /* 0x000fde0000081004 */
[----:B------:R-:W-:-:S04]  /*56b00*/  NOP ;  /* 0x0000000000007918 */ /* 0x000fc80000000000 */
[----:B-1----:R-:W-:Y:S02]  /*56b10*/  IMAD.MOV.U32 R216, RZ, RZ, R4 ;  /* 0x000000ffffd87224 */ /* 0x002fe400078e0004 */
[----:B------:R-:W-:Y:S02]  /*56b20*/  IMAD.MOV.U32 R217, RZ, RZ, R5 ;  /* 0x000000ffffd97224 */ /* 0x000fe400078e0005 */
[----:B------:R-:W-:Y:S01]  /*56b30*/  IMAD.MOV.U32 R218, RZ, RZ, R6 ;  /* 0x000000ffffda7224 */ /* 0x000fe200078e0006 */
[----:B------:R-:W3:Y:S01]  /*56b40*/  LDL.LU.64 R4, [R1+0x1cd0] ;  /* 0x001cd00001047983 */ /* 0x000ee20000300a00 */
[----:B------:R-:W-:-:S03]  /*56b50*/  IMAD.MOV.U32 R219, RZ, RZ, R7 ;  /* 0x000000ffffdb7224 */ /* 0x000fc600078e0007 */
[----:B------:R-:W3:Y:S01]  /*56b60*/  LDL.LU.64 R6, [R1+0x1cd8] ;  /* 0x001cd80001067983 */ /* 0x000ee20000300a00 */
[C---:B------:R-:W-:Y:S08]  /*56b70*/  HMMA.1688.F32.TF32 R20, R236.reuse, R104, R20 ;  /* 0x00000068ec14723c */ /* 0x040ff00000081014 */
[----:B----4-:R-:W-:Y:S01]  /*56b80*/  HMMA.1688.F32.TF32 R16, R236, R84, R16 ;  /* 0x00000054ec10723c */ /* 0x010fe20000081010 */
[----:B------:R-:W-:Y:S04]  /*56b90*/  STL.64 [R1+0x6688], R218 ;  /* 0x006688da01007387 */ /* 0x000fe80000100a00 */
[----:B------:R-:W-:Y:S06]  /*56ba0*/  STL.64 [R1+0x6680], R216 ;  /* 0x006680d801007387 */ /* 0x000fec0000100a00 */
[----:B------:R-:W-:-:S02]  /*56bb0*/  IMAD.MOV.U32 R178, RZ, RZ, R22 ;  /* 0x000000ffffb27224 */ /* 0x000fc400078e0016 */
[----:B------:R-:W-:-:S06]  /*56bc0*/  IMAD.MOV.U32 R176, RZ, RZ, R20 ;  /* 0x000000ffffb07224 */ /* 0x000fcc00078e0014 */
[----:B------:R-:W-:Y:S02]  /*56bd0*/  IMAD.MOV.U32 R214, RZ, RZ, R18 ;  /* 0x000000ffffd67224 */ /* 0x000fe400078e0012 */
[----:B------:R-:W-:Y:S02]  /*56be0*/  IMAD.MOV.U32 R215, RZ, RZ, R19 ;  /* 0x000000ffffd77224 */ /* 0x000fe400078e0013 */
[----:B------:R-:W-:Y:S02]  /*56bf0*/  IMAD.MOV.U32 R212, RZ, RZ, R16 ;  /* 0x000000ffffd47224 */ /* 0x000fe400078e0010 */
[----:B------:R-:W-:Y:S01]  /*56c00*/  IMAD.MOV.U32 R213, RZ, RZ, R17 ;  /* 0x000000ffffd57224 */ /* 0x000fe200078e0011 */
[----:B------:R-:W-:Y:S04]  /*56c10*/  STL.64 [R1+0x6698], R214 ;  /* 0x006698d601007387 */ /* 0x000fe80000100a00 */
[----:B------:R-:W-:Y:S01]  /*56c20*/  STL.64 [R1+0x6690], R212 ;  /* 0x006690d401007387 */ /* 0x000fe20000100a00 */
[----:B------:R-:W-:-:S03]  /*56c30*/  IMAD.MOV.U32 R177, RZ, RZ, R21 ;  /* 0x000000ffffb17224 */ /* 0x000fc600078e0015 */
[----:B------:R-:W4:Y:S04]  /*56c40*/  LDL.LU.64 R16, [R1+0x1cc0] ;  /* 0x001cc00001107983 */ /* 0x000f280000300a00 */
[----:B------:R-:W4:Y:S01]  /*56c50*/  LDL.LU.64 R18, [R1+0x1cc8] ;  /* 0x001cc80001127983 */ /* 0x000f220000300a00 */
[----:B------:R-:W-:Y:S01]  /*56c60*/  IMAD.MOV.U32 R172, RZ, RZ, R23 ;  /* 0x000000ffffac7224 */ /* 0x000fe200078e0017 */
[----:B--2---:R-:W-:-:S15]  /*56c70*/  HMMA.1688.F32.TF32 R12, R236, R80, R12 ;  /* 0x00000050ec0c723c */ /* 0x004fde000008100c */
[----:B------:R-:W-:-:S04]  /*56c80*/  NOP ;  /* 0x0000000000007918 */ /* 0x000fc80000000000 */
[----:B------:R-:W-:Y:S02]  /*56c90*/  IMAD.MOV.U32 R179, RZ, RZ, R15 ;  /* 0x000000ffffb37224 */ /* 0x000fe400078e000f */
[----:B------:R-:W-:Y:S02]  /*56ca0*/  IMAD.MOV.U32 R174, RZ, RZ, R13 ;  /* 0x000000ffffae7224 */ /* 0x000fe400078e000d */
[----:B------:R-:W-:Y:S02]  /*56cb0*/  IMAD.MOV.U32 R175, RZ, RZ, R14 ;  /* 0x000000ffffaf7224 */ /* 0x000fe400078e000e */
[----:B------:R-:W-:Y:S01]  /*56cc0*/  IMAD.MOV.U32 R173, RZ, RZ, R12 ;  /* 0x000000ffffad7224 */ /* 0x000fe200078e000c */
[----:B------:R-:W-:Y:S04]  /*56cd0*/  STL.64 [R1+0x66b8], R178 ;  /* 0x0066b8b201007387 */ /* 0x000fe80000100a00 */
[----:B------:R-:W-:Y:S04]  /*56ce0*/  STL.64 [R1+0x66b0], R176 ;  /* 0x0066b0b001007387 */ /* 0x000fe80000100a00 */
[----:B------:R-:W-:Y:S04]  /*56cf0*/  STL.64 [R1+0x66a8], R174 ;  /* 0x0066a8ae01007387 */ /* 0x000fe80000100a00 */
[----:B------:R-:W-:Y:S04]  /*56d00*/  STL.64 [R1+0x66a0], R172 ;  /* 0x0066a0ac01007387 */ /* 0x000fe80000100a00 */
[----:B------:R-:W2:Y:S04]  /*56d10*/  LDL.LU.64 R156, [R1+0x1e20] ;  /* 0x001e2000019c7983 */ /* 0x000ea80000300a00 */
[----:B------:R-:W2:Y:S01]  /*56d20*/  LDL.LU.64 R158, [R1+0x1e28] ;  /* 0x001e2800019e7983 */ /* 0x000ea20000300a00 */
[----:B---3--:R-:W-:-:S15]  /*56d30*/  HMMA.1688.F32.TF32 R8, R236, R76, R8 ;  /* 0x0000004cec08723c */ /* 0x008fde0000081008 */
[----:B------:R-:W-:-:S04]  /*56d40*/  NOP ;  /* 0x0000000000007918 */ /* 0x000fc80000000000 */
[----:B------:R-:W-:Y:S02]  /*56d50*/  IMAD.MOV.U32 R226, RZ, RZ, R10 ;  /* 0x000000ffffe27224 */ /* 0x000fe400078e000a */
[----:B------:R-:W-:Y:S02]  /*56d60*/  IMAD.MOV.U32 R227, RZ, RZ, R11 ;  /* 0x000000ffffe37224 */ /* 0x000fe400078e000b */
[----:B------:R-:W-:Y:S02]  /*56d70*/  IMAD.MOV.U32 R224, RZ, RZ, R8 ;  /* 0x000000ffffe07224 */ /* 0x000fe400078e0008 */
[----:B------:R-:W-:Y:S01]  /*56d80*/  IMAD.MOV.U32 R225, RZ, RZ, R9 ;  /* 0x000000ffffe17224 */ /* 0x000fe200078e0009 */
[----:B------:R-:W-:Y:S04]  /*56d90*/  STL.64 [R1+0x66c8], R226 ;  /* 0x0066c8e201007387 */ /* 0x000fe80000100a00 */
[----:B------:R-:W-:Y:S04]  /*56da0*/  STL.64 [R1+0x66c0], R224 ;  /* 0x0066c0e001007387 */ /* 0x000fe80000100a00 */
[----:B------:R-:W3:Y:S04]  /*56db0*/  LDL.LU.64 R12, [R1+0x1eb0] ;  /* 0x001eb000010c7983 */ /* 0x000ee80000300a00 */
[----:B------:R-:W3:Y:S04]  /*56dc0*/  LDL.LU.64 R14, [R1+0x1eb8] ;  /* 0x001eb800010e7983 */ /* 0x000ee80000300a00 */
[----:B------:R-:W3:Y:S04]  /*56dd0*/  LDL.LU.64 R8, [R1+0x1e80] ;  /* 0x001e800001087983 */ /* 0x000ee80000300a00 */
[----:B------:R-:W3:Y:S01]  /*56de0*/  LDL.LU.64 R10, [R1+0x1e88] ;  /* 0x001e8800010a7983 */ /* 0x000ee20000300a00 */
[----:B------:R-:W-:-:S15]  /*56df0*/  HMMA.1688.F32.TF32 R4, R236, R72, R4 ;  /* 0x00000048ec04723c */ /* 0x000fde0000081004 */
        /* <DEDUP_REMOVED lines=8> */
[----:B------:R-:W-:Y:S04]  /*56e80*/  STL.64 [R1+0x66d0], R192 ;  /* 0x0066d0c001007387 */ /* 0x000fe80000100a00 */
[----:B------:R-:W3:Y:S04]  /*56e90*/  LDL.LU.64 R24, [R1+0x1e40] ;  /* 0x001e400001187983 */ /* 0x000ee80000300a00 */
[----:B------:R-:W3:Y:S04]  /*56ea0*/  LDL.LU.64 R26, [R1+0x1e48] ;  /* 0x001e4800011a7983 */ /* 0x000ee80000300a00 */
[----:B------:R-:W3:Y:S04]  /*56eb0*/  LDL.LU.64 R20, [R1+0x1e10] ;  /* 0x001e100001147983 */ /* 0x000ee80000300a00 */
[----:B------:R-:W3:Y:S01]  /*56ec0*/  LDL.LU.64 R22, [R1+0x1e18] ;  /* 0x001e180001167983 */ /* 0x000ee20000300a00 */
[----:B----4-:R-:W-:-:S15]  /*56ed0*/  HMMA.1688.F32.TF32 R16, R236, R68, R16 ;  /* 0x00000044ec10723c */ /* 0x010fde0000081010 */
[----:B------:R-:W-:-:S04]  /*56ee0*/  NOP ;  /* 0x0000000000007918 */ /* 0x000fc80000000000 */
[----:B------:R-:W-:Y:S01]  /*56ef0*/  MOV R196, R16 ;  /* 0x0000001000c47202 */ /* 0x000fe20000000f00 */
        /* <DEDUP_REMOVED lines=9> */
[----:B------:R-:W-:Y:S02]  /*56f90*/  IMAD.MOV.U32 R231, RZ, RZ, R159 ;  /* 0x000000ffffe77224 */ /* 0x000fe400078e009f */
[----:B------:R-:W-:Y:S02]  /*56fa0*/  IMAD.MOV.U32 R190, RZ, RZ, R157 ;  /* 0x000000ffffbe7224 */ /* 0x000fe400078e009d */
[----:B------:R-:W-:Y:S01]  /*56fb0*/  IMAD.MOV.U32 R191, RZ, RZ, R158 ;  /* 0x000000ffffbf7224 */ /* 0x000fe200078e009e */
[----:B------:R-:W-:Y:S01]  /*56fc0*/  STL.64 [R1+0x6720], R230 ;  /* 0x006720e601007387 */ /* 0x000fe20000100a00 */
[----:B------:R-:W-:-:S03]  /*56fd0*/  IMAD.MOV.U32 R183, RZ, RZ, R156 ;  /* 0x000000ffffb77224 */ /* 0x000fc600078e009c */
[----:B------:R-:W-:Y:S04]  /*56fe0*/  STL.64 [R1+0x6718], R228 ;  /* 0x006718e401007387 */ /* 0x000fe80000100a00 */
[----:B------:R-:W-:Y:S04]  /*56ff0*/  STL.64 [R1+0x6710], R190 ;  /* 0x006710be01007387 */ /* 0x000fe80000100a00 */
[----:B------:R-:W-:Y:S04]  /*57000*/  STL.64 [R1+0x6708], R188 ;  /* 0x006708bc01007387 */ /* 0x000fe80000100a00 */
[----:B------:R-:W-:Y:S04]  /*57010*/  STL.64 [R1+0x66f8], R182 ;  /* 0x0066f8b601007387 */ /* 0x000fe80000100a00 */
[----:B------:R-:W-:Y:S01]  /*57020*/  STL.64 [R1+0x66f0], R180 ;  /* 0x0066f0b401007387 */ /* 0x000fe20000100a00 */
[----:B---3--:R-:W-:Y:S03]  /*57030*/  HMMA.1688.F32.TF32 R156, R236, R60, R12 ;  /* 0x0000003cec9c723c */ /* 0x008fe6000008100c */
[----:B------:R-:W2:Y:S04]  /*57040*/  LDL.LU.64 R12, [R1+0x1dd0] ;  /* 0x001dd000010c7983 */ /* 0x000ea80000300a00 */
[----:B------:R-:W2:-:S12]  /*57050*/  LDL.LU.64 R14, [R1+0x1dd8] ;  /* 0x001dd800010e7983 */ /* 0x000e980000300a00 */
        /* <DEDUP_REMOVED lines=14> */
[----:B------:R-:W-:Y:S03]  /*57140*/  HMMA.1688.F32.TF32 R160, R236, R48, R24 ;  /* 0x00000030eca0723c */ /* 0x000fe60000081018 */
        /* <DEDUP_REMOVED lines=24> */
[----:B-1----:R-:W-:Y:S01]  /*572d0*/  HMMA.1688.F32.TF32 R160, R236, R28, R156 ;  /* 0x0000001ceca0723c */ /* 0x002fe2000008109c */
[----:B------:R-:W-:Y:S01]  /*572e0*/  IMAD.MOV.U32 R248, RZ, RZ, R134 ;  /* 0x000000fffff87224 */ /* 0x000fe200078e0086 */
[----:B------:R-:W-:Y:S01]  /*572f0*/  LDS R236, [R0+UR10+0x2000] ;  /* 0x0020000a00ec7984 */ /* 0x000fe20008000800 */
[----:B------:R-:W-:Y:S02]  /*57300*/  IMAD.MOV.U32 R249, RZ, RZ, R135 ;  /* 0x000000fffff97224 */ /* 0x000fe400078e0087 */
[----:B------:R-:W-:Y:S01]  /*57310*/  IMAD.MOV.U32 R250, RZ, RZ, R138 ;  /* 0x000000fffffa7224 */ /* 0x000fe200078e008a */
[----:B------:R-:W-:Y:S01]  /*57320*/  LDS R238, [R0+UR10+0x3000] ;  /* 0x0030000a00ee7984 */ /* 0x000fe20008000800 */
[----:B------:R-:W-:-:S02]  /*57330*/  IMAD.MOV.U32 R251, RZ, RZ, R139 ;  /* 0x000000fffffb7224 */ /* 0x000fc400078e008b */
[----:B------:R-:W-:Y:S01]  /*57340*/  IMAD.MOV.U32 R240, RZ, RZ, R142 ;  /* 0x000000fffff07224 */ /* 0x000fe200078e008e */
[----:B------:R-:W-:Y:S01]  /*57350*/  LDS R237, [R3+UR10+0x2000] ;  /* 0x0020000a03ed7984 */ /* 0x000fe20008000800 */
[----:B------:R-:W-:Y:S02]  /*57360*/  IMAD.MOV.U32 R241, RZ, RZ, R143 ;  /* 0x000000fffff17224 */ /* 0x000fe400078e008f */
[----:B------:R-:W-:Y:S01]  /*57370*/  IMAD.MOV.U32 R242, RZ, RZ, R146 ;  /* 0x000000fffff27224 */ /* 0x000fe200078e0092 */
[----:B------:R-:W1:Y:S01]  /*57380*/  LDS R239, [R3+UR10+0x3000] ;  /* 0x0030000a03ef7984 */ /* 0x000e620008000800 */
[C---:B------:R-:W-:Y:S03]  /*57390*/  HMMA.1688.F32.TF32 R156, R232.reuse, R152, R4 ;  /* 0x00000098e89c723c */ /* 0x040fe60000081004 */
[----:B------:R-:W3:Y:S04]  /*573a0*/  LDL.LU.64 R4, [R1+0x2e50] ;  /* 0x002e500001047983 */ /* 0x000ee80000300a00 */
[----:B------:R-:W-:Y:S04]  /*573b0*/  STL.64 [R1+0x1930], R160 ;  /* 0x001930a001007387 */ /* 0x000fe80000100a00 */
[----:B------:R-:W-:Y:S04]  /*573c0*/  STL.64 [R1+0x1938], R162 ;  /* 0x001938a201007387 */ /* 0x000fe80000100a00 */
[----:B------:R-:W3:Y:S01]  /*573d0*/  LDL.LU.64 R6, [R1+0x2e58] ;  /* 0x002e580001067983 */ /* 0x000ee20000300a00 */
[C---:B------:R-:W-:Y:S03]  /*573e0*/  HMMA.1688.F32.TF32 R24, R232.reuse, R148, R24 ;  /* 0x00000094e818723c */ /* 0x040fe60000081018 */
[----:B------:R1:W-:Y:S04]  /*573f0*/  STL.64 [R1+0x1950], R156 ;  /* 0x0019509c01007387 */ /* 0x0003e80000100a00 */
[----:B------:R1:W-:Y:S04]  /*57400*/  STL.64 [R1+0x1958], R158 ;  /* 0x0019589e01007387 */ /* 0x0003e80000100a00 */
[----:B-1----:R-:W3:Y:S04]  /*57410*/  LDL.LU.64 R156, [R1+0x2e40] ;  /* 0x002e4000019c7983 */ /* 0x002ee80000300a00 */
[----:B------:R-:W3:Y:S01]  /*57420*/  LDL.LU.64 R158, [R1+0x2e48] ;  /* 0x002e4800019e7983 */ /* 0x000ee20000300a00 */
[C---:B------:R-:W-:Y:S03]  /*57430*/  HMMA.1688.F32.TF32 R20, R232.reuse, R144, R20 ;  /* 0x00000090e814723c */ /* 0x040fe60000081014 */
[----:B------:R1:W-:Y:S04]  /*57440*/  STL.64 [R1+0x1980], R24 ;  /* 0x0019801801007387 */ /* 0x0003e80000100a00 */
[----:B------:R1:W-:Y:S04]  /*57450*/  STL.64 [R1+0x1988], R26 ;  /* 0x0019881a01007387 */ /* 0x0003e80000100a00 */
[----:B-1----:R-:W3:Y:S04]  /*57460*/  LDL.LU.64 R24, [R1+0x2e30] ;  /* 0x002e300001187983 */ /* 0x002ee80000300a00 */
[----:B------:R-:W3:Y:S01]  /*57470*/  LDL.LU.64 R26, [R1+0x2e38] ;  /* 0x002e3800011a7983 */ /* 0x000ee20000300a00 */
[C---:B----4-:R-:W-:Y:S03]  /*57480*/  HMMA.1688.F32.TF32 R16, R232.reuse, R140, R16 ;  /* 0x0000008ce810723c */ /* 0x050fe60000081010 */
[----:B------:R1:W-:Y:S04]  /*57490*/  STL.64 [R1+0x1990], R20 ;  /* 0x0019901401007387 */ /* 0x0003e80000100a00 */
[----:B------:R4:W-:Y:S04]  /*574a0*/  STL.64 [R1+0x1998], R22 ;  /* 0x0019981601007387 */ /* 0x0009e80000100a00 */
[----:B-1----:R-:W3:Y:S04]  /*574b0*/  LDL.LU.64 R20, [R1+0x2e20] ;  /* 0x002e200001147983 */ /* 0x002ee80000300a00 */
[----:B----4-:R-:W4:Y:S04]  /*574c0*/  LDL.LU.64 R22, [R1+0x2e28] ;  /* 0x002e280001167983 */ /* 0x010f280000300a00 */
[----:B------:R1:W-:Y:S04]  /*574d0*/  STL.64 [R1+0x19a0], R16 ;  /* 0x0019a01001007387 */ /* 0x0003e80000100a00 */
[----:B------:R1:W-:Y:S04]  /*574e0*/  STL.64 [R1+0x19a8], R18 ;  /* 0x0019a81201007387 */ /* 0x0003e80000100a00 */
[----:B-1----:R-:W4:Y:S04]  /*574f0*/  LDL.LU.64 R16, [R1+0x2e10] ;  /* 0x002e100001107983 */ /* 0x002f280000300a00 */
[----:B------:R-:W4:Y:S01]  /*57500*/  LDL.LU.64 R18, [R1+0x2e18] ;  /* 0x002e180001127983 */ /* 0x000f220000300a00 */
[----:B--2---:R-:W-:-:S15]  /*57510*/  HMMA.1688.F32.TF32 R12, R232, R136, R12 ;  /* 0x00000088e80c723c */ /* 0x004fde000008100c */
[----:B------:R-:W-:-:S04]  /*57520*/  NOP ;  /* 0x0000000000007918 */ /* 0x000fc80000000000 */
[----:B------:R1:W-:Y:S01]  /*57530*/  STL.64 [R1+0x19b0], R12 ;  /* 0x0019b00c01007387 */ /* 0x0003e20000100a00 */
[C---:B---3--:R-:W-:Y:S03]  /*57540*/  HMMA.1688.F32.TF32 R8, R232.reuse, R132, R8 ;  /* 0x00000084e808723c */ /* 0x048fe60000081008 */
[----:B------:R2:W-:Y:S04]  /*57550*/  STL.64 [R1+0x19b8], R14 ;  /* 0x0019b80e01007387 */ /* 0x0005e80000100a00 */
[----:B-1----:R-:W3:Y:S04]  /*57560*/  LDL.LU.64 R12, [R1+0x2e00] ;  /* 0x002e0000010c7983 */ /* 0x002ee80000300a00 */
[----:B--2---:R-:W3:Y:S08]  /*57570*/  LDL.LU.64 R14, [R1+0x2e08] ;  /* 0x002e0800010e7983 */ /* 0x004ef00000300a00 */
[----:B------:R1:W-:Y:S04]  /*57580*/  STL.64 [R1+0x19c0], R8 ;  /* 0x0019c00801007387 */ /* 0x0003e80000100a00 */
[----:B------:R2:W-:Y:S04]  /*57590*/  STL.64 [R1+0x19c8], R10 ;  /* 0x0019c80a01007387 */ /* 0x0005e80000100a00 */
[----:B-1----:R-:W3:Y:S04]  /*575a0*/  LDL.LU.64 R8, [R1+0x2df0] ;  /* 0x002df00001087983 */ /* 0x002ee80000300a00 */
[----:B--2---:R-:W2:Y:S01]  /*575b0*/  LDL.LU.64 R10, [R1+0x2df8] ;  /* 0x002df800010a7983 */ /* 0x004ea20000300a00 */
[C---:B------:R-:W-:Y:S03]  /*575c0*/  HMMA.1688.F32.TF32 R160, R232.reuse, R92, R4 ;  /* 0x0000005ce8a0723c */ /* 0x040fe60000081004 */
[----:B------:R-:W2:Y:S04]  /*575d0*/  LDL.LU.64 R4, [R1+0x2de0] ;  /* 0x002de00001047983 */ /* 0x000ea80000300a00 */
[----:B------:R-:W2:Y:S01]  /*575e0*/  LDL.LU.64 R6, [R1+0x2de8] ;  /* 0x002de80001067983 */ /* 0x000ea20000300a00 */
[C---:B------:R-:W-:Y:S11]  /*575f0*/  HMMA.1688.F32.TF32 R156, R232.reuse, R88, R156 ;  /* 0x00000058e89c723c */ /* 0x040ff6000008109c */
[----:B------:R1:W-:Y:S04]  /*57600*/  STL.64 [R1+0x19d0], R160 ;  /* 0x0019d0a001007387 */ /* 0x0003e80000100a00 */
[----:B------:R1:W-:Y:S01]  /*57610*/  STL.64 [R1+0x19d8], R162 ;  /* 0x0019d8a201007387 */ /* 0x0003e20000100a00 */
[C---:B------:R-:W-:Y:S03]  /*57620*/  HMMA.1688.F32.TF32 R24, R232.reuse, R128, R24 ;  /* 0x00000080e818723c */ /* 0x040fe60000081018 */
[----:B------:R1:W-:Y:S04]  /*57630*/  STL.64 [R1+0x19e0], R156 ;  /* 0x0019e09c01007387 */ /* 0x0003e80000100a00 */
[----:B------:R1:W-:Y:S04]  /*57640*/  STL.64 [R1+0x19e8], R158 ;  /* 0x0019e89e01007387 */ /* 0x0003e80000100a00 */
[----:B------:R-:W2:Y:S08]  /*57650*/  LDL.LU.64 R172, [R1+0x2dd0] ;  /* 0x002dd00001ac7983 */ /* 0x000eb00000300a00 */
[----:B------:R1:W-:Y:S01]  /*57660*/  STL.64 [R1+0x19f0], R24 ;  /* 0x0019f01801007387 */ /* 0x0003e20000100a00 */
[C---:B----4-:R-:W-:Y:S03]  /*57670*/  HMMA.1688.F32.TF32 R20, R232.reuse, R124, R20 ;  /* 0x0000007ce814723c */ /* 0x050fe60000081014 */
[----:B------:R4:W-:Y:S04]  /*57680*/  STL.64 [R1+0x19f8], R26 ;  /* 0x0019f81a01007387 */ /* 0x0009e80000100a00 */
[----:B------:R-:W2:Y:S01]  /*57690*/  LDL.LU.64 R174, [R1+0x2dd8] ;  /* 0x002dd80001ae7983 */ /* 0x000ea20000300a00 */
[C---:B------:R-:W-:Y:S11]  /*576a0*/  HMMA.1688.F32.TF32 R16, R232.reuse, R120, R16 ;  /* 0x00000078e810723c */ /* 0x040ff60000081010 */
[----:B------:R1:W-:Y:S04]  /*576b0*/  STL.64 [R1+0x1a00], R20 ;  /* 0x001a001401007387 */ /* 0x0003e80000100a00 */
[----:B------:R1:W-:Y:S04]  /*576c0*/  STL.64 [R1+0x1a08], R22 ;  /* 0x001a081601007387 */ /* 0x0003e80000100a00 */
[----:B------:R-:W2:Y:S04]  /*576d0*/  LDL.LU.64 R168, [R1+0x2dc0] ;  /* 0x002dc00001a87983 */ /* 0x000ea80000300a00 */
[----:B------:R-:W2:Y:S04]  /*576e0*/  LDL.LU.64 R170, [R1+0x2dc8] ;  /* 0x002dc80001aa7983 */ /* 0x000ea80000300a00 */
[----:B------:R1:W-:Y:S04]  /*576f0*/  STL.64 [R1+0x1a10], R16 ;  /* 0x001a101001007387 */ /* 0x0003e80000100a00 */
[----:B------:R1:W-:Y:S04]  /*57700*/  STL.64 [R1+0x1a18], R18 ;  /* 0x001a181201007387 */ /* 0x0003e80000100a00 */
[----:B------:R-:W2:Y:S04]  /*57710*/  LDL.LU.64 R164, [R1+0x2db0] ;  /* 0x002db00001a47983 */ /* 0x000ea80000300a00 */
[----:B------:R-:W2:Y:S01]  /*57720*/  LDL.LU.64 R166, [R1+0x2db8] ;  /* 0x002db80001a67983 */ /* 0x000ea20000300a00 */
[C---:B---3--:R-:W-:Y:S08]  /*57730*/  HMMA.1688.F32.TF32 R12, R232.reuse, R116, R12 ;  /* 0x00000074e80c723c */ /* 0x048ff0000008100c */
[C---:B--2---:R-:W-:Y:S11]  /*57740*/  HMMA.1688.F32.TF32 R8, R232.reuse, R112, R8 ;  /* 0x00000070e808723c */ /* 0x044ff60000081008 */
[----:B------:R2:W-:Y:S04]  /*57750*/  STL.64 [R1+0x1a50], R12 ;  /* 0x001a500c01007387 */ /* 0x0005e80000100a00 */
[----:B------:R3:W-:Y:S04]  /*57760*/  STL.64 [R1+0x1a58], R14 ;  /* 0x001a580e01007387 */ /* 0x0007e80000100a00 */
[----:B-1----:R-:W2:Y:S04]  /*57770*/  LDL.LU.64 R160, [R1+0x2da0] ;  /* 0x002da00001a07983 */ /* 0x002ea80000300a00 */
[----:B------:R-:W2:Y:S04]  /*57780*/  LDL.LU.64 R162, [R1+0x2da8] ;  /* 0x002da80001a27983 */ /* 0x000ea80000300a00 */
[----:B------:R-:W2:Y:S04]  /*57790*/  LDL.LU.64 R156, [R1+0x2d90] ;  /* 0x002d9000019c7983 */ /* 0x000ea80000300a00 */
[----:B------:R-:W2:Y:S01]  /*577a0*/  LDL.LU.64 R158, [R1+0x2d98] ;  /* 0x002d9800019e7983 */ /* 0x000ea20000300a00 */
[C---:B------:R-:W-:Y:S03]  /*577b0*/  HMMA.1688.F32.TF32 R4, R232.reuse, R108, R4 ;  /* 0x0000006ce804723c */ /* 0x040fe60000081004 */
[----:B------:R1:W-:Y:S04]  /*577c0*/  STL.64 [R1+0x1ab0], R8 ;  /* 0x001ab00801007387 */ /* 0x0003e80000100a00 */
[----:B------:R1:W-:Y:S04]  /*577d0*/  STL.64 [R1+0x1ab8], R10 ;  /* 0x001ab80a01007387 */ /* 0x0003e80000100a00 */
[----:B------:R-:W2:Y:S04]  /*577e0*/  LDL.LU.64 R24, [R1+0x2cc0] ;  /* 0x002cc00001187983 */ /* 0x000ea80000300a00 */
[----:B----4-:R-:W4:Y:S04]  /*577f0*/  LDL.LU.64 R26, [R1+0x2cc8] ;  /* 0x002cc800011a7983 */ /* 0x010f280000300a00 */
[----:B------:R1:W-:Y:S04]  /*57800*/  STL.64 [R1+0x1ac0], R4 ;  /* 0x001ac00401007387 */ /* 0x0003e80000100a00 */
[----:B------:R1:W-:Y:S04]  /*57810*/  STL.64 [R1+0x1ac8], R6 ;  /* 0x001ac80601007387 */ /* 0x0003e80000100a00 */
[----:B------:R-:W4:Y:S04]  /*57820*/  LDL.LU.64 R20, [R1+0x2f70] ;  /* 0x002f700001147983 */ /* 0x000f280000300a00 */
[----:B------:R-:W4:Y:S04]  /*57830*/  LDL.LU.64 R22, [R1+0x2f78] ;  /* 0x002f780001167983 */ /* 0x000f280000300a00 */
[----:B------:R-:W4:Y:S04]  /*57840*/  LDL.LU.64 R16, [R1+0x2f50] ;  /* 0x002f500001107983 */ /* 0x000f280000300a00 */
[----:B------:R-:W4:Y:S04]  /*57850*/  LDL.LU.64 R18, [R1+0x2f58] ;  /* 0x002f580001127983 */ /* 0x000f280000300a00 */
[----:B--2---:R-:W2:Y:S04]  /*57860*/  LDL.LU.64 R12, [R1+0x3030] ;  /* 0x00303000010c7983 */ /* 0x004ea80000300a00 */
[----:B---3--:R-:W2:Y:S04]  /*57870*/  LDL.LU.64 R14, [R1+0x3038] ;  /* 0x00303800010e7983 */ /* 0x008ea80000300a00 */
[----:B-1----:R-:W3:Y:S04]  /*57880*/  LDL.LU.64 R8, [R1+0x30a0] ;  /* 0x0030a00001087983 */ /* 0x002ee80000300a00 */
[----:B------:R-:W3:Y:S04]  /*57890*/  LDL.LU.64 R10, [R1+0x30a8] ;  /* 0x0030a800010a7983 */ /* 0x000ee80000300a00 */
[----:B------:R-:W3:Y:S04]  /*578a0*/  LDL.LU.64 R4, [R1+0x3090] ;  /* 0x0030900001047983 */ /* 0x000ee80000300a00 */
[----:B------:R-:W3:Y:S01]  /*578b0*/  LDL.LU.64 R6, [R1+0x3098] ;  /* 0x0030980001067983 */ /* 0x000ee20000300a00 */
[C---:B------:R-:W-:Y:S08]  /*578c0*/  HMMA.1688.F32.TF32 R172, R232.reuse, R104, R172 ;  /* 0x00000068e8ac723c */ /* 0x040ff000000810ac */
[C---:B------:R-:W-:Y:S11]  /*578d0*/  HMMA.1688.F32.TF32 R168, R232.reuse, R100, R168 ;  /* 0x00000064e8a8723c */ /* 0x040ff600000810a8 */
[----:B------:R-:W-:Y:S01]  /*578e0*/  STL.64 [R1+0x1ad0], R172 ;  /* 0x001ad0ac01007387 */ /* 0x000fe20000100a00 */
[C---:B------:R-:W-:Y:S03]  /*578f0*/  HMMA.1688.F32.TF32 R164, R232.reuse, R96, R164 ;  /* 0x00000060e8a4723c */ /* 0x040fe600000810a4 */
[----:B------:R-:W-:Y:S04]  /*57900*/  STL.64 [R1+0x1ad8], R174 ;  /* 0x001ad8ae01007387 */ /* 0x000fe80000100a00 */
[----:B------:R-:W-:Y:S04]  /*57910*/  STL.64 [R1+0x1ae0], R168 ;  /* 0x001ae0a801007387 */ /* 0x000fe80000100a00 */
[----:B------:R-:W-:Y:S01]  /*57920*/  STL.64 [R1+0x1ae8], R170 ;  /* 0x001ae8aa01007387 */ /* 0x000fe20000100a00 */
[C---:B------:R-:W-:Y:S08]  /*57930*/  HMMA.1688.F32.TF32 R160, R232.reuse, R84, R160 ;  /* 0x00000054e8a0723c */ /* 0x040ff000000810a0 */
[C---:B------:R-:W-:Y:S11]  /*57940*/  HMMA.1688.F32.TF32 R156, R232.reuse, R80, R156 ;  /* 0x00000050e89c723c */ /* 0x040ff6000008109c */
[----:B------:R-:W-:Y:S01]  /*57950*/  IMAD.MOV.U32 R252, RZ, RZ, R162 ;  /* 0x000000fffffc7224 */ /* 0x000fe200078e00a2 */
[C---:B----4-:R-:W-:Y:S01]  /*57960*/  HMMA.1688.F32.TF32 R24, R232.reuse, R76, R24 ;  /* 0x0000004ce818723c */ /* 0x050fe20000081018 */
[----:B------:R-:W-:Y:S07]  /*57970*/  STL.64 [R1+0x1b90], R160 ;  /* 0x001b90a001007387 */ /* 0x000fee0000100a00 */
[C---:B------:R-:W-:Y:S01]  /*57980*/  HMMA.1688.F32.TF32 R20, R232.reuse, R72, R20 ;  /* 0x00000048e814723c */ /* 0x040fe20000081014 */
[----:B------:R-:W-:Y:S07]  /*57990*/  STL.64 [R1+0x1b00], R164 ;  /* 0x001b00a401007387 */ /* 0x000fee0000100a00 */
[C---:B------:R-:W-:Y:S08]  /*579a0*/  HMMA.1688.F32.TF32 R16, R232.reuse, R68, R16 ;  /* 0x00000044e810723c */ /* 0x040ff00000081010 */
[C---:B--2---:R-:W-:Y:S01]  /*579b0*/  HMMA.1688.F32.TF32 R12, R232.reuse, R64, R12 ;  /* 0x00000040e80c723c */ /* 0x044fe2000008100c */
[----:B------:R-:W-:Y:S04]  /*579c0*/  STL.64 [R1+0x1b08], R166 ;  /* 0x001b08a601007387 */ /* 0x000fe80000100a00 */
[----:B------:R-:W-:Y:S03]  /*579d0*/  STL [R1+0x1b9c], R163 ;  /* 0x001b9ca301007387 */ /* 0x000fe60000100800 */
[C---:B---3--:R-:W-:Y:S01]  /*579e0*/  HMMA.1688.F32.TF32 R8, R232.reuse, R60, R8 ;  /* 0x0000003ce808723c */ /* 0x048fe20000081008 */
[----:B------:R1:W-:Y:S07]  /*579f0*/  STL [R1+0x64bc], R252 ;  /* 0x0064bcfc01007387 */ /* 0x0003ee0000100800 */
[----:B------:R-:W-:Y:S01]  /*57a00*/  HMMA.1688.F32.TF32 R4, R232, R56, R4 ;  /* 0x00000038e804723c */ /* 0x000fe20000081004 */
[----:B------:R-:W-:Y:S01]  /*57a10*/  STL.64 [R1+0x1bb0], R156 ;  /* 0x001bb09c01007387 */ /* 0x000fe20000100a00 */
[----:B-1----:R-:W-:-:S03]  /*57a20*/  IMAD.MOV.U32 R252, RZ, RZ, R23 ;  /* 0x000000fffffc7224 */ /* 0x002fc600078e0017 */
[----:B------:R-:W-:Y:S04]  /*57a30*/  STL.64 [R1+0x1bb8], R158 ;  /* 0x001bb89e01007387 */ /* 0x000fe80000100a00 */
[----:B------:R-:W-:Y:S04]  /*57a40*/  STL.64 [R1+0x1bf0], R20 ;  /* 0x001bf01401007387 */ /* 0x000fe80000100a00 */
[----:B------:R-:W-:Y:S04]  /*57a50*/  STL.64 [R1+0x1bd0], R24 ;  /* 0x001bd01801007387 */ /* 0x000fe80000100a00 */
[----:B------:R-:W-:Y:S04]  /*57a60*/  STL.64 [R1+0x1bd8], R26 ;  /* 0x001bd81a01007387 */ /* 0x000fe80000100a00 */
[----:B------:R-:W-:Y:S04]  /*57a70*/  STL [R1+0x1bf8], R22 ;  /* 0x001bf81601007387 */ /* 0x000fe80000100800 */
[----:B------:R1:W-:Y:S04]  /*57a80*/  STL [R1+0x64c0], R252 ;  /* 0x0064c0fc01007387 */ /* 0x0003e80000100800 */
[----:B------:R-:W-:Y:S04]  /*57a90*/  STL.64 [R1+0x1c30], R12 ;  /* 0x001c300c01007387 */ /* 0x000fe80000100a00 */
[----:B------:R-:W-:Y:S01]  /*57aa0*/  STL.64 [R1+0x1c10], R16 ;  /* 0x001c101001007387 */ /* 0x000fe20000100a00 */
[----:B-1----:R-:W-:-:S03]  /*57ab0*/  IMAD.MOV.U32 R252, RZ, RZ, R15 ;  /* 0x000000fffffc7224 */ /* 0x002fc600078e000f */
[----:B------:R-:W-:Y:S04]  /*57ac0*/  STL.64 [R1+0x1c18], R18 ;  /* 0x001c181201007387 */ /* 0x000fe80000100a00 */
[----:B------:R-:W-:Y:S04]  /*57ad0*/  STL [R1+0x1c38], R14 ;  /* 0x001c380e01007387 */ /* 0x000fe80000100800 */
[----:B------:R1:W-:Y:S04]  /*57ae0*/  STL [R1+0x64c4], R252 ;  /* 0x0064c4fc01007387 */ /* 0x0003e80000100800 */
[----:B------:R2:W-:Y:S04]  /*57af0*/  STL.64 [R1+0x1c70], R4 ;  /* 0x001c700401007387 */ /* 0x0005e80000100a00 */
[----:B------:R-:W-:Y:S04]  /*57b00*/  STL.64 [R1+0x1c50], R8 ;  /* 0x001c500801007387 */ /* 0x000fe80000100a00 */
[----:B------:R-:W-:Y:S01]  /*57b10*/  STL.64 [R1+0x1c58], R10 ;  /* 0x001c580a01007387 */ /* 0x000fe20000100a00 */
[----:B-1----:R-:W-:-:S03]  /*57b20*/  IMAD.MOV.U32 R252, RZ, RZ, R7 ;  /* 0x000000fffffc7224 */ /* 0x002fc600078e0007 */
[----:B------:R1:W-:Y:S04]  /*57b30*/  STL [R1+0x1c78], R6 ;  /* 0x001c780601007387 */ /* 0x0003e80000100800 */
[----:B--2---:R-:W2:Y:S04]  /*57b40*/  LDL.LU R4, [R1+0x2230] ;  /* 0x0022300001047983 */ /* 0x004ea80000300800 */
[----:B------:R-:W2:Y:S04]  /*57b50*/  LDL.LU R5, [R1+0x2234] ;  /* 0x0022340001057983 */ /* 0x000ea80000300800 */
[----:B-1----:R-:W2:Y:S04]  /*57b60*/  LDL.LU R6, [R1+0x2238] ;  /* 0x0022380001067983 */ /* 0x002ea80000300800 */
[----:B------:R-:W2:Y:S04]  /*57b70*/  LDL.LU R7, [R1+0x223c] ;  /* 0x00223c0001077983 */ /* 0x000ea80000300800 */
[----:B------:R-:W3:Y:S04]  /*57b80*/  LDL.LU R12, [R1+0x2250] ;  /* 0x00225000010c7983 */ /* 0x000ee80000300800 */
[----:B------:R-:W3:Y:S04]  /*57b90*/  LDL.LU R13, [R1+0x2254] ;  /* 0x00225400010d7983 */ /* 0x000ee80000300800 */
[----:B------:R-:W3:Y:S04]  /*57ba0*/  LDL.LU R14, [R1+0x2258] ;  /* 0x00225800010e7983 */ /* 0x000ee80000300800 */
[----:B------:R-:W3:Y:S04]  /*57bb0*/  LDL.LU R15, [R1+0x225c] ;  /* 0x00225c00010f7983 */ /* 0x000ee80000300800 */
[----:B------:R-:W4:Y:S04]  /*57bc0*/  LDL.LU.64 R176, [R1+0x3080] ;  /* 0x0030800001b07983 */ /* 0x000f280000300a00 */
[----:B------:R-:W4:Y:S04]  /*57bd0*/  LDL.LU.64 R178, [R1+0x3088] ;  /* 0x0030880001b27983 */ /* 0x000f280000300a00 */
        /* <DEDUP_REMOVED lines=12> */
[----:B------:R-:W3:Y:S04]  /*57ca0*/  LDL.LU R20, [R1+0x21f0] ;  /* 0x0021f00001147983 */ /* 0x000ee80000300800 */
        /* <DEDUP_REMOVED lines=13> */
[----:B------:R-:W3:Y:S01]  /*57d80*/  LDL.LU R138, [R1+0x6994] ;  /* 0x00699400018a7983 */ /* 0x000ee20000300800 */
[----:B------:R-:W-:-:S03]  /*57d90*/  IMAD.MOV.U32 R243, RZ, RZ, R147 ;  /* 0x000000fffff37224 */ /* 0x000fc600078e0093 */
[----:B------:R-:W3:Y:S04]  /*57da0*/  LDL.LU R139, [R1+0x6990] ;  /* 0x00699000018b7983 */ /* 0x000ee80000300800 */
[----:B------:R-:W3:Y:S01]  /*57db0*/  LDL.LU R142, [R1+0x698c] ;  /* 0x00698c00018e7983 */ /* 0x000ee20000300800 */
[----:B------:R-:W-:-:S03]  /*57dc0*/  IMAD.MOV.U32 R244, RZ, RZ, R150 ;  /* 0x000000fffff47224 */ /* 0x000fc600078e0096 */
[----:B------:R-:W3:Y:S04]  /*57dd0*/  LDL.LU R143, [R1+0x6988] ;  /* 0x00698800018f7983 */ /* 0x000ee80000300800 */
[----:B------:R-:W3:Y:S04]  /*57de0*/  LDL.LU R146, [R1+0x6984] ;  /* 0x0069840001927983 */ /* 0x000ee80000300800 */
[----:B------:R-:W3:Y:S01]  /*57df0*/  LDL.LU R147, [R1+0x6980] ;  /* 0x0069800001937983 */ /* 0x000ee20000300800 */
[----:B------:R-:W-:-:S03]  /*57e00*/  IMAD.MOV.U32 R245, RZ, RZ, R151 ;  /* 0x000000fffff57224 */ /* 0x000fc600078e0097 */
[----:B------:R-:W-:Y:S01]  /*57e10*/  STL [R1+0x64c8], R252 ;  /* 0x0064c8fc01007387 */ /* 0x000fe20000100800 */
[----:B------:R-:W-:-:S03]  /*57e20*/  IMAD.MOV.U32 R246, RZ, RZ, R154 ;  /* 0x000000fffff67224 */ /* 0x000fc600078e009a */
[----:B------:R-:W3:Y:S01]  /*57e30*/  LDL.LU R150, [R1+0x697c] ;  /* 0x00697c0001967983 */ /* 0x000ee20000300800 */
[----:B------:R-:W-:Y:S01]  /*57e40*/  IMAD.MOV.U32 R247, RZ, RZ, R155 ;  /* 0x000000fffff77224 */ /* 0x000fe200078e009b */
[----:B----4-:R-:W-:-:S15]  /*57e50*/  HMMA.1688.F32.TF32 R176, R232, R52, R176 ;  /* 0x00000034e8b0723c */ /* 0x010fde00000810b0 */
[----:B------:R-:W-:-:S04]  /*57e60*/  NOP ;  /* 0x0000000000007918 */ /* 0x000fc80000000000 */
[----:B------:R-:W-:Y:S04]  /*57e70*/  STL.64 [R1+0x1c90], R176 ;  /* 0x001c90b001007387 */ /* 0x000fe80000100a00 */
[----:B------:R-:W-:Y:S04]  /*57e80*/  STL.64 [R1+0x1c98], R178 ;  /* 0x001c98b201007387 */ /* 0x000fe80000100a00 */
[----:B------:R-:W4:Y:S04]  /*57e90*/  LDL.LU R151, [R1+0x6978] ;  /* 0x0069780001977983 */ /* 0x000f280000300800 */
[----:B------:R-:W4:Y:S04]  /*57ea0*/  LDL.LU R154, [R1+0x6974] ;  /* 0x00697400019a7983 */ /* 0x000f280000300800 */
[----:B------:R-:W4:Y:S01]  /*57eb0*/  LDL.LU R155, [R1+0x6970] ;  /* 0x00697000019b7983 */ /* 0x000f220000300800 */
[C---:B--2---:R-:W-:Y:S08]  /*57ec0*/  HMMA.1688.F32.TF32 R172, R232.reuse, R48, R172 ;  /* 0x00000030e8ac723c */ /* 0x044ff000000810ac */
[C---:B------:R-:W-:Y:S08]  /*57ed0*/  HMMA.1688.F32.TF32 R168, R232.reuse, R44, R168 ;  /* 0x0000002ce8a8723c */ /* 0x040ff000000810a8 */
[C---:B------:R-:W-:Y:S08]  /*57ee0*/  HMMA.1688.F32.TF32 R164, R232.reuse, R40, R164 ;  /* 0x00000028e8a4723c */ /* 0x040ff000000810a4 */
[C---:B------:R-:W-:Y:S08]  /*57ef0*/  HMMA.1688.F32.TF32 R160, R232.reuse, R36, R160 ;  /* 0x00000024e8a0723c */ /* 0x040ff000000810a0 */
[C---:B---3--:R-:W-:Y:S08]  /*57f00*/  HMMA.1688.F32.TF32 R156, R232.reuse, R32, R156 ;  /* 0x00000020e89c723c */ /* 0x048ff0000008109c */
[----:B------:R-:W-:Y:S01]  /*57f10*/  HMMA.1688.F32.TF32 R24, R232, R28, R24 ;  /* 0x0000001ce818723c */ /* 0x000fe20000081018 */
[----:B------:R-:W-:Y:S04]  /*57f20*/  STL.64 [R1+0x1cb0], R172 ;  /* 0x001cb0ac01007387 */ /* 0x000fe80000100a00 */
[----:B------:R-:W-:Y:S04]  /*57f30*/  STL [R1+0x1cb8], R174 ;  /* 0x001cb8ae01007387 */ /* 0x000fe80000100800 */
[----:B------:R-:W-:Y:S04]  /*57f40*/  STL.64 [R1+0x1cd0], R168 ;  /* 0x001cd0a801007387 */ /* 0x000fe80000100a00 */
[----:B------:R-:W-:Y:S04]  /*57f50*/  STL.64 [R1+0x1cd8], R170 ;  /* 0x001cd8aa01007387 */ /* 0x000fe80000100a00 */
[----:B------:R-:W-:Y:S04]  /*57f60*/  STL.64 [R1+0x1cf0], R164 ;  /* 0x001cf0a401007387 */ /* 0x000fe80000100a00 */
[----:B------:R-:W-:Y:S04]  /*57f70*/  STL.64 [R1+0x1cf8], R166 ;  /* 0x001cf8a601007387 */ /* 0x000fe80000100a00 */
[----:B------:R-:W-:Y:S04]  /*57f80*/  STL.64 [R1+0x1d10], R160 ;  /* 0x001d10a001007387 */ /* 0x000fe80000100a00 */
[----:B------:R-:W-:Y:S01]  /*57f90*/  STL.64 [R1+0x1d18], R162 ;  /* 0x001d18a201007387 */ /* 0x000fe20000100a00 */
[C---:B------:R-:W-:Y:S08]  /*57fa0*/  HMMA.1688.F32.TF32 R4, R236.reuse, R138, R4 ;  /* 0x0000008aec04723c */ /* 0x040ff00000081004 */
[C---:B------:R-:W-:Y:S08]  /*57fb0*/  HMMA.1688.F32.TF32 R8, R236.reuse, R142, R8 ;  /* 0x0000008eec08723c */ /* 0x040ff00000081008 */
[----:B------:R-:W-:Y:S01]  /*57fc0*/  HMMA.1688.F32.TF32 R12, R236, R146, R12 ;  /* 0x00000092ec0c723c */ /* 0x000fe2000008100c */
[----:B------:R-:W-:Y:S04]  /*57fd0*/  STL.64 [R1+0x1d40], R156 ;  /* 0x001d409c01007387 */ /* 0x000fe80000100a00 */
[----:B------:R-:W-:Y:S04]  /*57fe0*/  STL.64 [R1+0x1d48], R158 ;  /* 0x001d489e01007387 */ /* 0x000fe80000100a00 */
[----:B------:R-:W-:Y:S04]  /*57ff0*/  STL.64 [R1+0x1d30], R24 ;  /* 0x001d301801007387 */ /* 0x000fe80000100a00 */
[----:B------:R-:W-:Y:S01]  /*58000*/  STL.64 [R1+0x1d38], R26 ;  /* 0x001d381a01007387 */ /* 0x000fe20000100a00 */
[----:B------:R-:W-:-:S02]  /*58010*/  IMAD.MOV.U32 R153, RZ, RZ, R6 ;  /* 0x000000ffff997224 */ /* 0x000fc400078e0006 */
[----:B------:R-:W-:Y:S01]  /*58020*/  IMAD.MOV.U32 R152, RZ, RZ, R7 ;  /* 0x000000ffff987224 */ /* 0x000fe200078e0007 */
[C---:B----4-:R-:W-:Y:S08]  /*58030*/  HMMA.1688.F32.TF32 R16, R236.reuse, R150, R16 ;  /* 0x00000096ec10723c */ /* 0x050ff00000081010 */
[----:B------:R-:W-:-:S15]  /*58040*/  HMMA.1688.F32.TF32 R20, R236, R154, R20 ;  /* 0x0000009aec14723c */ /* 0x000fde0000081014 */
[----:B------:R-:W-:-:S04]  /*58050*/  NOP ;  /* 0x0000000000007918 */ /* 0x000fc80000000000 */
        /* <DEDUP_REMOVED lines=8> */
[----:B------:R1:W-:Y:S02]  /*580e0*/  STL.64 [R1+0x1de0], R4 ;  /* 0x001de00401007387 */ /* 0x0003e40000100a00 */
[----:B-1----:R-:W-:-:S15]  /*580f0*/  HMMA.1688.F32.TF32 R4, R236, R134, R248 ;  /* 0x00000086ec04723c */ /* 0x002fde00000810f8 */
[----:B------:R-:W-:-:S04]  /*58100*/  NOP ;  /* 0x0000000000007918 */ /* 0x000fc80000000000 */
[----:B------:R-:W-:Y:S02]  /*58110*/  IMAD.MOV.U32 R149, RZ, RZ, R4 ;  /* 0x000000ffff957224 */ /* 0x000fe400078e0004 */
[----:B------:R-:W-:Y:S02]  /*58120*/  IMAD.MOV.U32 R148, RZ, RZ, R5 ;  /* 0x000000ffff947224 */ /* 0x000fe400078e0005 */
[----:B------:R-:W-:Y:S02]  /*58130*/  IMAD.MOV.U32 R145, RZ, RZ, R6 ;  /* 0x000000ffff917224 */ /* 0x000fe400078e0006 */
[----:B------:R-:W-:Y:S02]  /*58140*/  IMAD.MOV.U32 R144, RZ, RZ, R7 ;  /* 0x000000ffff907224 */ /* 0x000fe400078e0007 */
[----:B------:R-:W-:Y:S01]  /*58150*/  HMMA.1688.F32.TF32 R4, R236, R94, R240 ;  /* 0x0000005eec04723c */ /* 0x000fe200000810f0 */
[----:B------:R-:W-:-:S15]  /*58160*/  IMAD.MOV.U32 R240, RZ, RZ, R78 ;  /* 0x000000fffff07224 */ /* 0x000fde00078e004e */
[----:B------:R-:W-:-:S03]  /*58170*/  NOP ;  /* 0x0000000000007918 */ /* 0x000fc60000000000 */
[----:B------:R-:W-:Y:S01]  /*58180*/  MOV R117, R4 ;  /* 0x0000000400757202 */ /* 0x000fe20000000f00 */
[----:B------:R-:W-:Y:S02]  /*58190*/  IMAD.MOV.U32 R116, RZ, RZ, R5 ;  /* 0x000000ffff747224 */ /* 0x000fe400078e0005 */
[----:B------:R-:W-:Y:S02]  /*581a0*/  IMAD.MOV.U32 R113, RZ, RZ, R6 ;  /* 0x000000ffff717224 */ /* 0x000fe400078e0006 */
[----:B------:R-:W-:Y:S02]  /*581b0*/  IMAD.MOV.U32 R112, RZ, RZ, R7 ;  /* 0x000000ffff707224 */ /* 0x000fe400078e0007 */
[----:B------:R-:W-:Y:S01]  /*581c0*/  HMMA.1688.F32.TF32 R4, R236, R90, R244 ;  /* 0x0000005aec04723c */ /* 0x000fe200000810f4 */
[----:B------:R-:W-:Y:S02]  /*581d0*/  IMAD.MOV.U32 R244, RZ, RZ, R70 ;  /* 0x000000fffff47224 */ /* 0x000fe400078e0046 */
[----:B------:R-:W2:Y:S01]  /*581e0*/  LDL.LU R70, [R1+0x696c] ;  /* 0x00696c0001467983 */ /* 0x000ea20000300800 */
[----:B------:R-:W-:-:S02]  /*581f0*/  IMAD.MOV.U32 R245, RZ, RZ, R71 ;  /* 0x000000fffff57224 */ /* 0x000fc400078e0047 */
[----:B------:R-:W-:Y:S01]  /*58200*/  IMAD.MOV.U32 R246, RZ, RZ, R74 ;  /* 0x000000fffff67224 */ /* 0x000fe200078e004a */
[----:B------:R-:W3:Y:S01]  /*58210*/  LDL.LU R71, [R1+0x6968] ;  /* 0x0069680001477983 */ /* 0x000ee20000300800 */
[----:B------:R-:W-:-:S03]  /*58220*/  IMAD.MOV.U32 R247, RZ, RZ, R75 ;  /* 0x000000fffff77224 */ /* 0x000fc600078e004b */
[----:B------:R-:W4:Y:S01]  /*58230*/  LDL.LU R74, [R1+0x6964] ;  /* 0x00696400014a7983 */ /* 0x000f220000300800 */
[----:B------:R-:W-:-:S03]  /*58240*/  IMAD.MOV.U32 R241, RZ, RZ, R79 ;  /* 0x000000fffff17224 */ /* 0x000fc600078e004f */
[----:B------:R-:W4:Y:S01]  /*58250*/  LDL.LU R75, [R1+0x6960] ;  /* 0x00696000014b7983 */ /* 0x000f220000300800 */
[----:B------:R-:W-:-:S03]  /*58260*/  IMAD.MOV.U32 R242, RZ, RZ, R82 ;  /* 0x000000fffff27224 */ /* 0x000fc600078e0052 */
[----:B------:R-:W4:Y:S01]  /*58270*/  LDL.LU R78, [R1+0x695c] ;  /* 0x00695c00014e7983 */ /* 0x000f220000300800 */
[----:B------:R-:W-:Y:S02]  /*58280*/  IMAD.MOV.U32 R125, RZ, RZ, R4 ;  /* 0x000000ffff7d7224 */ /* 0x000fe400078e0004 */
[----:B------:R-:W-:Y:S01]  /*58290*/  IMAD.MOV.U32 R243, RZ, RZ, R83 ;  /* 0x000000fffff37224 */ /* 0x000fe200078e0053 */
[----:B------:R-:W4:Y:S01]  /*582a0*/  LDL.LU R79, [R1+0x6958] ;  /* 0x00695800014f7983 */ /* 0x000f220000300800 */
[----:B------:R-:W-:Y:S02]  /*582b0*/  IMAD.MOV.U32 R124, RZ, RZ, R5 ;  /* 0x000000ffff7c7224 */ /* 0x000fe400078e0005 */
[----:B------:R-:W-:Y:S01]  /*582c0*/  IMAD.MOV.U32 R4, RZ, RZ, R107 ;  /* 0x000000ffff047224 */ /* 0x000fe200078e006b */
[----:B------:R-:W4:Y:S01]  /*582d0*/  LDL.LU R82, [R1+0x6954] ;  /* 0x0069540001527983 */ /* 0x000f220000300800 */
[----:B------:R-:W-:Y:S02]  /*582e0*/  IMAD.MOV.U32 R121, RZ, RZ, R6 ;  /* 0x000000ffff797224 */ /* 0x000fe400078e0006 */
[----:B------:R-:W-:Y:S01]  /*582f0*/  IMAD.MOV.U32 R5, RZ, RZ, R106 ;  /* 0x000000ffff057224 */ /* 0x000fe200078e006a */
[----:B------:R-:W4:Y:S01]  /*58300*/  LDL.LU R83, [R1+0x6950] ;  /* 0x0069500001537983 */ /* 0x000f220000300800 */
[----:B------:R-:W-:-:S02]  /*58310*/  IMAD.MOV.U32 R120, RZ, RZ, R7 ;  /* 0x000000ffff787224 */ /* 0x000fc400078e0007 */
[----:B------:R-:W-:Y:S01]  /*58320*/  IMAD.MOV.U32 R6, RZ, RZ, R103 ;  /* 0x000000ffff067224 */ /* 0x000fe200078e0067 */
[----:B------:R-:W4:Y:S01]  /*58330*/  LDL.LU R107, [R1+0x694c] ;  /* 0x00694c00016b7983 */ /* 0x000f220000300800 */
[----:B------:R-:W-:-:S03]  /*58340*/  IMAD.MOV.U32 R7, RZ, RZ, R102 ;  /* 0x000000ffff077224 */ /* 0x000fc600078e0066 */
        /* <DEDUP_REMOVED lines=16> */
[----:B------:R-:W4:Y:S04]  /*58450*/  LDL.LU R55, [R1+0x6928] ;  /* 0x0069280001377983 */ /* 0x000f280000300800 */
[----:B------:R-:W4:Y:S04]  /*58460*/  LDL.LU R58, [R1+0x6924] ;  /* 0x00692400013a7983 */ /* 0x000f280000300800 */
[----:B------:R-:W4:Y:S01]  /*58470*/  LDL.LU R59, [R1+0x6920] ;  /* 0x00692000013b7983 */ /* 0x000f220000300800 */
[----:B------:R-:W-:Y:S02]  /*58480*/  IMAD.MOV.U32 R20, RZ, RZ, R35 ;  /* 0x000000ffff147224 */ /* 0x000fe400078e0023 */
[----:B------:R-:W-:Y:S01]  /*58490*/  IMAD.MOV.U32 R21, RZ, RZ, R34 ;  /* 0x000000ffff157224 */ /* 0x000fe200078e0022 */
[----:B------:R-:W4:Y:S01]  /*584a0*/  LDL.LU R35, [R1+0x691c] ;  /* 0x00691c0001237983 */ /* 0x000f220000300800 */
[----:B------:R-:W-:Y:S01]  /*584b0*/  IMAD.MOV.U32 R22, RZ, RZ, R31 ;  /* 0x000000ffff167224 */ /* 0x000fe200078e001f */
[----:B------:R-:W-:-:S02]  /*584c0*/  MOV R23, R30 ;  /* 0x0000001e00177202 */ /* 0x000fc40000000f00 */
        /* <DEDUP_REMOVED lines=27> */
[----:B--2---:R-:W-:Y:S02]  /*58680*/  IMAD.MOV.U32 R171, RZ, RZ, R70 ;  /* 0x000000ffffab7224 */ /* 0x004fe400078e0046 */
[----:B---3--:R-:W-:-:S02]  /*58690*/  IMAD.MOV.U32 R170, RZ, RZ, R71 ;  /* 0x000000ffffaa7224 */ /* 0x008fc400078e0047 */
[----:B----4-:R-:W-:Y:S02]  /*586a0*/  IMAD.MOV.U32 R169, RZ, RZ, R74 ;  /* 0x000000ffffa97224 */ /* 0x010fe400078e004a */
[----:B------:R-:W-:Y:S02]  /*586b0*/  IMAD.MOV.U32 R168, RZ, RZ, R75 ;  /* 0x000000ffffa87224 */ /* 0x000fe400078e004b */
[----:B------:R-:W2:Y:S04]  /*586c0*/  LDL.LU R75, [R1+0x68dc] ;  /* 0x0068dc00014b7983 */ /* 0x000ea80000300800 */
[----:B------:R-:W3:Y:S04]  /*586d0*/  LDL.LU R74, [R1+0x68d8] ;  /* 0x0068d800014a7983 */ /* 0x000ee80000300800 */
[----:B------:R-:W4:Y:S01]  /*586e0*/  LDL.LU R71, [R1+0x68d4] ;  /* 0x0068d40001477983 */ /* 0x000f220000300800 */
[----:B------:R-:W-:-:S02]  /*586f0*/  IMAD.MOV.U32 R202, RZ, RZ, R79 ;  /* 0x000000ffffca7224 */ /* 0x000fc400078e004f */
[----:B------:R-:W-:Y:S01]  /*58700*/  IMAD.MOV.U32 R201, RZ, RZ, R82 ;  /* 0x000000ffffc97224 */ /* 0x000fe200078e0052 */
        /* <DEDUP_REMOVED lines=8> */
[----:B------:R-:W-:-:S02]  /*58790*/  IMAD.MOV.U32 R210, RZ, RZ, R63 ;  /* 0x000000ffffd27224 */ /* 0x000fc400078e003f */
[----:B------:R-:W-:Y:S02]  /*587a0*/  IMAD.MOV.U32 R209, RZ, RZ, R66 ;  /* 0x000000ffffd17224 */ /* 0x000fe400078e0042 */
[----:B------:R-:W-:Y:S02]  /*587b0*/  IMAD.MOV.U32 R208, RZ, RZ, R67 ;  /* 0x000000ffffd07224 */ /* 0x000fe400078e0043 */
[----:B------:R-:W4:Y:S04]  /*587c0*/  LDL.LU R67, [R1+0x68bc] ;  /* 0x0068bc0001437983 */ /* 0x000f280000300800 */
[----:B------:R-:W4:Y:S04]  /*587d0*/  LDL.LU R66, [R1+0x68b8] ;  /* 0x0068b80001427983 */ /* 0x000f280000300800 */
        /* <DEDUP_REMOVED lines=12> */
[----:B------:R-:W-:Y:S01]  /*588a0*/  MOV R222, R34 ;  /* 0x0000002200de7202 */ /* 0x000fe20000000f00 */
        /* <DEDUP_REMOVED lines=24> */
[----:B------:R-:W-:Y:S01]  /*58a30*/  IMAD.MOV.U32 R219, RZ, RZ, R99 ;  /* 0x000000ffffdb7224 */ /* 0x000fe200078e0063 */
[----:B------:R-:W-:Y:S01]  /*58a40*/  MOV R205, R103 ;  /* 0x0000006700cd7202 */ /* 0x000fe20000000f00 */
[----:B------:R-:W-:Y:S02]  /*58a50*/  IMAD.MOV.U32 R204, RZ, RZ, R102 ;  /* 0x000000ffffcc7224 */ /* 0x000fe400078e0066 */
[----:B------:R-:W-:Y:S02]  /*58a60*/  IMAD.MOV.U32 R206, RZ, RZ, R106 ;  /* 0x000000ffffce7224 */ /* 0x000fe400078e006a */
[----:B------:R-:W-:Y:S02]  /*58a70*/  IMAD.MOV.U32 R207, RZ, RZ, R107 ;  /* 0x000000ffffcf7224 */ /* 0x000fe400078e006b */
[----:B------:R-:W-:-:S02]  /*58a80*/  IMAD.MOV.U32 R160, RZ, RZ, R110 ;  /* 0x000000ffffa07224 */ /* 0x000fc400078e006e */
[----:B------:R-:W-:Y:S02]  /*58a90*/  IMAD.MOV.U32 R161, RZ, RZ, R111 ;  /* 0x000000ffffa17224 */ /* 0x000fe400078e006f */
[----:B------:R-:W-:Y:S02]  /*58aa0*/  IMAD.MOV.U32 R162, RZ, RZ, R114 ;  /* 0x000000ffffa27224 */ /* 0x000fe400078e0072 */
        /* <DEDUP_REMOVED lines=9> */
[----:B--2---:R-:W-:-:S02]  /*58b40*/  IMAD.MOV.U32 R227, RZ, RZ, R75 ;  /* 0x000000ffffe37224 */ /* 0x004fc400078e004b */
[----:B---3--:R-:W-:Y:S02]  /*58b50*/  IMAD.MOV.U32 R226, RZ, RZ, R74 ;  /* 0x000000ffffe27224 */ /* 0x008fe400078e004a */
[----:B----4-:R-:W-:Y:S02]  /*58b60*/  IMAD.MOV.U32 R225, RZ, RZ, R71 ;  /* 0x000000ffffe17224 */ /* 0x010fe400078e0047 */
        /* <DEDUP_REMOVED lines=13> */
[----:B------:R-:W2:Y:S04]  /*58c40*/  LDL.LU R54, [R1+0x686c] ;  /* 0x00686c0001367983 */ /* 0x000ea80000300800 */
[----:B------:R-:W2:Y:S04]  /*58c50*/  LDL.LU R55, [R1+0x6868] ;  /* 0x0068680001377983 */ /* 0x000ea80000300800 */
[----:B------:R-:W3:Y:S04]  /*58c60*/  LDL.LU R58, [R1+0x6864] ;  /* 0x00686400013a7983 */ /* 0x000ee80000300800 */
[----:B------:R-:W3:Y:S04]  /*58c70*/  LDL.LU R59, [R1+0x6860] ;  /* 0x00686000013b7983 */ /* 0x000ee80000300800 */
[----:B------:R-:W4:Y:S04]  /*58c80*/  LDL.LU R62, [R1+0x685c] ;  /* 0x00685c00013e7983 */ /* 0x000f280000300800 */
        /* <DEDUP_REMOVED lines=30> */
[----:B------:R-:W4:Y:S01]  /*58e70*/  LDL.LU R123, [R1+0x67e0] ;  /* 0x0067e000017b7983 */ /* 0x000f220000300800 */
[----:B------:R-:W-:Y:S01]  /*58e80*/  IMAD.MOV.U32 R252, RZ, RZ, R175 ;  /* 0x000000fffffc7224 */ /* 0x000fe200078e00af */
[----:B------:R-:W-:-:S02]  /*58e90*/  LOP3.LUT R174, R0, 0x40, RZ, 0x3c, !PT ;  /* 0x0000004000ae7812 */ /* 0x000fc400078e3cff */
[----:B------:R-:W-:-:S03]  /*58ea0*/  LOP3.LUT R175, R0, 0x60, RZ, 0x3c, !PT ;  /* 0x0000006000af7812 */ /* 0x000fc600078e3cff */
[----:B------:R-:W-:Y:S04]  /*58eb0*/  LDS R232, [R174+UR10+0x2000] ;  /* 0x0020000aaee87984 */ /* 0x000fe80008000800 */
[----:B------:R-:W-:Y:S04]  /*58ec0*/  LDS R234, [R174+UR10+0x3000] ;  /* 0x0030000aaeea7984 */ /* 0x000fe80008000800 */
[----:B------:R-:W-:Y:S04]  /*58ed0*/  LDS R233, [R175+UR10+0x2000] ;  /* 0x0020000aafe97984 */ /* 0x000fe80008000800 */
[----:B------:R-:W1:Y:S01]  /*58ee0*/  LDS R235, [R175+UR10+0x3000] ;  /* 0x0030000aafeb7984 */ /* 0x000e620008000800 */
[C---:B------:R-:W-:Y:S08]  /*58ef0*/  HMMA.1688.F32.TF32 R16, R236.reuse, R50, R16 ;  /* 0x00000032ec10723c */ /* 0x040ff00000081010 */
[C---:B------:R-:W-:Y:S08]  /*58f00*/  HMMA.1688.F32.TF32 R12, R236.reuse, R46, R12 ;  /* 0x0000002eec0c723c */ /* 0x040ff0000008100c */
[C---:B------:R-:W-:Y:S08]  /*58f10*/  HMMA.1688.F32.TF32 R8, R236.reuse, R42, R8 ;  /* 0x0000002aec08723c */ /* 0x040ff00000081008 */
[C---:B------:R-:W-:Y:S08]  /*58f20*/  HMMA.1688.F32.TF32 R4, R236.reuse, R38, R4 ;  /* 0x00000026ec04723c */ /* 0x040ff00000081004 */
[C---:B--2---:R-:W-:Y:S08]  /*58f30*/  HMMA.1688.F32.TF32 R20, R236.reuse, R54, R20 ;  /* 0x00000036ec14723c */ /* 0x044ff00000081014 */
[C---:B---3--:R-:W-:Y:S08]  /*58f40*/  HMMA.1688.F32.TF32 R24, R236.reuse, R58, R24 ;  /* 0x0000003aec18723c */ /* 0x048ff00000081018 */
[C---:B----4-:R-:W-:Y:S08]  /*58f50*/  HMMA.1688.F32.TF32 R156, R236.reuse, R62, R156 ;  /* 0x0000003eec9c723c */ /* 0x050ff0000008109c */
[C---:B------:R-:W-:Y:S08]  /*58f60*/  HMMA.1688.F32.TF32 R160, R236.reuse, R66, R160 ;  /* 0x00000042eca0723c */ /* 0x040ff000000810a0 */
[----:B------:R-:W-:-:S15]  /*58f70*/  HMMA.1688.F32.TF32 R180, R236, R130, R228 ;  /* 0x00000082ecb4723c */ /* 0x000fde00000810e4 */
[----:B------:R-:W-:-:S04]  /*58f80*/  NOP ;  /* 0x0000000000007918 */ /* 0x000fc80000000000 */
[----:B------:R-:W-:Y:S02]  /*58f90*/  IMAD.MOV.U32 R133, RZ, RZ, R180 ;  /* 0x000000ffff857224 */ /* 0x000fe400078e00b4 */
[----:B------:R-:W-:Y:S02]  /*58fa0*/  IMAD.MOV.U32 R132, RZ, RZ, R181 ;  /* 0x000000ffff847224 */ /* 0x000fe400078e00b5 */
[----:B------:R-:W-:Y:S02]  /*58fb0*/  IMAD.MOV.U32 R129, RZ, RZ, R182 ;  /* 0x000000ffff817224 */ /* 0x000fe400078e00b6 */
[----:B------:R-:W-:Y:S02]  /*58fc0*/  IMAD.MOV.U32 R128, RZ, RZ, R183 ;  /* 0x000000ffff807224 */ /* 0x000fe400078e00b7 */
[C---:B------:R-:W-:Y:S08]  /*58fd0*/  HMMA.1688.F32.TF32 R180, R236.reuse, R126, R196 ;  /* 0x0000007eecb4723c */ /* 0x040ff000000810c4 */
[C---:B------:R-:W-:Y:S08]  /*58fe0*/  HMMA.1688.F32.TF32 R192, R236.reuse, R122, R192 ;  /* 0x0000007aecc0723c */ /* 0x040ff000000810c0 */
[----:B------:R-:W-:Y:S03]  /*58ff0*/  HMMA.1688.F32.TF32 R188, R236, R118, R224 ;  /* 0x00000076ecbc723c */ /* 0x000fe600000810e0 */
[----:B------:R-:W-:-:S02]  /*59000*/  IMAD.MOV.U32 R141, RZ, RZ, R180 ;  /* 0x000000ffff8d7224 */ /* 0x000fc400078e00b4 */
[----:B------:R-:W-:Y:S02]  /*59010*/  IMAD.MOV.U32 R140, RZ, RZ, R181 ;  /* 0x000000ffff8c7224 */ /* 0x000fe400078e00b5 */
[----:B------:R-:W-:Y:S02]  /*59020*/  IMAD.MOV.U32 R137, RZ, RZ, R182 ;  /* 0x000000ffff897224 */ /* 0x000fe400078e00b6 */
[----:B------:R-:W-:Y:S02]  /*59030*/  IMAD.MOV.U32 R136, RZ, RZ, R183 ;  /* 0x000000ffff887224 */ /* 0x000fe400078e00b7 */
[C---:B------:R-:W-:Y:S08]  /*59040*/  HMMA.1688.F32.TF32 R180, R236.reuse, R114, R176 ;  /* 0x00000072ecb4723c */ /* 0x040ff000000810b0 */
[C---:B------:R-:W-:Y:S01]  /*59050*/  HMMA.1688.F32.TF32 R176, R236.reuse, R110, R212 ;  /* 0x0000006eecb0723c */ /* 0x040fe200000810d4 */
[----:B------:R-:W-:Y:S04]  /*59060*/  STL.64 [R1+0x2d00], R192 ;  /* 0x002d00c001007387 */ /* 0x000fe80000100a00 */
[----:B------:R-:W-:Y:S04]  /*59070*/  STL.64 [R1+0x2d08], R194 ;  /* 0x002d08c201007387 */ /* 0x000fe80000100a00 */
[----:B------:R-:W-:Y:S04]  /*59080*/  STL.64 [R1+0x2cf0], R188 ;  /* 0x002cf0bc01007387 */ /* 0x000fe80000100a00 */
[----:B------:R2:W-:Y:S04]  /*59090*/  STL.64 [R1+0x2cf8], R190 ;  /* 0x002cf8be01007387 */ /* 0x0005e80000100a00 */
[----:B------:R-:W-:Y:S04]  /*590a0*/  STL.64 [R1+0x2ce0], R180 ;  /* 0x002ce0b401007387 */ /* 0x000fe80000100a00 */
[----:B------:R3:W-:Y:S01]  /*590b0*/  STL.64 [R1+0x2ce8], R182 ;  /* 0x002ce8b601007387 */ /* 0x0007e20000100a00 */
[C---:B--2---:R-:W-:Y:S03]  /*590c0*/  HMMA.1688.F32.TF32 R188, R236.reuse, R106, R216 ;  /* 0x0000006aecbc723c */ /* 0x044fe600000810d8 */
[----:B------:R-:W-:Y:S04]  /*590d0*/  STL.64 [R1+0x2cd0], R176 ;  /* 0x002cd0b001007387 */ /* 0x000fe80000100a00 */
[----:B------:R2:W-:Y:S01]  /*590e0*/  STL.64 [R1+0x2cd8], R178 ;  /* 0x002cd8b201007387 */ /* 0x0005e20000100a00 */
[C---:B---3--:R-:W-:Y:S08]  /*590f0*/  HMMA.1688.F32.TF32 R180, R236.reuse, R102, R220 ;  /* 0x00000066ecb4723c */ /* 0x048ff000000810dc */
[C---:B--2---:R-:W-:Y:S03]  /*59100*/  HMMA.1688.F32.TF32 R176, R236.reuse, R98, R184 ;  /* 0x00000062ecb0723c */ /* 0x044fe600000810b8 */
[----:B------:R-:W-:Y:S04]  /*59110*/  STL.64 [R1+0x2cc0], R188 ;  /* 0x002cc0bc01007387 */ /* 0x000fe80000100a00 */
[----:B------:R-:W-:Y:S01]  /*59120*/  STL.64 [R1+0x2cc8], R190 ;  /* 0x002cc8be01007387 */ /* 0x000fe20000100a00 */
[C---:B------:R-:W-:Y:S03]  /*59130*/  HMMA.1688.F32.TF32 R184, R236.reuse, R86, R208 ;  /* 0x00000056ecb8723c */ /* 0x040fe600000810d0 */
[----:B------:R-:W-:Y:S04]  /*59140*/  STL.64 [R1+0x2cb0], R180 ;  /* 0x002cb0b401007387 */ /* 0x000fe80000100a00 */
[----:B------:R2:W-:Y:S04]  /*59150*/  STL.64 [R1+0x2cb8], R182 ;  /* 0x002cb8b601007387 */ /* 0x0005e80000100a00 */
[----:B------:R-:W-:Y:S01]  /*59160*/  STL.64 [R1+0x2ca0], R176 ;  /* 0x002ca0b001007387 */ /* 0x000fe20000100a00 */
[C---:B------:R-:W-:Y:S03]  /*59170*/  HMMA.1688.F32.TF32 R168, R236.reuse, R74, R168 ;  /* 0x0000004aeca8723c */ /* 0x040fe600000810a8 */
[----:B------:R3:W-:Y:S05]  /*59180*/  STL.64 [R1+0x2ca8], R178 ;  /* 0x002ca8b201007387 */ /* 0x0007ea0000100a00 */
[C---:B--2---:R-:W-:Y:S08]  /*59190*/  HMMA.1688.F32.TF32 R180, R236.reuse, R82, R204 ;  /* 0x00000052ecb4723c */ /* 0x044ff000000810cc */
[C---:B---3--:R-:W-:Y:S08]  /*591a0*/  HMMA.1688.F32.TF32 R176, R236.reuse, R78, R200 ;  /* 0x0000004eecb0723c */ /* 0x048ff000000810c8 */
        /* <DEDUP_REMOVED lines=28> */
[----:B---3--:R-:W-:Y:S03]  /*59370*/  HMMA.1688.F32.TF32 R8, R236, R30, R240 ;  /* 0x0000001eec08723c */ /* 0x008fe600000810f0 */
[----:B------:R-:W-:Y:S04]  /*59380*/  LDS R236, [R0+UR10+0x2080] ;  /* 0x0020800a00ec7984 */ /* 0x000fe80008000800 */
[----:B------:R-:W-:Y:S01]  /*59390*/  LDS R238, [R0+UR10+0x3080] ;  /* 0x0030800a00ee7984 */ /* 0x000fe20008000800 */
[C---:B-1----:R-:W-:Y:S03]  /*593a0*/  HMMA.1688.F32.TF32 R4, R232.reuse, R154, R244 ;  /* 0x0000009ae804723c */ /* 0x042fe600000810f4 */
[----:B------:R-:W-:Y:S04]  /*593b0*/  LDS R237, [R3+UR10+0x2080] ;  /* 0x0020800a03ed7984 */ /* 0x000fe80008000800 */
[----:B------:R-:W-:Y:S04]  /*593c0*/  STL.64 [R1+0x2bc0], R12 ;  /* 0x002bc00c01007387 */ /* 0x000fe80000100a00 */
[----:B------:R-:W-:Y:S04]  /*593d0*/  STL.64 [R1+0x2bc8], R14 ;  /* 0x002bc80e01007387 */ /* 0x000fe80000100a00 */
[----:B------:R-:W2:Y:S04]  /*593e0*/  LDL.LU R240, [R1+0x1740] ;  /* 0x0017400001f07983 */ /* 0x000ea80000300800 */
[----:B------:R-:W-:Y:S04]  /*593f0*/  STL.64 [R1+0x2290], R8 ;  /* 0x0022900801007387 */ /* 0x000fe80000100a00 */
[----:B------:R-:W-:Y:S04]  /*59400*/  STL.64 [R1+0x2298], R10 ;  /* 0x0022980a01007387 */ /* 0x000fe80000100a00 */
[----:B------:R1:W-:Y:S04]  /*59410*/  STL.64 [R1+0x2280], R4 ;  /* 0x0022800401007387 */ /* 0x0003e80000100a00 */
[----:B------:R3:W-:Y:S04]  /*59420*/  STL.64 [R1+0x2288], R6 ;  /* 0x0022880601007387 */ /* 0x0007e80000100a00 */
[----:B------:R-:W2:Y:S04]  /*59430*/  LDL.LU R241, [R1+0x1744] ;  /* 0x0017440001f17983 */ /* 0x000ea80000300800 */
[----:B------:R-:W2:Y:S04]  /*59440*/  LDL.LU R242, [R1+0x1748] ;  /* 0x0017480001f27983 */ /* 0x000ea80000300800 */
[----:B------:R-:W2:Y:S04]  /*59450*/  LDL.LU R243, [R1+0x174c] ;  /* 0x00174c0001f37983 */ /* 0x000ea80000300800 */
[----:B------:R-:W4:Y:S04]  /*59460*/  LDL.LU R248, [R1+0x1750] ;  /* 0x0017500001f87983 */ /* 0x000f280000300800 */
[----:B------:R-:W4:Y:S04]  /*59470*/  LDL.LU R249, [R1+0x1754] ;  /* 0x0017540001f97983 */ /* 0x000f280000300800 */
[----:B------:R-:W4:Y:S04]  /*59480*/  LDL.LU R250, [R1+0x1758] ;  /* 0x0017580001fa7983 */ /* 0x000f280000300800 */
[----:B------:R-:W4:Y:S04]  /*59490*/  LDL.LU R251, [R1+0x175c] ;  /* 0x00175c0001fb7983 */ /* 0x000f280000300800 */
[----:B-1----:R-:W2:Y:S04]  /*594a0*/  LDL.LU R4, [R1+0x1760] ;  /* 0x0017600001047983 */ /* 0x002ea80000300800 */
[----:B------:R-:W2:Y:S04]  /*594b0*/  LDL.LU R5, [R1+0x1764] ;  /* 0x0017640001057983 */ /* 0x000ea80000300800 */
[----:B---3--:R-:W2:Y:S04]  /*594c0*/  LDL.LU R6, [R1+0x1768] ;  /* 0x0017680001067983 */ /* 0x008ea80000300800 */
[----:B------:R-:W2:Y:S04]  /*594d0*/  LDL.LU R7, [R1+0x176c] ;  /* 0x00176c0001077983 */ /* 0x000ea80000300800 */
[----:B------:R-:W3:Y:S04]  /*594e0*/  LDL.LU R12, [R1+0x1780] ;  /* 0x00178000010c7983 */ /* 0x000ee80000300800 */
[----:B------:R-:W3:Y:S04]  /*594f0*/  LDL.LU R13, [R1+0x1784] ;  /* 0x00178400010d7983 */ /* 0x000ee80000300800 */
[----:B------:R-:W3:Y:S04]  /*59500*/  LDL.LU R14, [R1+0x1788] ;  /* 0x00178800010e7983 */ /* 0x000ee80000300800 */
[----:B------:R-:W3:Y:S04]  /*59510*/  LDL.LU R15, [R1+0x178c] ;  /* 0x00178c00010f7983 */ /* 0x000ee80000300800 */
[----:B------:R-:W2:Y:S04]  /*59520*/  LDL.LU R16, [R1+0x1790] ;  /* 0x0017900001107983 */ /* 0x000ea80000300800 */
        /* <DEDUP_REMOVED lines=16> */
[----:B------:R-:W3:Y:S04]  /*59630*/  LDL.LU R165, [R1+0x17e4] ;  /* 0x0017e40001a57983 */ /* 0x000ee80000300800 */
        /* <DEDUP_REMOVED lines=74> */
[C---:B--2---:R-:W-:Y:S03]  /*59ae0*/  HMMA.1688.F32.TF32 R160, R232.reuse, R86, R160 ;  /* 0x00000056e8a0723c */ /* 0x044fe600000810a0 */
[----:B------:R-:W1:Y:S05]  /*59af0*/  LDS R239, [R3+UR10+0x3080] ;  /* 0x0030800a03ef7984 */ /* 0x000e6a0008000800 */
[C---:B---3--:R-:W-:Y:S08]  /*59b00*/  HMMA.1688.F32.TF32 R164, R232.reuse, R98, R164 ;  /* 0x00000062e8a4723c */ /* 0x048ff000000810a4 */
[C---:B------:R-:W-:Y:S08]  /*59b10*/  HMMA.1688.F32.TF32 R156, R232.reuse, R82, R156 ;  /* 0x00000052e89c723c */ /* 0x040ff0000008109c */
[C---:B------:R-:W-:Y:S08]  /*59b20*/  HMMA.1688.F32.TF32 R20, R232.reuse, R74, R20 ;  /* 0x0000004ae814723c */ /* 0x040ff00000081014 */
[C---:B------:R-:W-:Y:S08]  /*59b30*/  HMMA.1688.F32.TF32 R16, R232.reuse, R70, R16 ;  /* 0x00000046e810723c */ /* 0x040ff00000081010 */
[C---:B------:R-:W-:Y:S08]  /*59b40*/  HMMA.1688.F32.TF32 R12, R232.reuse, R66, R12 ;  /* 0x00000042e80c723c */ /* 0x040ff0000008100c */
[C---:B------:R-:W-:Y:S08]  /*59b50*/  HMMA.1688.F32.TF32 R4, R232.reuse, R58, R4 ;  /* 0x0000003ae804723c */ /* 0x040ff00000081004 */
[----:B----4-:R-:W-:-:S15]  /*59b60*/  HMMA.1688.F32.TF32 R180, R232, R150, R180 ;  /* 0x00000096e8b4723c */ /* 0x010fde00000810b4 */
[----:B------:R-:W-:-:S04]  /*59b70*/  NOP ;  /* 0x0000000000007918 */ /* 0x000fc80000000000 */
[----:B------:R-:W-:Y:S04]  /*59b80*/  STL.64 [R1+0x2bb0], R180 ;  /* 0x002bb0b401007387 */ /* 0x000fe80000100a00 */
[----:B------:R2:W-:Y:S02]  /*59b90*/  STL.64 [R1+0x2bb8], R182 ;  /* 0x002bb8b601007387 */ /* 0x0005e40000100a00 */
[C---:B--2---:R-:W-:Y:S08]  /*59ba0*/  HMMA.1688.F32.TF32 R180, R232.reuse, R146, R188 ;  /* 0x00000092e8b4723c */ /* 0x044ff000000810bc */
[C---:B------:R-:W-:Y:S11]  /*59bb0*/  HMMA.1688.F32.TF32 R188, R232.reuse, R142, R228 ;  /* 0x0000008ee8bc723c */ /* 0x040ff600000810e4 */
[----:B------:R-:W-:Y:S04]  /*59bc0*/  STL.64 [R1+0x2ba0], R180 ;  /* 0x002ba0b401007387 */ /* 0x000fe80000100a00 */
[----:B------:R2:W-:Y:S02]  /*59bd0*/  STL.64 [R1+0x2ba8], R182 ;  /* 0x002ba8b601007387 */ /* 0x0005e40000100a00 */
[C---:B--2---:R-:W-:Y:S02]  /*59be0*/  HMMA.1688.F32.TF32 R180, R232.reuse, R138, R196 ;  /* 0x0000008ae8b4723c */ /* 0x044fe400000810c4 */
[----:B------:R-:W-:Y:S04]  /*59bf0*/  STL.64 [R1+0x2b90], R188 ;  /* 0x002b90bc01007387 */ /* 0x000fe80000100a00 */
[----:B------:R2:W-:Y:S02]  /*59c00*/  STL.64 [R1+0x2b98], R190 ;  /* 0x002b98be01007387 */ /* 0x0005e40000100a00 */
[C---:B------:R-:W-:Y:S08]  /*59c10*/  HMMA.1688.F32.TF32 R192, R232.reuse, R134, R192 ;  /* 0x00000086e8c0723c */ /* 0x040ff000000810c0 */
[C---:B--2---:R-:W-:Y:S03]  /*59c20*/  HMMA.1688.F32.TF32 R188, R232.reuse, R94, R224 ;  /* 0x0000005ee8bc723c */ /* 0x044fe600000810e0 */
[----:B------:R-:W-:Y:S04]  /*59c30*/  STL.64 [R1+0x2b80], R180 ;  /* 0x002b80b401007387 */ /* 0x000fe80000100a00 */
[----:B------:R2:W-:Y:S02]  /*59c40*/  STL.64 [R1+0x2b88], R182 ;  /* 0x002b88b601007387 */ /* 0x0005e40000100a00 */
[C---:B--2---:R-:W-:Y:S08]  /*59c50*/  HMMA.1688.F32.TF32 R180, R232.reuse, R90, R176 ;  /* 0x0000005ae8b4723c */ /* 0x044ff000000810b0 */
        /* <DEDUP_REMOVED lines=21> */
[C---:B---3--:R-:W-:Y:S01]  /*59db0*/  HMMA.1688.F32.TF32 R176, R232.reuse, R106, R200 ;  /* 0x0000006ae8b0723c */ /* 0x048fe200000810c8 */
[----:B------:R-:W-:Y:S07]  /*59dc0*/  STL.64 [R1+0x2b00], R184 ;  /* 0x002b00b801007387 */ /* 0x000fee0000100a00 */
        /* <DEDUP_REMOVED lines=29> */
[----:B--2---:R-:W-:Y:S03]  /*59fa0*/  HMMA.1688.F32.TF32 R4, R232, R46, R244 ;  /* 0x0000002ee804723c */ /* 0x004fe600000810f4 */
        /* <DEDUP_REMOVED lines=10> */
[----:B------:R-:W2:Y:S04]  /*5a050*/  LDL.LU R248, [R1+0x15a0] ;  /* 0x0015a00001f87983 */ /* 0x000ea80000300800 */
[----:B------:R-:W2:Y:S04]  /*5a060*/  LDL.LU R249, [R1+0x15a4] ;  /* 0x0015a40001f97983 */ /* 0x000ea80000300800 */
[----:B------:R-:W2:Y:S04]  /*5a070*/  LDL.LU R250, [R1+0x15a8] ;  /* 0x0015a80001fa7983 */ /* 0x000ea80000300800 */
[----:B------:R-:W2:Y:S04]  /*5a080*/  LDL.LU R251, [R1+0x15ac] ;  /* 0x0015ac0001fb7983 */ /* 0x000ea80000300800 */
[----:B---3--:R-:W3:Y:S04]  /*5a090*/  LDL.LU R4, [R1+0x15b0] ;  /* 0x0015b00001047983 */ /* 0x008ee80000300800 */
[----:B------:R-:W3:Y:S04]  /*5a0a0*/  LDL.LU R5, [R1+0x15b4] ;  /* 0x0015b40001057983 */ /* 0x000ee80000300800 */
[----:B----4-:R-:W3:Y:S04]  /*5a0b0*/  LDL.LU R6, [R1+0x15b8] ;  /* 0x0015b80001067983 */ /* 0x010ee80000300800 */
[----:B------:R-:W3:Y:S04]  /*5a0c0*/  LDL.LU R7, [R1+0x15bc] ;  /* 0x0015bc0001077983 */ /* 0x000ee80000300800 */
[----:B------:R-:W4:Y:S04]  /*5a0d0*/  LDL.LU R12, [R1+0x15d0] ;  /* 0x0015d000010c7983 */ /* 0x000f280000300800 */
[----:B------:R-:W4:Y:S04]  /*5a0e0*/  LDL.LU R13, [R1+0x15d4] ;  /* 0x0015d400010d7983 */ /* 0x000f280000300800 */
[----:B------:R-:W4:Y:S04]  /*5a0f0*/  LDL.LU R14, [R1+0x15d8] ;  /* 0x0015d800010e7983 */ /* 0x000f280000300800 */
[----:B------:R-:W4:Y:S04]  /*5a100*/  LDL.LU R15, [R1+0x15dc] ;  /* 0x0015dc00010f7983 */ /* 0x000f280000300800 */
        /* <DEDUP_REMOVED lines=12> */
[----:B------:R-:W1:Y:S04]  /*5a1d0*/  LDL.LU R160, [R1+0x1620] ;  /* 0x0016200001a07983 */ /* 0x000e680000300800 */
[----:B------:R-:W1:Y:S04]  /*5a1e0*/  LDL.LU R161, [R1+0x1624] ;  /* 0x0016240001a17983 */ /* 0x000e680000300800 */
[----:B------:R-:W1:Y:S04]  /*5a1f0*/  LDL.LU R162, [R1+0x1628] ;  /* 0x0016280001a27983 */ /* 0x000e680000300800 */
[----:B------:R-:W1:Y:S04]  /*5a200*/  LDL.LU R163, [R1+0x162c] ;  /* 0x00162c0001a37983 */ /* 0x000e680000300800 */
[----:B------:R-:W2:Y:S04]  /*5a210*/  LDL.LU R164, [R1+0x1630] ;  /* 0x0016300001a47983 */ /* 0x000ea80000300800 */
[----:B------:R-:W2:Y:S04]  /*5a220*/  LDL.LU R165, [R1+0x1634] ;  /* 0x0016340001a57983 */ /* 0x000ea80000300800 */
[----:B------:R-:W2:Y:S04]  /*5a230*/  LDL.LU R166, [R1+0x1638] ;  /* 0x0016380001a67983 */ /* 0x000ea80000300800 */
[----:B------:R-:W2:Y:S04]  /*5a240*/  LDL.LU R167, [R1+0x163c] ;  /* 0x00163c0001a77983 */ /* 0x000ea80000300800 */
        /* <DEDUP_REMOVED lines=72> */
[C---:B-1----:R-:W-:Y:S08]  /*5a6d0*/  HMMA.1688.F32.TF32 R160, R236.reuse, R114, R160 ;  /* 0x00000072eca0723c */ /* 0x042ff000000810a0 */
[C---:B--2---:R-:W-:Y:S08]  /*5a6e0*/  HMMA.1688.F32.TF32 R164, R236.reuse, R118, R164 ;  /* 0x00000076eca4723c */ /* 0x044ff000000810a4 */
[C---:B------:R-:W-:Y:S08]  /*5a6f0*/  HMMA.1688.F32.TF32 R156, R236.reuse, R110, R156 ;  /* 0x0000006eec9c723c */ /* 0x040ff0000008109c */
[C---:B------:R-:W-:Y:S08]  /*5a700*/  HMMA.1688.F32.TF32 R20, R236.reuse, R102, R20 ;  /* 0x00000066ec14723c */ /* 0x040ff00000081014 */
[C---:B------:R-:W-:Y:S08]  /*5a710*/  HMMA.1688.F32.TF32 R16, R236.reuse, R98, R16 ;  /* 0x00000062ec10723c */ /* 0x040ff00000081010 */
[----:B----4-:R-:W-:Y:S08]  /*5a720*/  HMMA.1688.F32.TF32 R12, R236, R86, R12 ;  /* 0x00000056ec0c723c */ /* 0x010ff0000008100c */
[----:B---3--:R-:W-:-:S15]  /*5a730*/  HMMA.1688.F32.TF32 R180, R232, R42, R180 ;  /* 0x0000002ae8b4723c */ /* 0x008fde00000810b4 */
[----:B------:R-:W-:-:S04]  /*5a740*/  NOP ;  /* 0x0000000000007918 */ /* 0x000fc80000000000 */
[----:B------:R-:W-:Y:S04]  /*5a750*/  STL.64 [R1+0x2a00], R180 ;  /* 0x002a00b401007387 */ /* 0x000fe80000100a00 */
[----:B------:R1:W-:Y:S02]  /*5a760*/  STL.64 [R1+0x2a08], R182 ;  /* 0x002a08b601007387 */ /* 0x0003e40000100a00 */
[C---:B-1----:R-:W-:Y:S08]  /*5a770*/  HMMA.1688.F32.TF32 R180, R232.reuse, R38, R188 ;  /* 0x00000026e8b4723c */ /* 0x042ff000000810bc */
[C---:B------:R-:W-:Y:S08]  /*5a780*/  HMMA.1688.F32.TF32 R228, R232.reuse, R34, R228 ;  /* 0x00000022e8e4723c */ /* 0x040ff000000810e4 */
[----:B------:R-:W-:Y:S01]  /*5a790*/  HMMA.1688.F32.TF32 R188, R232, R30, R196 ;  /* 0x0000001ee8bc723c */ /* 0x000fe200000810c4 */
[----:B------:R-:W-:Y:S04]  /*5a7a0*/  LDS R232, [R174+UR10+0x2080] ;  /* 0x0020800aaee87984 */ /* 0x000fe80008000800 */
[----:B------:R-:W-:Y:S04]  /*5a7b0*/  STL.64 [R1+0x29f0], R180 ;  /* 0x0029f0b401007387 */ /* 0x000fe80000100a00 */
[----:B------:R1:W-:Y:S01]  /*5a7c0*/  STL.64 [R1+0x29f8], R182 ;  /* 0x0029f8b601007387 */ /* 0x0003e20000100a00 */
[C---:B------:R-:W-:Y:S03]  /*5a7d0*/  HMMA.1688.F32.TF32 R4, R236.reuse, R78, R4 ;  /* 0x0000004eec04723c */ /* 0x040fe60000081004 */
[----:B------:R-:W-:Y:S04]  /*5a7e0*/  LDS R234, [R174+UR10+0x3080] ;  /* 0x0030800aaeea7984 */ /* 0x000fe80008000800 */
[----:B------:R-:W-:Y:S01]  /*5a7f0*/  LDS R233, [R175+UR10+0x2080] ;  /* 0x0020800aafe97984 */ /* 0x000fe20008000800 */
[C---:B-1----:R-:W-:Y:S03]  /*5a800*/  HMMA.1688.F32.TF32 R180, R236.reuse, R154, R192 ;  /* 0x0000009aecb4723c */ /* 0x042fe600000810c0 */
[----:B------:R-:W-:Y:S04]  /*5a810*/  STL.64 [R1+0x29e0], R228 ;  /* 0x0029e0e401007387 */ /* 0x000fe80000100a00 */
[----:B------:R-:W-:Y:S04]  /*5a820*/  STL.64 [R1+0x29e8], R230 ;  /* 0x0029e8e601007387 */ /* 0x000fe80000100a00 */
[----:B------:R-:W-:Y:S04]  /*5a830*/  STL.64 [R1+0x2270], R188 ;  /* 0x002270bc01007387 */ /* 0x000fe80000100a00 */
[----:B------:R1:W-:Y:S01]  /*5a840*/  STL.64 [R1+0x2278], R190 ;  /* 0x002278be01007387 */ /* 0x0003e20000100a00 */
[C---:B------:R-:W-:Y:S03]  /*5a850*/  HMMA.1688.F32.TF32 R168, R236.reuse, R122, R168 ;  /* 0x0000007aeca8723c */ /* 0x040fe600000810a8 */
[----:B------:R-:W2:Y:S04]  /*5a860*/  LDS R235, [R175+UR10+0x3080] ;  /* 0x0030800aafeb7984 */ /* 0x000ea80008000800 */
[----:B------:R-:W-:Y:S01]  /*5a870*/  STL.64 [R1+0x2260], R180 ;  /* 0x002260b401007387 */ /* 0x000fe20000100a00 */
[C---:B-1----:R-:W-:Y:S03]  /*5a880*/  HMMA.1688.F32.TF32 R188, R236.reuse, R150, R224 ;  /* 0x00000096ecbc723c */ /* 0x042fe600000810e0 */
[----:B------:R1:W-:Y:S05]  /*5a890*/  STL.64 [R1+0x2268], R182 ;  /* 0x002268b601007387 */ /* 0x0003ea0000100a00 */
[C---:B-1----:R-:W-:Y:S08]  /*5a8a0*/  HMMA.1688.F32.TF32 R180, R236.reuse, R146, R176 ;  /* 0x00000092ecb4723c */ /* 0x042ff000000810b0 */
[C---:B------:R-:W-:Y:S03]  /*5a8b0*/  HMMA.1688.F32.TF32 R176, R236.reuse, R142, R212 ;  /* 0x0000008eecb0723c */ /* 0x040fe600000810d4 */
[----:B------:R-:W-:Y:S04]  /*5a8c0*/  STL.64 [R1+0x29d0], R188 ;  /* 0x0029d0bc01007387 */ /* 0x000fe80000100a00 */
[----:B------:R1:W-:Y:S04]  /*5a8d0*/  STL.64 [R1+0x29d8], R190 ;  /* 0x0029d8be01007387 */ /* 0x0003e80000100a00 */
[----:B------:R-:W-:Y:S04]  /*5a8e0*/  STL.64 [R1+0x29c0], R180 ;  /* 0x0029c0b401007387 */ /* 0x000fe80000100a00 */
[----:B------:R3:W-:Y:S01]  /*5a8f0*/  STL.64 [R1+0x29c8], R182 ;  /* 0x0029c8b601007387 */ /* 0x0007e20000100a00 */
[C---:B-1----:R-:W-:Y:S03]  /*5a900*/  HMMA.1688.F32.TF32 R188, R236.reuse, R138, R216 ;  /* 0x0000008aecbc723c */ /* 0x042fe600000810d8 */
[----:B------:R-:W-:Y:S04]  /*5a910*/  STL.64 [R1+0x29b0], R176 ;  /* 0x0029b0b001007387 */ /* 0x000fe80000100a00 */
[----:B------:R1:W-:Y:S01]  /*5a920*/  STL.64 [R1+0x29b8], R178 ;  /* 0x0029b8b201007387 */ /* 0x0003e20000100a00 */
[C---:B---3--:R-:W-:Y:S08]  /*5a930*/  HMMA.1688.F32.TF32 R180, R236.reuse, R134, R220 ;  /* 0x00000086ecb4723c */ /* 0x048ff000000810dc */
[C---:B-1----:R-:W-:Y:S03]  /*5a940*/  HMMA.1688.F32.TF32 R176, R236.reuse, R94, R184 ;  /* 0x0000005eecb0723c */ /* 0x042fe600000810b8 */
[----:B------:R-:W-:Y:S04]  /*5a950*/  STL.64 [R1+0x29a0], R188 ;  /* 0x0029a0bc01007387 */ /* 0x000fe80000100a00 */
[----:B------:R-:W-:Y:S01]  /*5a960*/  STL.64 [R1+0x29a8], R190 ;  /* 0x0029a8be01007387 */ /* 0x000fe20000100a00 */
[C---:B------:R-:W-:Y:S03]  /*5a970*/  HMMA.1688.F32.TF32 R184, R236.reuse, R90, R208 ;  /* 0x0000005aecb8723c */ /* 0x040fe600000810d0 */
[----:B------:R-:W-:Y:S04]  /*5a980*/  STL.64 [R1+0x2990], R180 ;  /* 0x002990b401007387 */ /* 0x000fe80000100a00 */
[----:B------:R1:W-:Y:S04]  /*5a990*/  STL.64 [R1+0x2998], R182 ;  /* 0x002998b601007387 */ /* 0x0003e80000100a00 */
[----:B------:R-:W-:Y:S04]  /*5a9a0*/  STL.64 [R1+0x2980], R176 ;  /* 0x002980b001007387 */ /* 0x000fe80000100a00 */
[----:B------:R3:W-:Y:S01]  /*5a9b0*/  STL.64 [R1+0x2988], R178 ;  /* 0x002988b201007387 */ /* 0x0007e20000100a00 */
[C---:B-1----:R-:W-:Y:S08]  /*5a9c0*/  HMMA.1688.F32.TF32 R180, R236.reuse, R130, R204 ;  /* 0x00000082ecb4723c */ /* 0x042ff000000810cc */
        /* <DEDUP_REMOVED lines=31> */
[----:B-1----:R-:W-:Y:S03]  /*5abc0*/  HMMA.1688.F32.TF32 R4, R236, R66, R244 ;  /* 0x00000042ec04723c */ /* 0x002fe600000810f4 */
[----:B------:R-:W-:Y:S04]  /*5abd0*/  STL.64 [R1+0x28a0], R12 ;  /* 0x0028a00c01007387 */ /* 0x000fe80000100a00 */
[----:B------:R-:W-:Y:S04]  /*5abe0*/  STL.64 [R1+0x28a8], R14 ;  /* 0x0028a80e01007387 */ /* 0x000fe80000100a00 */
[----:B------:R-:W3:Y:S04]  /*5abf0*/  LDL.LU R240, [R1+0x1400] ;  /* 0x0014000001f07983 */ /* 0x000ee80000300800 */
[----:B------:R-:W-:Y:S04]  /*5ac00*/  STL.64 [R1+0x2890], R8 ;  /* 0x0028900801007387 */ /* 0x000fe80000100a00 */
[----:B------:R-:W-:Y:S04]  /*5ac10*/  STL.64 [R1+0x2898], R10 ;  /* 0x0028980a01007387 */ /* 0x000fe80000100a00 */
[----:B------:R1:W-:Y:S04]  /*5ac20*/  STL.64 [R1+0x2880], R4 ;  /* 0x0028800401007387 */ /* 0x0003e80000100a00 */
[----:B------:R4:W-:Y:S04]  /*5ac30*/  STL.64 [R1+0x2888], R6 ;  /* 0x0028880601007387 */ /* 0x0009e80000100a00 */
[----:B------:R-:W3:Y:S04]  /*5ac40*/  LDL.LU R241, [R1+0x1404] ;  /* 0x0014040001f17983 */ /* 0x000ee80000300800 */
[----:B------:R-:W3:Y:S04]  /*5ac50*/  LDL.LU R242, [R1+0x1408] ;  /* 0x0014080001f27983 */ /* 0x000ee80000300800 */
[----:B------:R-:W3:Y:S04]  /*5ac60*/  LDL.LU R243, [R1+0x140c] ;  /* 0x00140c0001f37983 */ /* 0x000ee80000300800 */
[----:B------:R-:W2:Y:S04]  /*5ac70*/  LDL.LU R248, [R1+0x1410] ;  /* 0x0014100001f87983 */ /* 0x000ea80000300800 */
[----:B------:R-:W2:Y:S04]  /*5ac80*/  LDL.LU R249, [R1+0x1414] ;  /* 0x0014140001f97983 */ /* 0x000ea80000300800 */
[----:B------:R-:W2:Y:S04]  /*5ac90*/  LDL.LU R250, [R1+0x1418] ;  /* 0x0014180001fa7983 */ /* 0x000ea80000300800 */
[----:B------:R-:W2:Y:S04]  /*5aca0*/  LDL.LU R251, [R1+0x141c] ;  /* 0x00141c0001fb7983 */ /* 0x000ea80000300800 */
[----:B-1----:R-:W2:Y:S04]  /*5acb0*/  LDL.LU R4, [R1+0x1420] ;  /* 0x0014200001047983 */ /* 0x002ea80000300800 */
[----:B------:R-:W2:Y:S04]  /*5acc0*/  LDL.LU R5, [R1+0x1424] ;  /* 0x0014240001057983 */ /* 0x000ea80000300800 */
[----:B----4-:R-:W4:Y:S04]  /*5acd0*/  LDL.LU R6, [R1+0x1428] ;  /* 0x0014280001067983 */ /* 0x010f280000300800 */
        /* <DEDUP_REMOVED lines=97> */
[C---:B--2---:R-:W-:Y:S08]  /*5b2f0*/  HMMA.1688.F32.TF32 R160, R232.reuse, R90, R160 ;  /* 0x0000005ae8a0723c */ /* 0x044ff000000810a0 */
[C---:B---3--:R-:W-:Y:S08]  /*5b300*/  HMMA.1688.F32.TF32 R164, R232.reuse, R94, R164 ;  /* 0x0000005ee8a4723c */ /* 0x048ff000000810a4 */
[C---:B------:R-:W-:Y:S08]  /*5b310*/  HMMA.1688.F32.TF32 R156, R232.reuse, R130, R156 ;  /* 0x00000082e89c723c */ /* 0x040ff0000008109c */
[C---:B------:R-:W-:Y:S08]  /*5b320*/  HMMA.1688.F32.TF32 R20, R232.reuse, R122, R20 ;  /* 0x0000007ae814723c */ /* 0x040ff00000081014 */
[C---:B------:R-:W-:Y:S08]  /*5b330*/  HMMA.1688.F32.TF32 R16, R232.reuse, R118, R16 ;  /* 0x00000076e810723c */ /* 0x040ff00000081010 */
[----:B------:R-:W-:Y:S08]  /*5b340*/  HMMA.1688.F32.TF32 R12, R232, R114, R12 ;  /* 0x00000072e80c723c */ /* 0x000ff0000008100c */
[C---:B----4-:R-:W-:Y:S08]  /*5b350*/  HMMA.1688.F32.TF32 R180, R236.reuse, R62, R180 ;  /* 0x0000003eecb4723c */ /* 0x050ff000000810b4 */
[C---:B------:R-:W-:Y:S11]  /*5b360*/  HMMA.1688.F32.TF32 R188, R236.reuse, R58, R188 ;  /* 0x0000003aecbc723c */ /* 0x040ff600000810bc */
[----:B------:R-:W-:Y:S04]  /*5b370*/  STL.64 [R1+0x2870], R180 ;  /* 0x002870b401007387 */ /* 0x000fe80000100a00 */
[----:B------:R1:W-:Y:S02]  /*5b380*/  STL.64 [R1+0x2878], R182 ;  /* 0x002878b601007387 */ /* 0x0003e40000100a00 */
[C---:B-1----:R-:W-:Y:S02]  /*5b390*/  HMMA.1688.F32.TF32 R180, R236.reuse, R54, R228 ;  /* 0x00000036ecb4723c */ /* 0x042fe400000810e4 */
[----:B------:R-:W-:Y:S04]  /*5b3a0*/  STL.64 [R1+0x2860], R188 ;  /* 0x002860bc01007387 */ /* 0x000fe80000100a00 */
[----:B------:R1:W-:Y:S02]  /*5b3b0*/  STL.64 [R1+0x2868], R190 ;  /* 0x002868be01007387 */ /* 0x0003e40000100a00 */
[C---:B------:R-:W-:Y:S08]  /*5b3c0*/  HMMA.1688.F32.TF32 R196, R236.reuse, R50, R196 ;  /* 0x00000032ecc4723c */ /* 0x040ff000000810c4 */
[C---:B-1----:R-:W-:Y:S03]  /*5b3d0*/  HMMA.1688.F32.TF32 R188, R236.reuse, R46, R192 ;  /* 0x0000002eecbc723c */ /* 0x042fe600000810c0 */
[----:B------:R-:W-:Y:S04]  /*5b3e0*/  STL.64 [R1+0x2850], R180 ;  /* 0x002850b401007387 */ /* 0x000fe80000100a00 */
[----:B------:R1:W-:Y:S01]  /*5b3f0*/  STL.64 [R1+0x2858], R182 ;  /* 0x002858b601007387 */ /* 0x0003e20000100a00 */
[C---:B------:R-:W-:Y:S08]  /*5b400*/  HMMA.1688.F32.TF32 R176, R236.reuse, R38, R176 ;  /* 0x00000026ecb0723c */ /* 0x040ff000000810b0 */
[C---:B-1----:R-:W-:Y:S01]  /*5b410*/  HMMA.1688.F32.TF32 R180, R236.reuse, R42, R224 ;  /* 0x0000002aecb4723c */ /* 0x042fe200000810e0 */
[----:B------:R-:W-:Y:S04]  /*5b420*/  STL.64 [R1+0x2840], R196 ;  /* 0x002840c401007387 */ /* 0x000fe80000100a00 */
[----:B------:R-:W-:Y:S04]  /*5b430*/  STL.64 [R1+0x2848], R198 ;  /* 0x002848c601007387 */ /* 0x000fe80000100a00 */
[----:B------:R-:W-:Y:S04]  /*5b440*/  STL.64 [R1+0x2830], R188 ;  /* 0x002830bc01007387 */ /* 0x000fe80000100a00 */
[----:B------:R1:W-:Y:S06]  /*5b450*/  STL.64 [R1+0x2838], R190 ;  /* 0x002838be01007387 */ /* 0x0003ec0000100a00 */
[----:B------:R-:W-:Y:S04]  /*5b460*/  STL.64 [R1+0x2820], R180 ;  /* 0x002820b401007387 */ /* 0x000fe80000100a00 */
[----:B------:R2:W-:Y:S01]  /*5b470*/  STL.64 [R1+0x2828], R182 ;  /* 0x002828b601007387 */ /* 0x0005e20000100a00 */
[C---:B-1----:R-:W-:Y:S03]  /*5b480*/  HMMA.1688.F32.TF32 R188, R236.reuse, R34, R212 ;  /* 0x00000022ecbc723c */ /* 0x042fe600000810d4 */
[----:B------:R-:W-:Y:S04]  /*5b490*/  STL.64 [R1+0x2810], R176 ;  /* 0x002810b001007387 */ /* 0x000fe80000100a00 */
[----:B------:R1:W-:Y:S01]  /*5b4a0*/  STL.64 [R1+0x2818], R178 ;  /* 0x002818b201007387 */ /* 0x0003e20000100a00 */
[----:B--2---:R-:W-:Y:S03]  /*5b4b0*/  HMMA.1688.F32.TF32 R180, R236, R30, R216 ;  /* 0x0000001eecb4723c */ /* 0x004fe600000810d8 */
[----:B------:R-:W-:Y:S04]  /*5b4c0*/  LDS R236, [R0+UR10+0x2100] ;  /* 0x0021000a00ec7984 */ /* 0x000fe80008000800 */
[----:B------:R-:W-:Y:S01]  /*5b4d0*/  LDS R238, [R0+UR10+0x3100] ;  /* 0x0031000a00ee7984 */ /* 0x000fe20008000800 */
[C---:B-1----:R-:W-:Y:S03]  /*5b4e0*/  HMMA.1688.F32.TF32 R176, R232.reuse, R154, R220 ;  /* 0x0000009ae8b0723c */ /* 0x042fe600000810dc */
[----:B------:R-:W-:Y:S04]  /*5b4f0*/  STL.64 [R1+0x2800], R188 ;  /* 0x002800bc01007387 */ /* 0x000fe80000100a00 */
[----:B------:R-:W-:Y:S01]  /*5b500*/  STL.64 [R1+0x2808], R190 ;  /* 0x002808be01007387 */ /* 0x000fe20000100a00 */
[C---:B------:R-:W-:Y:S03]  /*5b510*/  HMMA.1688.F32.TF32 R168, R232.reuse, R134, R168 ;  /* 0x00000086e8a8723c */ /* 0x040fe600000810a8 */
[----:B------:R-:W-:Y:S04]  /*5b520*/  LDS R237, [R3+UR10+0x2100] ;  /* 0x0021000a03ed7984 */ /* 0x000fe80008000800 */
[----:B------:R-:W-:Y:S04]  /*5b530*/  STL.64 [R1+0x2250], R180 ;  /* 0x002250b401007387 */ /* 0x000fe80000100a00 */
[----:B------:R-:W-:Y:S04]  /*5b540*/  STL.64 [R1+0x2258], R182 ;  /* 0x002258b601007387 */ /* 0x000fe80000100a00 */
[----:B------:R-:W-:Y:S04]  /*5b550*/  STL.64 [R1+0x2240], R176 ;  /* 0x002240b001007387 */ /* 0x000fe80000100a00 */
[----:B------:R1:W-:Y:S01]  /*5b560*/  STL.64 [R1+0x2248], R178 ;  /* 0x002248b201007387 */ /* 0x0003e20000100a00 */
[C---:B------:R-:W-:Y:S03]  /*5b570*/  HMMA.1688.F32.TF32 R24, R232.reuse, R126, R24 ;  /* 0x0000007ee818723c */ /* 0x040fe60000081018 */
[----:B------:R-:W2:Y:S05]  /*5b580*/  LDS R239, [R3+UR10+0x3100] ;  /* 0x0031000a03ef7984 */ /* 0x000eaa0008000800 */
[C---:B-1----:R-:W-:Y:S08]  /*5b590*/  HMMA.1688.F32.TF32 R176, R232.reuse, R150, R184 ;  /* 0x00000096e8b0723c */ /* 0x042ff000000810b8 */
[C---:B------:R-:W-:Y:S08]  /*5b5a0*/  HMMA.1688.F32.TF32 R184, R232.reuse, R146, R208 ;  /* 0x00000092e8b8723c */ /* 0x040ff000000810d0 */
[C---:B------:R-:W-:Y:S03]  /*5b5b0*/  HMMA.1688.F32.TF32 R180, R232.reuse, R142, R204 ;  /* 0x0000008ee8b4723c */ /* 0x040fe600000810cc */
[----:B------:R-:W-:Y:S04]  /*5b5c0*/  STL.64 [R1+0x27f0], R176 ;  /* 0x0027f0b001007387 */ /* 0x000fe80000100a00 */
[----:B------:R1:W-:Y:S02]  /*5b5d0*/  STL.64 [R1+0x27f8], R178 ;  /* 0x0027f8b201007387 */ /* 0x0003e40000100a00 */
[C---:B-1----:R-:W-:Y:S02]  /*5b5e0*/  HMMA.1688.F32.TF32 R176, R232.reuse, R138, R200 ;  /* 0x0000008ae8b0723c */ /* 0x042fe400000810c8 */
[----:B------:R-:W-:Y:S04]  /*5b5f0*/  STL.64 [R1+0x27e0], R184 ;  /* 0x0027e0b801007387 */ /* 0x000fe80000100a00 */
[----:B------:R-:W-:Y:S04]  /*5b600*/  STL.64 [R1+0x27e8], R186 ;  /* 0x0027e8ba01007387 */ /* 0x000fe80000100a00 */
[----:B------:R-:W-:Y:S01]  /*5b610*/  STL.64 [R1+0x27d0], R180 ;  /* 0x0027d0b401007387 */ /* 0x000fe20000100a00 */
[C---:B------:R-:W-:Y:S03]  /*5b620*/  HMMA.1688.F32.TF32 R8, R232.reuse, R110, R8 ;  /* 0x0000006ee808723c */ /* 0x040fe60000081008 */
[----:B------:R-:W-:Y:S05]  /*5b630*/  STL.64 [R1+0x27d8], R182 ;  /* 0x0027d8b601007387 */ /* 0x000fea0000100a00 */
[----:B------:R-:W-:Y:S01]  /*5b640*/  STL.64 [R1+0x27c0], R176 ;  /* 0x0027c0b001007387 */ /* 0x000fe20000100a00 */
[C---:B------:R-:W-:Y:S03]  /*5b650*/  HMMA.1688.F32.TF32 R4, R232.reuse, R106, R4 ;  /* 0x0000006ae804723c */ /* 0x040fe60000081004 */
        /* <DEDUP_REMOVED lines=138> */
[----:B--2---:R-:W-:-:S15]  /*5bf00*/  HMMA.1688.F32.TF32 R180, R232, R82, R180 ;  /* 0x00000052e8b4723c */ /* 0x004fde00000810b4 */
[----:B------:R-:W-:-:S04]  /*5bf10*/  NOP ;  /* 0x0000000000007918 */ /* 0x000fc80000000000 */
[----:B------:R-:W-:Y:S04]  /*5bf20*/  STL.64 [R1+0x26e0], R180 ;  /* 0x0026e0b401007387 */ /* 0x000fe80000100a00 */
[----:B------:R1:W-:Y:S02]  /*5bf30*/  STL.64 [R1+0x26e8], R182 ;  /* 0x0026e8b601007387 */ /* 0x0003e40000100a00 */
[C---:B-1----:R-:W-:Y:S08]  /*5bf40*/  HMMA.1688.F32.TF32 R180, R232.reuse, R78, R188 ;  /* 0x0000004ee8b4723c */ /* 0x042ff000000810bc */
[C---:B---3--:R-:W-:Y:S11]  /*5bf50*/  HMMA.1688.F32.TF32 R188, R232.reuse, R74, R228 ;  /* 0x0000004ae8bc723c */ /* 0x048ff600000810e4 */
        /* <DEDUP_REMOVED lines=20> */
[C---:B--2---:R-:W-:Y:S08]  /*5c0a0*/  HMMA.1688.F32.TF32 R180, R232.reuse, R46, R220 ;  /* 0x0000002ee8b4723c */ /* 0x044ff000000810dc */
[C---:B----4-:R-:W-:Y:S03]  /*5c0b0*/  HMMA.1688.F32.TF32 R176, R232.reuse, R42, R184 ;  /* 0x0000002ae8b0723c */ /* 0x050fe600000810b8 */
[----:B------:R-:W-:Y:S04]  /*5c0c0*/  STL.64 [R1+0x2660], R188 ;  /* 0x002660bc01007387 */ /* 0x000fe80000100a00 */
[----:B------:R-:W-:Y:S01]  /*5c0d0*/  STL.64 [R1+0x2668], R190 ;  /* 0x002668be01007387 */ /* 0x000fe20000100a00 */
[----:B------:R-:W-:Y:S03]  /*5c0e0*/  HMMA.1688.F32.TF32 R184, R232, R38, R208 ;  /* 0x00000026e8b8723c */ /* 0x000fe600000810d0 */
[----:B------:R-:W-:Y:S04]  /*5c0f0*/  STL.64 [R1+0x2650], R180 ;  /* 0x002650b401007387 */ /* 0x000fe80000100a00 */
[----:B------:R1:W-:Y:S04]  /*5c100*/  STL.64 [R1+0x2658], R182 ;  /* 0x002658b601007387 */ /* 0x0003e80000100a00 */
[----:B------:R-:W-:Y:S01]  /*5c110*/  STL.64 [R1+0x2640], R176 ;  /* 0x002640b001007387 */ /* 0x000fe20000100a00 */
[----:B------:R-:W-:Y:S03]  /*5c120*/  HMMA.1688.F32.TF32 R168, R236, R154, R168 ;  /* 0x0000009aeca8723c */ /* 0x000fe600000810a8 */
[----:B------:R2:W-:Y:S05]  /*5c130*/  STL.64 [R1+0x2648], R178 ;  /* 0x002648b201007387 */ /* 0x0005ea0000100a00 */
[C---:B-1----:R-:W-:Y:S08]  /*5c140*/  HMMA.1688.F32.TF32 R180, R232.reuse, R34, R204 ;  /* 0x00000022e8b4723c */ /* 0x042ff000000810cc */
[----:B--2---:R-:W-:Y:S01]  /*5c150*/  HMMA.1688.F32.TF32 R176, R232, R30, R200 ;  /* 0x0000001ee8b0723c */ /* 0x004fe200000810c8 */
[----:B------:R-:W-:Y:S04]  /*5c160*/  STL.64 [R1+0x2630], R184 ;  /* 0x002630b801007387 */ /* 0x000fe80000100a00 */
[----:B------:R-:W-:Y:S04]  /*5c170*/  STL.64 [R1+0x2638], R186 ;  /* 0x002638ba01007387 */ /* 0x000fe80000100a00 */
[----:B------:R-:W-:Y:S04]  /*5c180*/  LDS R232, [R174+UR10+0x2100] ;  /* 0x0021000aaee87984 */ /* 0x000fe80008000800 */
[----:B------:R-:W-:Y:S04]  /*5c190*/  STL.64 [R1+0x2620], R180 ;  /* 0x002620b401007387 */ /* 0x000fe80000100a00 */
[----:B------:R-:W-:Y:S04]  /*5c1a0*/  STL.64 [R1+0x2628], R182 ;  /* 0x002628b601007387 */ /* 0x000fe80000100a00 */
[----:B------:R-:W-:Y:S04]  /*5c1b0*/  STL.64 [R1+0x2230], R176 ;  /* 0x002230b001007387 */ /* 0x000fe80000100a00 */
[----:B------:R-:W-:Y:S04]  /*5c1c0*/  STL.64 [R1+0x2238], R178 ;  /* 0x002238b201007387 */ /* 0x000fe80000100a00 */
[----:B------:R-:W-:Y:S04]  /*5c1d0*/  STL.64 [R1+0x2220], R168 ;  /* 0x002220a801007387 */ /* 0x000fe80000100a00 */
[----:B------:R1:W-:Y:S04]  /*5c1e0*/  STL.64 [R1+0x2228], R170 ;  /* 0x002228aa01007387 */ /* 0x0003e80000100a00 */
[----:B------:R-:W-:Y:S04]  /*5c1f0*/  LDS R234, [R174+UR10+0x3100] ;  /* 0x0031000aaeea7984 */ /* 0x000fe80008000800 */
[----:B------:R-:W-:Y:S01]  /*5c200*/  LDS R233, [R175+UR10+0x2100] ;  /* 0x0021000aafe97984 */ /* 0x000fe20008000800 */
[C---:B-1----:R-:W-:Y:S03]  /*5c210*/  HMMA.1688.F32.TF32 R168, R236.reuse, R150, R164 ;  /* 0x00000096eca8723c */ /* 0x042fe600000810a4 */
[----:B------:R-:W1:Y:S05]  /*5c220*/  LDS R235, [R175+UR10+0x3100] ;  /* 0x0031000aafeb7984 */ /* 0x000e6a0008000800 */
        /* <DEDUP_REMOVED lines=27> */
[C---:B--2---:R-:W-:Y:S08]  /*5c3e0*/  HMMA.1688.F32.TF32 R12, R236.reuse, R118, R240 ;  /* 0x00000076ec0c723c */ /* 0x044ff000000810f0 */
[C---:B---3--:R-:W-:Y:S01]  /*5c3f0*/  HMMA.1688.F32.TF32 R8, R236.reuse, R114, R244 ;  /* 0x00000072ec08723c */ /* 0x048fe200000810f4 */
[----:B------:R2:W-:Y:S04]  /*5c400*/  STL.64 [R1+0x2580], R4 ;  /* 0x0025800401007387 */ /* 0x0005e80000100a00 */
[----:B------:R3:W-:Y:S04]  /*5c410*/  STL.64 [R1+0x2588], R6 ;  /* 0x0025880601007387 */ /* 0x0007e80000100a00 */
[----:B--2---:R-:W1:Y:S04]  /*5c420*/  LDL.LU R4, [R1+0xf00] ;  /* 0x000f000001047983 */ /* 0x004e680000300800 */
[----:B------:R2:W-:Y:S04]  /*5c430*/  STL.64 [R1+0x2570], R12 ;  /* 0x0025700c01007387 */ /* 0x0005e80000100a00 */
[----:B------:R4:W-:Y:S04]  /*5c440*/  STL.64 [R1+0x2578], R14 ;  /* 0x0025780e01007387 */ /* 0x0009e80000100a00 */
[----:B------:R1:W-:Y:S04]  /*5c450*/  STL.64 [R1+0x2560], R8 ;  /* 0x0025600801007387 */ /* 0x0003e80000100a00 */
[----:B------:R1:W-:Y:S04]  /*5c460*/  STL.64 [R1+0x2568], R10 ;  /* 0x0025680a01007387 */ /* 0x0003e80000100a00 */
[----:B------:R-:W4:Y:S04]  /*5c470*/  LDL.LU R5, [R1+0xf04] ;  /* 0x000f040001057983 */ /* 0x000f280000300800 */
[----:B---3--:R-:W3:Y:S04]  /*5c480*/  LDL.LU R6, [R1+0xf08] ;  /* 0x000f080001067983 */ /* 0x008ee80000300800 */
[----:B------:R-:W3:Y:S04]  /*5c490*/  LDL.LU R7, [R1+0xf0c] ;  /* 0x000f0c0001077983 */ /* 0x000ee80000300800 */
[----:B--2---:R-:W2:Y:S04]  /*5c4a0*/  LDL.LU R12, [R1+0x1100] ;  /* 0x00110000010c7983 */ /* 0x004ea80000300800 */
[----:B------:R-:W2:Y:S04]  /*5c4b0*/  LDL.LU R13, [R1+0x1104] ;  /* 0x00110400010d7983 */ /* 0x000ea80000300800 */
[----:B----4-:R-:W2:Y:S04]  /*5c4c0*/  LDL.LU R14, [R1+0x1108] ;  /* 0x00110800010e7983 */ /* 0x010ea80000300800 */
[----:B------:R-:W2:Y:S04]  /*5c4d0*/  LDL.LU R15, [R1+0x110c] ;  /* 0x00110c00010f7983 */ /* 0x000ea80000300800 */
        /* <DEDUP_REMOVED lines=68> */
[----:B-1----:R-:W4:Y:S04]  /*5c920*/  LDL.LU R8, [R1+0xf10] ;  /* 0x000f100001087983 */ /* 0x002f280000300800 */
        /* <DEDUP_REMOVED lines=17> */
[C---:B----4-:R-:W-:Y:S08]  /*5ca40*/  HMMA.1688.F32.TF32 R16, R236.reuse, R38, R16 ;  /* 0x00000026ec10723c */ /* 0x050ff00000081010 */
[C---:B------:R-:W-:Y:S08]  /*5ca50*/  HMMA.1688.F32.TF32 R160, R236.reuse, R54, R160 ;  /* 0x00000036eca0723c */ /* 0x040ff000000810a0 */
[C---:B------:R-:W-:Y:S08]  /*5ca60*/  HMMA.1688.F32.TF32 R164, R236.reuse, R58, R164 ;  /* 0x0000003aeca4723c */ /* 0x040ff000000810a4 */
[----:B------:R-:W-:Y:S08]  /*5ca70*/  HMMA.1688.F32.TF32 R12, R236, R34, R12 ;  /* 0x00000022ec0c723c */ /* 0x000ff0000008100c */
[----:B------:R-:W-:Y:S08]  /*5ca80*/  HMMA.1688.F32.TF32 R4, R232, R154, R4 ;  /* 0x0000009ae804723c */ /* 0x000ff00000081004 */
[C---:B------:R-:W-:Y:S08]  /*5ca90*/  HMMA.1688.F32.TF32 R188, R236.reuse, R106, R224 ;  /* 0x0000006aecbc723c */ /* 0x040ff000000810e0 */
[C---:B------:R-:W-:Y:S08]  /*5caa0*/  HMMA.1688.F32.TF32 R192, R236.reuse, R110, R192 ;  /* 0x0000006eecc0723c */ /* 0x040ff000000810c0 */
        /* <DEDUP_REMOVED lines=12> */
[C---:B-1----:R-:W-:Y:S03]  /*5cb70*/  HMMA.1688.F32.TF32 R176, R236.reuse, R78, R184 ;  /* 0x0000004eecb0723c */ /* 0x042fe600000810b8 */
        /* <DEDUP_REMOVED lines=8> */
[C---:B-1----:R-:W-:Y:S08]  /*5cc00*/  HMMA.1688.F32.TF32 R180, R236.reuse, R70, R204 ;  /* 0x00000046ecb4723c */ /* 0x042ff000000810cc */
[C---:B--2---:R-:W-:Y:S01]  /*5cc10*/  HMMA.1688.F32.TF32 R176, R236.reuse, R66, R200 ;  /* 0x00000042ecb0723c */ /* 0x044fe200000810c8 */
[----:B------:R-:W-:Y:S07]  /*5cc20*/  STL.64 [R1+0x24e0], R184 ;  /* 0x0024e0b801007387 */ /* 0x000fee0000100a00 */
        /* <DEDUP_REMOVED lines=29> */
[----:B-1----:R-:W-:Y:S03]  /*5ce00*/  HMMA.1688.F32.TF32 R4, R232, R150, R248 ;  /* 0x00000096e804723c */ /* 0x002fe600000810f8 */
[----:B------:R-:W-:Y:S04]  /*5ce10*/  LDS R237, [R3+UR10+0x2180] ;  /* 0x0021800a03ed7984 */ /* 0x000fe80008000800 */
[----:B------:R-:W1:-:S12]  /*5ce20*/  LDS R239, [R3+UR10+0x3180] ;  /* 0x0031800a03ef7984 */ /* 0x000e580008000800 */
[----:B------:R-:W-:Y:S01]  /*5ce30*/  IMAD.MOV.U32 R100, RZ, RZ, R4 ;  /* 0x000000ffff647224 */ /* 0x000fe200078e0004 */
[----:B------:R2:W-:Y:S01]  /*5ce40*/  STL.64 [R1+0x2438], R6 ;  /* 0x0024380601007387 */ /* 0x0005e20000100a00 */
[----:B------:R-:W-:Y:S02]  /*5ce50*/  IMAD.MOV.U32 R101, RZ, RZ, R5 ;  /* 0x000000ffff657224 */ /* 0x000fe400078e0005 */
[----:B--2---:R-:W-:Y:S01]  /*5ce60*/  HMMA.1688.F32.TF32 R4, R232, R146, R240 ;  /* 0x00000092e804723c */ /* 0x004fe200000810f0 */
[----:B------:R-:W-:Y:S04]  /*5ce70*/  STL.64 [R1+0x67d8], R146 ;  /* 0x0067d89201007387 */ /* 0x000fe80000100a00 */
[----:B------:R-:W-:-:S14]  /*5ce80*/  STL.64 [R1+0x67d0], R144 ;  /* 0x0067d09001007387 */ /* 0x000fdc0000100a00 */
[----:B------:R-:W-:Y:S04]  /*5ce90*/  STL.64 [R1+0x2420], R4 ;  /* 0x0024200401007387 */ /* 0x000fe80000100a00 */
[----:B------:R2:W-:Y:S04]  /*5cea0*/  STL.64 [R1+0x2428], R6 ;  /* 0x0024280601007387 */ /* 0x0005e80000100a00 */
        /* <DEDUP_REMOVED lines=8> */
[----:B------:R-:W3:Y:S04]  /*5cf30*/  LDL.LU R156, [R1+0x10a0] ;  /* 0x0010a000019c7983 */ /* 0x000ee80000300800 */
[----:B------:R-:W3:Y:S04]  /*5cf40*/  LDL.LU R157, [R1+0x10a4] ;  /* 0x0010a400019d7983 */ /* 0x000ee80000300800 */
[----:B------:R-:W3:Y:S04]  /*5cf50*/  LDL.LU R158, [R1+0x10a8] ;  /* 0x0010a800019e7983 */ /* 0x000ee80000300800 */
[----:B------:R-:W3:Y:S04]  /*5cf60*/  LDL.LU R159, [R1+0x10ac] ;  /* 0x0010ac00019f7983 */ /* 0x000ee80000300800 */
[----:B------:R-:W3:Y:S04]  /*5cf70*/  LDL.LU R164, [R1+0x10c0] ;  /* 0x0010c00001a47983 */ /* 0x000ee80000300800 */
[----:B------:R-:W3:Y:S04]  /*5cf80*/  LDL.LU R165, [R1+0x10c4] ;  /* 0x0010c40001a57983 */ /* 0x000ee80000300800 */
[----:B------:R-:W3:Y:S01]  /*5cf90*/  LDL.LU R166, [R1+0x10c8] ;  /* 0x0010c80001a67983 */ /* 0x000ee20000300800 */
[----:B--2---:R-:W-:Y:S03]  /*5cfa0*/  HMMA.1688.F32.TF32 R4, R232, R142, R244 ;  /* 0x0000008ee804723c */ /* 0x004fe600000810f4 */
        /* <DEDUP_REMOVED lines=16> */
[----:B------:R-:W2:Y:S01]  /*5d0b0*/  LDL.LU R15, [R1+0x106c] ;  /* 0x00106c00010f7983 */ /* 0x000ea20000300800 */
[----:B------:R-:W-:-:S03]  /*5d0c0*/  IMAD.MOV.U32 R104, RZ, RZ, R4 ;  /* 0x000000ffff687224 */ /* 0x000fc600078e0004 */
[----:B------:R-:W2:Y:S01]  /*5d0d0*/  LDL.LU R8, [R1+0x1050] ;  /* 0x0010500001087983 */ /* 0x000ea20000300800 */
[----:B------:R-:W-:-:S03]  /*5d0e0*/  IMAD.MOV.U32 R105, RZ, RZ, R5 ;  /* 0x000000ffff697224 */ /* 0x000fc600078e0005 */
[----:B------:R-:W2:Y:S01]  /*5d0f0*/  LDL.LU R9, [R1+0x1054] ;  /* 0x0010540001097983 */ /* 0x000ea20000300800 */
[----:B------:R-:W-:-:S03]  /*5d100*/  IMAD.MOV.U32 R97, RZ, RZ, R6 ;  /* 0x000000ffff617224 */ /* 0x000fc600078e0006 */
[----:B------:R-:W2:Y:S01]  /*5d110*/  LDL.LU R10, [R1+0x1058] ;  /* 0x00105800010a7983 */ /* 0x000ea20000300800 */
[----:B------:R-:W-:-:S03]  /*5d120*/  IMAD.MOV.U32 R96, RZ, RZ, R7 ;  /* 0x000000ffff607224 */ /* 0x000fc600078e0007 */
        /* <DEDUP_REMOVED lines=13> */
[C---:B----4-:R-:W-:Y:S08]  /*5d200*/  HMMA.1688.F32.TF32 R16, R232.reuse, R126, R16 ;  /* 0x0000007ee810723c */ /* 0x050ff00000081010 */
[C---:B---3--:R-:W-:Y:S08]  /*5d210*/  HMMA.1688.F32.TF32 R144, R232.reuse, R138, R164 ;  /* 0x0000008ae890723c */ /* 0x048ff000000810a4 */
[----:B--2---:R-:W-:Y:S11]  /*5d220*/  HMMA.1688.F32.TF32 R160, R232, R134, R160 ;  /* 0x00000086e8a0723c */ /* 0x004ff600000810a0 */
[----:B------:R-:W-:Y:S01]  /*5d230*/  IMAD.MOV.U32 R108, RZ, RZ, R144 ;  /* 0x000000ffff6c7224 */ /* 0x000fe200078e0090 */
[----:B------:R2:W-:Y:S01]  /*5d240*/  STL.64 [R1+0x2408], R146 ;  /* 0x0024089201007387 */ /* 0x0005e20000100a00 */
[----:B------:R-:W-:-:S02]  /*5d250*/  IMAD.MOV.U32 R109, RZ, RZ, R145 ;  /* 0x000000ffff6d7224 */ /* 0x000fc400078e0091 */
[C---:B--2---:R-:W-:Y:S08]  /*5d260*/  HMMA.1688.F32.TF32 R144, R232.reuse, R94, R156 ;  /* 0x0000005ee890723c */ /* 0x044ff0000008109c */
[C---:B------:R-:W-:Y:S08]  /*5d270*/  HMMA.1688.F32.TF32 R24, R232.reuse, R90, R24 ;  /* 0x0000005ae818723c */ /* 0x040ff00000081018 */
[C---:B------:R-:W-:Y:S01]  /*5d280*/  HMMA.1688.F32.TF32 R20, R232.reuse, R130, R20 ;  /* 0x00000082e814723c */ /* 0x040fe20000081014 */
[----:B------:R-:W-:Y:S07]  /*5d290*/  STL.64 [R1+0x23f0], R160 ;  /* 0x0023f0a001007387 */ /* 0x000fee0000100a00 */
[C---:B------:R-:W-:Y:S01]  /*5d2a0*/  HMMA.1688.F32.TF32 R12, R232.reuse, R122, R12 ;  /* 0x0000007ae80c723c */ /* 0x040fe2000008100c */
[----:B------:R-:W-:Y:S07]  /*5d2b0*/  STL.64 [R1+0x23f8], R162 ;  /* 0x0023f8a201007387 */ /* 0x000fee0000100a00 */
[C---:B------:R-:W-:Y:S01]  /*5d2c0*/  HMMA.1688.F32.TF32 R8, R232.reuse, R118, R8 ;  /* 0x00000076e808723c */ /* 0x040fe20000081008 */
[----:B------:R-:W-:Y:S07]  /*5d2d0*/  STL.64 [R1+0x23e8], R146 ;  /* 0x0023e89201007387 */ /* 0x000fee0000100a00 */
[----:B------:R-:W-:Y:S01]  /*5d2e0*/  HMMA.1688.F32.TF32 R4, R232, R114, R4 ;  /* 0x00000072e804723c */ /* 0x000fe20000081004 */
[----:B------:R-:W-:Y:S04]  /*5d2f0*/  STL.64 [R1+0x23d8], R26 ;  /* 0x0023d81a01007387 */ /* 0x000fe80000100a00 */
[----:B------:R-:W-:Y:S04]  /*5d300*/  STL.64 [R1+0x23c8], R22 ;  /* 0x0023c81601007387 */ /* 0x000fe80000100a00 */
[----:B------:R-:W-:Y:S04]  /*5d310*/  STL.64 [R1+0x23b8], R18 ;  /* 0x0023b81201007387 */ /* 0x000fe80000100a00 */
[----:B------:R-:W-:Y:S04]  /*5d320*/  STL.64 [R1+0x23a8], R14 ;  /* 0x0023a80e01007387 */ /* 0x000fe80000100a00 */
[----:B------:R-:W-:Y:S02]  /*5d330*/  STL.64 [R1+0x2398], R10 ;  /* 0x0023980a01007387 */ /* 0x000fe40000100a00 */
[----:B------:R-:W-:-:S02]  /*5d340*/  IMAD.MOV.U32 R52, RZ, RZ, R4 ;  /* 0x000000ffff347224 */ /* 0x000fc400078e0004 */
[----:B------:R2:W-:Y:S01]  /*5d350*/  STL.64 [R1+0x2388], R6 ;  /* 0x0023880601007387 */ /* 0x0005e20000100a00 */
[----:B------:R-:W-:Y:S02]  /*5d360*/  IMAD.MOV.U32 R53, RZ, RZ, R5 ;  /* 0x000000ffff357224 */ /* 0x000fe400078e0005 */
[----:B--2---:R-:W-:-:S15]  /*5d370*/  HMMA.1688.F32.TF32 R4, R232, R110, R248 ;  /* 0x0000006ee804723c */ /* 0x004fde00000810f8 */
[----:B------:R-:W-:-:S04]  /*5d380*/  NOP ;  /* 0x0000000000007918 */ /* 0x000fc80000000000 */
[----:B------:R-:W-:Y:S01]  /*5d390*/  IMAD.MOV.U32 R56, RZ, RZ, R4 ;  /* 0x000000ffff387224 */ /* 0x000fe200078e0004 */
[----:B------:R2:W-:Y:S01]  /*5d3a0*/  STL.64 [R1+0x2378], R6 ;  /* 0x0023780601007387 */ /* 0x0005e20000100a00 */
[----:B------:R-:W-:Y:S02]  /*5d3b0*/  IMAD.MOV.U32 R57, RZ, RZ, R5 ;  /* 0x000000ffff397224 */ /* 0x000fe400078e0005 */
[----:B--2---:R-:W-:-:S15]  /*5d3c0*/  HMMA.1688.F32.TF32 R4, R232, R106, R240 ;  /* 0x0000006ae804723c */ /* 0x004fde00000810f0 */
[----:B------:R-:W-:-:S04]  /*5d3d0*/  NOP ;  /* 0x0000000000007918 */ /* 0x000fc80000000000 */
[----:B------:R-:W-:Y:S01]  /*5d3e0*/  IMAD.MOV.U32 R60, RZ, RZ, R4 ;  /* 0x000000ffff3c7224 */ /* 0x000fe200078e0004 */
[----:B------:R2:W-:Y:S01]  /*5d3f0*/  STL.64 [R1+0x2368], R6 ;  /* 0x0023680601007387 */ /* 0x0005e20000100a00 */
[----:B------:R-:W-:Y:S02]  /*5d400*/  IMAD.MOV.U32 R61, RZ, RZ, R5 ;  /* 0x000000ffff3d7224 */ /* 0x000fe400078e0005 */
[----:B--2---:R-:W-:Y:S01]  /*5d410*/  HMMA.1688.F32.TF32 R4, R232, R102, R244 ;  /* 0x00000066e804723c */ /* 0x004fe200000810f4 */
[----:B------:R-:W-:Y:S02]  /*5d420*/  IMAD.MOV.U32 R44, RZ, RZ, R12 ;  /* 0x000000ffff2c7224 */ /* 0x000fe400078e000c */
[----:B------:R-:W-:-:S15]  /*5d430*/  IMAD.MOV.U32 R45, RZ, RZ, R13 ;  /* 0x000000ffff2d7224 */ /* 0x000fde00078e000d */
[----:B------:R-:W-:Y:S01]  /*5d440*/  NOP ;  /* 0x0000000000007918 */ /* 0x000fe20000000000 */
[----:B------:R2:W-:Y:S04]  /*5d450*/  STL.64 [R1+0x2358], R6 ;  /* 0x0023580601007387 */ /* 0x0005e80000100a00 */
[----:B------:R-:W3:Y:S04]  /*5d460*/  LDL.LU R240, [R1+0xef0] ;  /* 0x000ef00001f07983 */ /* 0x000ee80000300800 */
[----:B------:R-:W3:Y:S04]  /*5d470*/  LDL.LU R241, [R1+0xef4] ;  /* 0x000ef40001f17983 */ /* 0x000ee80000300800 */
[----:B------:R-:W3:Y:S04]  /*5d480*/  LDL.LU R242, [R1+0xef8] ;  /* 0x000ef80001f27983 */ /* 0x000ee80000300800 */
[----:B------:R-:W3:Y:S01]  /*5d490*/  LDL.LU R243, [R1+0xefc] ;  /* 0x000efc0001f37983 */ /* 0x000ee20000300800 */
[----:B------:R-:W-:-:S03]  /*5d4a0*/  IMAD.MOV.U32 R64, RZ, RZ, R4 ;  /* 0x000000ffff407224 */ /* 0x000fc600078e0004 */
[----:B------:R-:W4:Y:S01]  /*5d4b0*/  LDL.LU R248, [R1+0xf20] ;  /* 0x000f200001f87983 */ /* 0x000f220000300800 */
[----:B------:R-:W-:-:S03]  /*5d4c0*/  IMAD.MOV.U32 R65, RZ, RZ, R5 ;  /* 0x000000ffff417224 */ /* 0x000fc600078e0005 */
[----:B------:R-:W4:Y:S04]  /*5d4d0*/  LDL.LU R249, [R1+0xf24] ;  /* 0x000f240001f97983 */ /* 0x000f280000300800 */
[----:B------:R-:W4:Y:S04]  /*5d4e0*/  LDL.LU R250, [R1+0xf28] ;  /* 0x000f280001fa7983 */ /* 0x000f280000300800 */
[----:B------:R-:W4:Y:S04]  /*5d4f0*/  LDL.LU R251, [R1+0xf2c] ;  /* 0x000f2c0001fb7983 */ /* 0x000f280000300800 */
[----:B------:R-:W3:Y:S04]  /*5d500*/  LDL.LU R4, [R1+0xf30] ;  /* 0x000f300001047983 */ /* 0x000ee80000300800 */
[----:B------:R-:W3:Y:S04]  /*5d510*/  LDL.LU R5, [R1+0xf34] ;  /* 0x000f340001057983 */ /* 0x000ee80000300800 */
[----:B--2---:R-:W3:Y:S04]  /*5d520*/  LDL.LU R6, [R1+0xf38] ;  /* 0x000f380001067983 */ /* 0x004ee80000300800 */
[----:B------:R-:W3:Y:S01]  /*5d530*/  LDL.LU R7, [R1+0xf3c] ;  /* 0x000f3c0001077983 */ /* 0x000ee20000300800 */
[----:B------:R-:W-:-:S03]  /*5d540*/  IMAD.MOV.U32 R40, RZ, RZ, R16 ;  /* 0x000000ffff287224 */ /* 0x000fc600078e0010 */
[----:B------:R-:W2:Y:S01]  /*5d550*/  LDL.LU R12, [R1+0xf50] ;  /* 0x000f5000010c7983 */ /* 0x000ea20000300800 */
[----:B------:R-:W-:-:S03]  /*5d560*/  IMAD.MOV.U32 R41, RZ, RZ, R17 ;  /* 0x000000ffff297224 */ /* 0x000fc600078e0011 */
[----:B------:R-:W2:Y:S04]  /*5d570*/  LDL.LU R13, [R1+0xf54] ;  /* 0x000f5400010d7983 */ /* 0x000ea80000300800 */
[----:B------:R-:W2:Y:S04]  /*5d580*/  LDL.LU R14, [R1+0xf58] ;  /* 0x000f5800010e7983 */ /* 0x000ea80000300800 */
        /* <DEDUP_REMOVED lines=43> */
[----:B------:R-:W-:-:S02]  /*5d840*/  IMAD.MOV.U32 R32, RZ, RZ, R24 ;  /* 0x000000ffff207224 */ /* 0x000fc400078e0018 */
[----:B------:R-:W-:Y:S01]  /*5d850*/  IMAD.MOV.U32 R33, RZ, RZ, R25 ;  /* 0x000000ffff217224 */ /* 0x000fe200078e0019 */
        /* <DEDUP_REMOVED lines=9> */
[----:B------:R-:W4:Y:S04]  /*5d8f0*/  LDL.LU R11, [R1+0xf4c] ;  /* 0x000f4c00010b7983 */ /* 0x000f280000300800 */
[----:B------:R-:W1:Y:S04]  /*5d900*/  LDL.LU R244, [R1+0xee0] ;  /* 0x000ee00001f47983 */ /* 0x000e680000300800 */
[----:B------:R-:W1:Y:S04]  /*5d910*/  LDL.LU R245, [R1+0xee4] ;  /* 0x000ee40001f57983 */ /* 0x000e680000300800 */
[----:B------:R-:W1:Y:S04]  /*5d920*/  LDL.LU R246, [R1+0xee8] ;  /* 0x000ee80001f67983 */ /* 0x000e680000300800 */
[----:B------:R-:W1:Y:S01]  /*5d930*/  LDL.LU R247, [R1+0xeec] ;  /* 0x000eec0001f77983 */ /* 0x000e620000300800 */
[----:B------:R-:W-:Y:S01]  /*5d940*/  MOV R28, R144 ;  /* 0x00000090001c7202 */ /* 0x000fe20000000f00 */
[----:B------:R-:W-:-:S02]  /*5d950*/  IMAD.MOV.U32 R29, RZ, RZ, R145 ;  /* 0x000000ffff1d7224 */ /* 0x000fc400078e0091 */
[----:B--2---:R-:W-:-:S15]  /*5d960*/  HMMA.1688.F32.TF32 R144, R232, R98, R184 ;  /* 0x00000062e890723c */ /* 0x004fde00000810b8 */
[----:B------:R-:W-:-:S04]  /*5d970*/  NOP ;  /* 0x0000000000007918 */ /* 0x000fc80000000000 */
[----:B------:R-:W-:Y:S01]  /*5d980*/  IMAD.MOV.U32 R68, RZ, RZ, R144 ;  /* 0x000000ffff447224 */ /* 0x000fe200078e0090 */
[----:B------:R3:W-:Y:S01]  /*5d990*/  STL.64 [R1+0x2348], R146 ;  /* 0x0023489201007387 */ /* 0x0007e20000100a00 */
[----:B------:R-:W-:Y:S02]  /*5d9a0*/  IMAD.MOV.U32 R69, RZ, RZ, R145 ;  /* 0x000000ffff457224 */ /* 0x000fe400078e0091 */
[----:B---3--:R-:W-:-:S15]  /*5d9b0*/  HMMA.1688.F32.TF32 R144, R232, R86, R208 ;  /* 0x00000056e890723c */ /* 0x008fde00000810d0 */
        /* <DEDUP_REMOVED lines=14> */
[----:B----4-:R-:W-:-:S15]  /*5daa0*/  HMMA.1688.F32.TF32 R144, R232, R74, R168 ;  /* 0x0000004ae890723c */ /* 0x010fde00000810a8 */
        /* <DEDUP_REMOVED lines=8> */
[----:B------:R-:W-:Y:S02]  /*5db30*/  MOV R89, R145 ;  /* 0x0000009100597202 */ /* 0x000fe40000000f00 */
[C---:B--2---:R-:W-:Y:S08]  /*5db40*/  HMMA.1688.F32.TF32 R144, R232.reuse, R66, R160 ;  /* 0x00000042e890723c */ /* 0x044ff000000810a0 */
[C---:B------:R-:W-:Y:S11]  /*5db50*/  HMMA.1688.F32.TF32 R24, R232.reuse, R58, R24 ;  /* 0x0000003ae818723c */ /* 0x040ff60000081018 */
[----:B------:R-:W-:Y:S01]  /*5db60*/  IMAD.MOV.U32 R92, RZ, RZ, R144 ;  /* 0x000000ffff5c7224 */ /* 0x000fe200078e0090 */
[----:B------:R2:W-:Y:S01]  /*5db70*/  STL.64 [R1+0x22e8], R146 ;  /* 0x0022e89201007387 */ /* 0x0005e20000100a00 */
[----:B------:R-:W-:Y:S01]  /*5db80*/  IMAD.MOV.U32 R93, RZ, RZ, R145 ;  /* 0x000000ffff5d7224 */ /* 0x000fe200078e0091 */
[C---:B------:R-:W-:Y:S08]  /*5db90*/  HMMA.1688.F32.TF32 R20, R232.reuse, R54, R20 ;  /* 0x00000036e814723c */ /* 0x040ff00000081014 */
[C---:B--2---:R-:W-:Y:S08]  /*5dba0*/  HMMA.1688.F32.TF32 R144, R232.reuse, R62, R156 ;  /* 0x0000003ee890723c */ /* 0x044ff0000008109c */
[C---:B------:R-:W-:Y:S08]  /*5dbb0*/  HMMA.1688.F32.TF32 R16, R232.reuse, R50, R16 ;  /* 0x00000032e810723c */ /* 0x040ff00000081010 */
[C---:B------:R-:W-:Y:S08]  /*5dbc0*/  HMMA.1688.F32.TF32 R12, R232.reuse, R46, R12 ;  /* 0x0000002ee80c723c */ /* 0x040ff0000008100c */
        /* <DEDUP_REMOVED lines=140> */
[----:B------:R-:W1:Y:S01]  /*5e490*/  LDS R235, [R175+UR10+0x3180] ;  /* 0x0031800aafeb7984 */ /* 0x000e620008000800 */
[----:B--2---:R-:W-:-:S15]  /*5e4a0*/  HMMA.1688.F32.TF32 R144, R236, R150, R144 ;  /* 0x00000096ec90723c */ /* 0x004fde0000081090 */
[----:B------:R-:W-:-:S04]  /*5e4b0*/  NOP ;  /* 0x0000000000007918 */ /* 0x000fc80000000000 */
[----:B------:R-:W-:Y:S04]  /*5e4c0*/  STL.64 [R1+0x21b0], R144 ;  /* 0x0021b09001007387 */ /* 0x000fe80000100a00 */
[----:B------:R2:W-:Y:S04]  /*5e4d0*/  STL.64 [R1+0x21b8], R146 ;  /* 0x0021b89201007387 */ /* 0x0005e80000100a00 */
[----:B--2---:R-:W2:Y:S04]  /*5e4e0*/  LDL.LU.64 R146, [R1+0x67d8] ;  /* 0x0067d80001927983 */ /* 0x004ea80000300a00 */
[----:B------:R-:W2:Y:S01]  /*5e4f0*/  LDL.LU.64 R144, [R1+0x67d0] ;  /* 0x0067d00001907983 */ /* 0x000ea20000300a00 */
[C---:B------:R-:W-:Y:S08]  /*5e500*/  HMMA.1688.F32.TF32 R192, R236.reuse, R94, R192 ;  /* 0x0000005eecc0723c */ /* 0x040ff000000810c0 */
[C---:B------:R-:W-:Y:S08]  /*5e510*/  HMMA.1688.F32.TF32 R168, R236.reuse, R98, R168 ;  /* 0x00000062eca8723c */ /* 0x040ff000000810a8 */
[C---:B------:R-:W-:Y:S08]  /*5e520*/  HMMA.1688.F32.TF32 R164, R236.reuse, R86, R164 ;  /* 0x00000056eca4723c */ /* 0x040ff000000810a4 */
[C---:B------:R-:W-:Y:S08]  /*5e530*/  HMMA.1688.F32.TF32 R160, R236.reuse, R82, R160 ;  /* 0x00000052eca0723c */ /* 0x040ff000000810a0 */
[C---:B------:R-:W-:Y:S08]  /*5e540*/  HMMA.1688.F32.TF32 R24, R236.reuse, R74, R24 ;  /* 0x0000004aec18723c */ /* 0x040ff00000081018 */
[C---:B---3--:R-:W-:Y:S08]  /*5e550*/  HMMA.1688.F32.TF32 R156, R236.reuse, R78, R156 ;  /* 0x0000004eec9c723c */ /* 0x048ff0000008109c */
[C---:B------:R-:W-:Y:S08]  /*5e560*/  HMMA.1688.F32.TF32 R20, R236.reuse, R70, R20 ;  /* 0x00000046ec14723c */ /* 0x040ff00000081014 */
[C---:B------:R-:W-:Y:S08]  /*5e570*/  HMMA.1688.F32.TF32 R16, R236.reuse, R66, R16 ;  /* 0x00000042ec10723c */ /* 0x040ff00000081010 */
[C---:B----4-:R-:W-:Y:S08]  /*5e580*/  HMMA.1688.F32.TF32 R12, R236.reuse, R62, R12 ;  /* 0x0000003eec0c723c */ /* 0x050ff0000008100c */
[C---:B------:R-:W-:Y:S08]  /*5e590*/  HMMA.1688.F32.TF32 R8, R236.reuse, R58, R8 ;  /* 0x0000003aec08723c */ /* 0x040ff00000081008 */
[C---:B------:R-:W-:Y:S08]  /*5e5a0*/  HMMA.1688.F32.TF32 R4, R236.reuse, R54, R4 ;  /* 0x00000036ec04723c */ /* 0x040ff00000081004 */
[----:B--2---:R-:W-:-:S15]  /*5e5b0*/  HMMA.1688.F32.TF32 R180, R236, R146, R180 ;  /* 0x00000092ecb4723c */ /* 0x004fde00000810b4 */
        /* <DEDUP_REMOVED lines=10> */
[C---:B--2---:R-:W-:Y:S11]  /*5e660*/  HMMA.1688.F32.TF32 R188, R236.reuse, R90, R224 ;  /* 0x0000005aecbc723c */ /* 0x044ff600000810e0 */
        /* <DEDUP_REMOVED lines=20> */
[----:B------:R-:W-:Y:S04]  /*5e7b0*/  STL.64 [R1+0x20e0], R176 ;  /* 0x0020e0b001007387 */ /* 0x000fe80000100a00 */
[----:B------:R3:W-:Y:S01]  /*5e7c0*/  STL.64 [R1+0x20e8], R178 ;  /* 0x0020e8b201007387 */ /* 0x0007e20000100a00 */
[C---:B--2---:R-:W-:Y:S08]  /*5e7d0*/  HMMA.1688.F32.TF32 R180, R236.reuse, R106, R204 ;  /* 0x0000006aecb4723c */ /* 0x044ff000000810cc */
[C---:B---3--:R-:W-:Y:S01]  /*5e7e0*/  HMMA.1688.F32.TF32 R176, R236.reuse, R102, R200 ;  /* 0x00000066ecb0723c */ /* 0x048fe200000810c8 */
[----:B------:R-:W-:Y:S04]  /*5e7f0*/  STL.64 [R1+0x20d0], R184 ;  /* 0x0020d0b801007387 */ /* 0x000fe80000100a00 */
[----:B------:R-:W-:Y:S06]  /*5e800*/  STL.64 [R1+0x20d8], R186 ;  /* 0x0020d8ba01007387 */ /* 0x000fec0000100a00 */
        /* <DEDUP_REMOVED lines=41> */
[----:B---3--:R-:W1:Y:S04]  /*5eaa0*/  LDL.LU R4, [R1+0xbc0] ;  /* 0x000bc00001047983 */ /* 0x008e680000300800 */
[----:B------:R-:W1:Y:S04]  /*5eab0*/  LDL.LU R5, [R1+0xbc4] ;  /* 0x000bc40001057983 */ /* 0x000e680000300800 */
[----:B----4-:R-:W1:Y:S04]  /*5eac0*/  LDL.LU R6, [R1+0xbc8] ;  /* 0x000bc80001067983 */ /* 0x010e680000300800 */
[----:B------:R-:W1:Y:S04]  /*5ead0*/  LDL.LU R7, [R1+0xbcc] ;  /* 0x000bcc0001077983 */ /* 0x000e680000300800 */
        /* <DEDUP_REMOVED lines=96> */
[----:B-1----:R-:W-:Y:S08]  /*5f0e0*/  HMMA.1688.F32.TF32 R4, R232, R74, R4 ;  /* 0x0000004ae804723c */ /* 0x002ff00000081004 */
[----:B--2---:R-:W-:-:S15]  /*5f0f0*/  HMMA.1688.F32.TF32 R180, R236, R38, R180 ;  /* 0x00000026ecb4723c */ /* 0x004fde00000810b4 */
[----:B------:R-:W-:-:S04]  /*5f100*/  NOP ;  /* 0x0000000000007918 */ /* 0x000fc80000000000 */
[----:B------:R-:W-:Y:S04]  /*5f110*/  STL.64 [R1+0x1fd0], R180 ;  /* 0x001fd0b401007387 */ /* 0x000fe80000100a00 */
[----:B------:R1:W-:Y:S02]  /*5f120*/  STL.64 [R1+0x1fd8], R182 ;  /* 0x001fd8b601007387 */ /* 0x0003e40000100a00 */
[C---:B-1----:R-:W-:Y:S08]  /*5f130*/  HMMA.1688.F32.TF32 R180, R236.reuse, R34, R188 ;  /* 0x00000022ecb4723c */ /* 0x042ff000000810bc */
[----:B---3--:R-:W-:Y:S01]  /*5f140*/  HMMA.1688.F32.TF32 R188, R236, R30, R228 ;  /* 0x0000001eecbc723c */ /* 0x008fe200000810e4 */
[----:B------:R-:W-:Y:S04]  /*5f150*/  LDS R236, [R0+UR10+0x2200] ;  /* 0x0022000a00ec7984 */ /* 0x000fe80008000800 */
[----:B------:R-:W-:Y:S04]  /*5f160*/  LDS R238, [R0+UR10+0x3200] ;  /* 0x0032000a00ee7984 */ /* 0x000fe80008000800 */
[----:B------:R-:W-:Y:S04]  /*5f170*/  LDS R237, [R3+UR10+0x2200] ;  /* 0x0022000a03ed7984 */ /* 0x000fe80008000800 */
[----:B------:R-:W-:Y:S04]  /*5f180*/  STL.64 [R1+0x1fc0], R180 ;  /* 0x001fc0b401007387 */ /* 0x000fe80000100a00 */
[----:B------:R1:W-:Y:S04]  /*5f190*/  STL.64 [R1+0x1fc8], R182 ;  /* 0x001fc8b601007387 */ /* 0x0003e80000100a00 */
[----:B------:R-:W2:Y:S01]  /*5f1a0*/  LDS R239, [R3+UR10+0x3200] ;  /* 0x0032000a03ef7984 */ /* 0x000ea20008000800 */
[----:B-1----:R-:W-:Y:S03]  /*5f1b0*/  HMMA.1688.F32.TF32 R180, R232, R154, R196 ;  /* 0x0000009ae8b4723c */ /* 0x002fe600000810c4 */
[----:B------:R-:W-:Y:S04]  /*5f1c0*/  STL.64 [R1+0x1180], R188 ;  /* 0x001180bc01007387 */ /* 0x000fe80000100a00 */
[----:B------:R-:W-:-:S12]  /*5f1d0*/  STL.64 [R1+0x1188], R190 ;  /* 0x001188be01007387 */ /* 0x000fd80000100a00 */
[----:B------:R-:W-:Y:S04]  /*5f1e0*/  STL.64 [R1+0x11a0], R180 ;  /* 0x0011a0b401007387 */ /* 0x000fe80000100a00 */
[----:B------:R1:W-:Y:S02]  /*5f1f0*/  STL.64 [R1+0x11a8], R182 ;  /* 0x0011a8b601007387 */ /* 0x0003e40000100a00 */
[C---:B-1----:R-:W-:Y:S08]  /*5f200*/  HMMA.1688.F32.TF32 R180, R232.reuse, R150, R192 ;  /* 0x00000096e8b4723c */ /* 0x042ff000000810c0 */
[C---:B------:R-:W-:Y:S08]  /*5f210*/  HMMA.1688.F32.TF32 R192, R232.reuse, R146, R224 ;  /* 0x00000092e8c0723c */ /* 0x040ff000000810e0 */
[C---:B----4-:R-:W-:Y:S03]  /*5f220*/  HMMA.1688.F32.TF32 R188, R232.reuse, R142, R176 ;  /* 0x0000008ee8bc723c */ /* 0x050fe600000810b0 */
        /* <DEDUP_REMOVED lines=23> */
[C---:B---3--:R-:W-:Y:S08]  /*5f3a0*/  HMMA.1688.F32.TF32 R176, R232.reuse, R118, R168 ;  /* 0x00000076e8b0723c */ /* 0x048ff000000810a8 */
        /* <DEDUP_REMOVED lines=33> */
[C---:B-1----:R-:W-:Y:S08]  /*5f5c0*/  HMMA.1688.F32.TF32 R12, R232.reuse, R66, R240 ;  /* 0x00000042e80c723c */ /* 0x042ff000000810f0 */
[C---:B---3--:R-:W-:Y:S01]  /*5f5d0*/  HMMA.1688.F32.TF32 R4, R232.reuse, R62, R244 ;  /* 0x0000003ee804723c */ /* 0x048fe200000810f4 */
[----:B------:R1:W-:Y:S04]  /*5f5e0*/  STL.64 [R1+0x1e70], R8 ;  /* 0x001e700801007387 */ /* 0x0003e80000100a00 */
[----:B------:R3:W-:Y:S04]  /*5f5f0*/  STL.64 [R1+0x1e78], R10 ;  /* 0x001e780a01007387 */ /* 0x0007e80000100a00 */
[----:B-1----:R-:W4:Y:S04]  /*5f600*/  LDL.LU R8, [R1+0xc0] ;  /* 0x0000c00001087983 */ /* 0x002f280000300800 */
[----:B------:R1:W-:Y:S04]  /*5f610*/  STL.64 [R1+0x1e60], R12 ;  /* 0x001e600c01007387 */ /* 0x0003e80000100a00 */
[----:B------:R1:W-:Y:S04]  /*5f620*/  STL.64 [R1+0x1e68], R14 ;  /* 0x001e680e01007387 */ /* 0x0003e80000100a00 */
[----:B------:R1:W-:Y:S04]  /*5f630*/  STL.64 [R1+0x1e50], R4 ;  /* 0x001e500401007387 */ /* 0x0003e80000100a00 */
[----:B------:R1:W-:Y:S04]  /*5f640*/  STL.64 [R1+0x1e58], R6 ;  /* 0x001e580601007387 */ /* 0x0003e80000100a00 */
[----:B------:R-:W4:Y:S04]  /*5f650*/  LDL.LU R9, [R1+0xc4] ;  /* 0x0000c40001097983 */ /* 0x000f280000300800 */
[----:B---3--:R-:W4:Y:S04]  /*5f660*/  LDL.LU R10, [R1+0xc8] ;  /* 0x0000c800010a7983 */ /* 0x008f280000300800 */
[----:B------:R-:W4:Y:S04]  /*5f670*/  LDL.LU R11, [R1+0xcc] ;  /* 0x0000cc00010b7983 */ /* 0x000f280000300800 */
[----:B-1----:R-:W3:Y:S04]  /*5f680*/  LDL.LU R12, [R1+0xd0] ;  /* 0x0000d000010c7983 */ /* 0x002ee80000300800 */
        /* <DEDUP_REMOVED lines=104> */
[----:B---3--:R-:W-:-:S15]  /*5fd10*/  HMMA.1688.F32.TF32 R248, R232, R58, R248 ;  /* 0x0000003ae8f8723c */ /* 0x008fde00000810f8 */
[----:B------:R-:W-:-:S04]  /*5fd20*/  NOP ;  /* 0x0000000000007918 */ /* 0x000fc80000000000 */
[----:B------:R-:W-:Y:S04]  /*5fd30*/  STL.64 [R1+0x1e40], R248 ;  /* 0x001e40f801007387 */ /* 0x000fe80000100a00 */
[----:B------:R1:W-:Y:S04]  /*5fd40*/  STL.64 [R1+0x1e48], R250 ;  /* 0x001e48fa01007387 */ /* 0x0003e80000100a00 */
[----:B-1----:R-:W2:Y:S04]  /*5fd50*/  LDL.LU.64 R250, [R1+0x67c8] ;  /* 0x0067c80001fa7983 */ /* 0x002ea80000300a00 */
[----:B------:R-:W3:Y:S04]  /*5fd60*/  LDL.LU.64 R248, [R1+0x67c0] ;  /* 0x0067c00001f87983 */ /* 0x000ee80000300a00 */
[----:B------:R-:W-:Y:S04]  /*5fd70*/  STL.64 [R1+0x1e30], R240 ;  /* 0x001e30f001007387 */ /* 0x000fe80000100a00 */
[----:B------:R1:W-:Y:S04]  /*5fd80*/  STL.64 [R1+0x1e38], R242 ;  /* 0x001e38f201007387 */ /* 0x0003e80000100a00 */
[----:B-1----:R-:W2:Y:S04]  /*5fd90*/  LDL.LU.64 R242, [R1+0x67b8] ;  /* 0x0067b80001f27983 */ /* 0x002ea80000300a00 */
[----:B------:R-:W2:Y:S01]  /*5fda0*/  LDL.LU.64 R240, [R1+0x67b0] ;  /* 0x0067b00001f07983 */ /* 0x000ea20000300a00 */
[C---:B----4-:R-:W-:Y:S08]  /*5fdb0*/  HMMA.1688.F32.TF32 R244, R232.reuse, R50, R244 ;  /* 0x00000032e8f4723c */ /* 0x050ff000000810f4 */
[C---:B------:R-:W-:Y:S11]  /*5fdc0*/  HMMA.1688.F32.TF32 R180, R232.reuse, R46, R180 ;  /* 0x0000002ee8b4723c */ /* 0x040ff600000810b4 */
[----:B------:R-:W-:Y:S01]  /*5fdd0*/  STL.64 [R1+0x1e20], R244 ;  /* 0x001e20f401007387 */ /* 0x000fe20000100a00 */
[C---:B------:R-:W-:Y:S03]  /*5fde0*/  HMMA.1688.F32.TF32 R188, R232.reuse, R42, R188 ;  /* 0x0000002ae8bc723c */ /* 0x040fe600000810bc */
[----:B------:R1:W-:Y:S04]  /*5fdf0*/  STL.64 [R1+0x1e28], R246 ;  /* 0x001e28f601007387 */ /* 0x0003e80000100a00 */
[----:B-1----:R-:W4:Y:S04]  /*5fe00*/  LDL.LU.64 R246, [R1+0x67a8] ;  /* 0x0067a80001f67983 */ /* 0x002f280000300a00 */
[----:B------:R-:W2:Y:S04]  /*5fe10*/  LDL.LU.64 R244, [R1+0x67a0] ;  /* 0x0067a00001f47983 */ /* 0x000ea80000300a00 */
[----:B------:R-:W-:Y:S04]  /*5fe20*/  STL.64 [R1+0x1e00], R180 ;  /* 0x001e00b401007387 */ /* 0x000fe80000100a00 */
[----:B------:R1:W-:Y:S02]  /*5fe30*/  STL.64 [R1+0x1e08], R182 ;  /* 0x001e08b601007387 */ /* 0x0003e40000100a00 */
[C---:B-1----:R-:W-:Y:S02]  /*5fe40*/  HMMA.1688.F32.TF32 R180, R232.reuse, R38, R228 ;  /* 0x00000026e8b4723c */ /* 0x042fe400000810e4 */
[----:B------:R-:W-:Y:S04]  /*5fe50*/  STL.64 [R1+0x1df0], R188 ;  /* 0x001df0bc01007387 */ /* 0x000fe80000100a00 */
[----:B------:R1:W-:Y:S02]  /*5fe60*/  STL.64 [R1+0x1df8], R190 ;  /* 0x001df8be01007387 */ /* 0x0003e40000100a00 */
[C---:B------:R-:W-:Y:S08]  /*5fe70*/  HMMA.1688.F32.TF32 R196, R232.reuse, R34, R196 ;  /* 0x00000022e8c4723c */ /* 0x040ff000000810c4 */
[----:B-1----:R-:W-:Y:S01]  /*5fe80*/  HMMA.1688.F32.TF32 R188, R232, R30, R192 ;  /* 0x0000001ee8bc723c */ /* 0x002fe200000810c0 */
[----:B------:R-:W-:Y:S04]  /*5fe90*/  LDS R232, [R174+UR10+0x2200] ;  /* 0x0022000aaee87984 */ /* 0x000fe80008000800 */
[----:B------:R-:W-:Y:S04]  /*5fea0*/  STL.64 [R1+0x1dd0], R180 ;  /* 0x001dd0b401007387 */ /* 0x000fe80000100a00 */
[----:B------:R1:W-:Y:S04]  /*5feb0*/  STL.64 [R1+0x1dd8], R182 ;  /* 0x001dd8b601007387 */ /* 0x0003e80000100a00 */
[----:B------:R-:W-:Y:S04]  /*5fec0*/  LDS R234, [R174+UR10+0x3200] ;  /* 0x0032000aaeea7984 */ /* 0x000fe80008000800 */
[----:B------:R-:W-:Y:S01]  /*5fed0*/  LDS R233, [R175+UR10+0x2200] ;  /* 0x0022000aafe97984 */ /* 0x000fe20008000800 */
[C---:B-1----:R-:W-:Y:S03]  /*5fee0*/  HMMA.1688.F32.TF32 R180, R236.reuse, R154, R224 ;  /* 0x0000009aecb4723c */ /* 0x042fe600000810e0 */
[----:B------:R-:W-:Y:S04]  /*5fef0*/  STL.64 [R1+0x1db0], R196 ;  /* 0x001db0c401007387 */ /* 0x000fe80000100a00 */
[----:B------:R-:W-:Y:S04]  /*5ff00*/  STL.64 [R1+0x1db8], R198 ;  /* 0x001db8c601007387 */ /* 0x000fe80000100a00 */
[----:B------:R-:W-:Y:S04]  /*5ff10*/  STL.64 [R1+0x13a0], R188 ;  /* 0x0013a0bc01007387 */ /* 0x000fe80000100a00 */
[----:B------:R-:W-:Y:S04]  /*5ff20*/  STL.64 [R1+0x13a8], R190 ;  /* 0x0013a8be01007387 */ /* 0x000fe80000100a00 */
[----:B------:R1:W2:Y:S04]  /*5ff30*/  LDS R235, [R175+UR10+0x3200] ;  /* 0x0032000aafeb7984 */ /* 0x0002a80008000800 */
[----:B------:R-:W-:Y:S04]  /*5ff40*/  STL.64 [R1+0x13c0], R180 ;  /* 0x0013c0b401007387 */ /* 0x000fe80000100a00 */
[----:B------:R1:W-:Y:S02]  /*5ff50*/  STL.64 [R1+0x13c8], R182 ;  /* 0x0013c8b601007387 */ /* 0x0003e40000100a00 */
[C---:B-1----:R-:W-:Y:S08]  /*5ff60*/  HMMA.1688.F32.TF32 R172, R236.reuse, R142, R216 ;  /* 0x0000008eecac723c */ /* 0x042ff000000810d8 */
[C---:B------:R-:W-:Y:S08]  /*5ff70*/  HMMA.1688.F32.TF32 R180, R236.reuse, R150, R176 ;  /* 0x00000096ecb4723c */ /* 0x040ff000000810b0 */
[C---:B------:R-:W-:Y:S11]  /*5ff80*/  HMMA.1688.F32.TF32 R176, R236.reuse, R146, R212 ;  /* 0x00000092ecb0723c */ /* 0x040ff600000810d4 */
[----:B------:R-:W-:Y:S04]  /*5ff90*/  STL.64 [R1+0x1d90], R180 ;  /* 0x001d90b401007387 */ /* 0x000fe80000100a00 */
[----:B------:R1:W-:Y:S04]  /*5ffa0*/  STL.64 [R1+0x1d98], R182 ;  /* 0x001d98b601007387 */ /* 0x0003e80000100a00 */
        /* <DEDUP_REMOVED lines=15> */
[C---:B-1----:R-:W-:Y:S08]  /*600a0*/  HMMA.1688.F32.TF32 R172, R236.reuse, R126, R168 ;  /* 0x0000007eecac723c */ /* 0x042ff000000810a8 */
        /* <DEDUP_REMOVED lines=26> */
[----:B------:R1:W-:Y:S01]  /*60250*/  STL.64 [R1+0x1bc8], R22 ;  /* 0x001bc81601007387 */ /* 0x0003e20000100a00 */
[----:B--2---:R-:W-:-:S03]  /*60260*/  IMAD.MOV.U32 R8, RZ, RZ, R243 ;  /* 0x000000ffff087224 */ /* 0x004fc600078e00f3 */
[----:B------:R-:W-:Y:S04]  /*60270*/  STL.64 [R1+0x1ba0], R16 ;  /* 0x001ba01001007387 */ /* 0x000fe80000100a00 */
[----:B------:R-:W-:Y:S04]  /*60280*/  STL.64 [R1+0x1ba8], R18 ;  /* 0x001ba81201007387 */ /* 0x000fe80000100a00 */
[----:B------:R2:W-:Y:S01]  /*60290*/  STL.64 [R1+0x1b80], R12 ;  /* 0x001b800c01007387 */ /* 0x0005e20000100a00 */
[----:B------:R-:W-:-:S03]  /*602a0*/  IMAD.MOV.U32 R9, RZ, RZ, R242 ;  /* 0x000000ffff097224 */ /* 0x000fc600078e00f2 */
[----:B------:R4:W-:Y:S01]  /*602b0*/  STL.64 [R1+0x1b88], R14 ;  /* 0x001b880e01007387 */ /* 0x0009e20000100a00 */
[----:B------:R-:W-:-:S03]  /*602c0*/  IMAD.MOV.U32 R10, RZ, RZ, R241 ;  /* 0x000000ffff0a7224 */ /* 0x000fc600078e00f1 */
[----:B------:R-:W3:Y:S01]  /*602d0*/  LDL.LU R243, [R1+0x679c] ;  /* 0x00679c0001f37983 */ /* 0x000ee20000300800 */
[----:B------:R-:W-:-:S03]  /*602e0*/  IMAD.MOV.U32 R11, RZ, RZ, R240 ;  /* 0x000000ffff0b7224 */ /* 0x000fc600078e00f0 */
[----:B------:R3:W-:Y:S04]  /*602f0*/  STL.64 [R1+0x1b70], R4 ;  /* 0x001b700401007387 */ /* 0x0007e80000100a00 */
[----:B------:R1:W-:Y:S04]  /*60300*/  STL.64 [R1+0x1b78], R6 ;  /* 0x001b780601007387 */ /* 0x0003e80000100a00 */
[----:B------:R-:W3:Y:S04]  /*60310*/  LDL.LU R242, [R1+0x6798] ;  /* 0x0067980001f27983 */ /* 0x000ee80000300800 */
[----:B------:R-:W3:Y:S04]  /*60320*/  LDL.LU R241, [R1+0x6794] ;  /* 0x0067940001f17983 */ /* 0x000ee80000300800 */
[----:B------:R-:W3:Y:S04]  /*60330*/  LDL.LU R240, [R1+0x6790] ;  /* 0x0067900001f07983 */ /* 0x000ee80000300800 */
[----:B-1----:R-:W3:Y:S04]  /*60340*/  LDL.LU R20, [R1+0x9f0] ;  /* 0x0009f00001147983 */ /* 0x002ee80000300800 */
        /* <DEDUP_REMOVED lines=43> */
[----:B------:R-:W3:Y:S04]  /*60600*/  LDL.LU R160, [R1] ;  /* 0x0000000001a07983 */ /* 0x000ee80000300800 */
        /* <DEDUP_REMOVED lines=11> */
[----:B--2---:R-:W-:-:S02]  /*606c0*/  IMAD.MOV.U32 R12, RZ, RZ, R244 ;  /* 0x000000ffff0c7224 */ /* 0x004fc400078e00f4 */
[----:B------:R-:W-:Y:S02]  /*606d0*/  IMAD.MOV.U32 R13, RZ, RZ, R245 ;  /* 0x000000ffff0d7224 */ /* 0x000fe400078e00f5 */
[----:B----4-:R-:W-:Y:S02]  /*606e0*/  IMAD.MOV.U32 R14, RZ, RZ, R246 ;  /* 0x000000ffff0e7224 */ /* 0x010fe400078e00f6 */
[----:B------:R-:W-:Y:S02]  /*606f0*/  IMAD.MOV.U32 R15, RZ, RZ, R247 ;  /* 0x000000ffff0f7224 */ /* 0x000fe400078e00f7 */
[----:B---3--:R-:W-:Y:S02]  /*60700*/  IMAD.MOV.U32 R4, RZ, RZ, R248 ;  /* 0x000000ffff047224 */ /* 0x008fe400078e00f8 */
[----:B------:R-:W-:Y:S02]  /*60710*/  IMAD.MOV.U32 R5, RZ, RZ, R249 ;  /* 0x000000ffff057224 */ /* 0x000fe400078e00f9 */
[----:B------:R-:W-:-:S02]  /*60720*/  IMAD.MOV.U32 R6, RZ, RZ, R250 ;  /* 0x000000ffff067224 */ /* 0x000fc400078e00fa */
[----:B------:R-:W-:Y:S02]  /*60730*/  IMAD.MOV.U32 R7, RZ, RZ, R251 ;  /* 0x000000ffff077224 */ /* 0x000fe400078e00fb */
[----:B------:R-:W-:Y:S02]  /*60740*/  IMAD.MOV.U32 R19, RZ, RZ, R243 ;  /* 0x000000ffff137224 */ /* 0x000fe400078e00f3 */
[----:B------:R-:W-:Y:S02]  /*60750*/  IMAD.MOV.U32 R18, RZ, RZ, R242 ;  /* 0x000000ffff127224 */ /* 0x000fe400078e00f2 */
[----:B------:R-:W-:Y:S02]  /*60760*/  IMAD.MOV.U32 R17, RZ, RZ, R241 ;  /* 0x000000ffff117224 */ /* 0x000fe400078e00f1 */
[----:B------:R-:W-:Y:S02]  /*60770*/  IMAD.MOV.U32 R16, RZ, RZ, R240 ;  /* 0x000000ffff107224 */ /* 0x000fe400078e00f0 */
        /* <DEDUP_REMOVED lines=11> */
[----:B------:R-:W4:Y:S01]  /*60830*/  LDL.LU R251, [R1+0x6760] ;  /* 0x0067600001fb7983 */ /* 0x000f220000300800 */
[C---:B------:R-:W-:Y:S08]  /*60840*/  HMMA.1688.F32.TF32 R168, R236.reuse, R46, R168 ;  /* 0x0000002eeca8723c */ /* 0x040ff000000810a8 */
[C---:B------:R-:W-:Y:S08]  /*60850*/  HMMA.1688.F32.TF32 R164, R236.reuse, R42, R164 ;  /* 0x0000002aeca4723c */ /* 0x040ff000000810a4 */
[C---:B------:R-:W-:Y:S08]  /*60860*/  HMMA.1688.F32.TF32 R172, R236.reuse, R74, R212 ;  /* 0x0000004aecac723c */ /* 0x040ff000000810d4 */
[C---:B------:R-:W-:Y:S08]  /*60870*/  HMMA.1688.F32.TF32 R176, R236.reuse, R78, R176 ;  /* 0x0000004eecb0723c */ /* 0x040ff000000810b0 */
[C---:B------:R-:W-:Y:S11]  /*60880*/  HMMA.1688.F32.TF32 R180, R236.reuse, R70, R216 ;  /* 0x00000046ecb4723c */ /* 0x040ff600000810d8 */
[----:B------:R-:W-:Y:S04]  /*60890*/  STL.64 [R1+0x1b60], R176 ;  /* 0x001b60b001007387 */ /* 0x000fe80000100a00 */
[----:B------:R1:W-:Y:S04]  /*608a0*/  STL.64 [R1+0x1b68], R178 ;  /* 0x001b68b201007387 */ /* 0x0003e80000100a00 */
[----:B------:R-:W-:Y:S04]  /*608b0*/  STL.64 [R1+0x1b50], R172 ;  /* 0x001b50ac01007387 */ /* 0x000fe80000100a00 */
[----:B------:R1:W-:Y:S02]  /*608c0*/  STL.64 [R1+0x1b58], R174 ;  /* 0x001b58ae01007387 */ /* 0x0003e40000100a00 */
[C---:B-1----:R-:W-:Y:S08]  /*608d0*/  HMMA.1688.F32.TF32 R176, R236.reuse, R66, R220 ;  /* 0x00000042ecb0723c */ /* 0x042ff000000810dc */
[C---:B------:R-:W-:Y:S01]  /*608e0*/  HMMA.1688.F32.TF32 R172, R236.reuse, R62, R184 ;  /* 0x0000003eecac723c */ /* 0x040fe200000810b8 */
[----:B------:R-:W-:Y:S04]  /*608f0*/  STL.64 [R1+0x1b40], R180 ;  /* 0x001b40b401007387 */ /* 0x000fe80000100a00 */
[----:B------:R1:W-:Y:S06]  /*60900*/  STL.64 [R1+0x1b48], R182 ;  /* 0x001b48b601007387 */ /* 0x0003ec0000100a00 */
[----:B------:R-:W-:Y:S04]  /*60910*/  STL.64 [R1+0x1b30], R176 ;  /* 0x001b30b001007387 */ /* 0x000fe80000100a00 */
[----:B------:R1:W-:Y:S02]  /*60920*/  STL.64 [R1+0x1b38], R178 ;  /* 0x001b38b201007387 */ /* 0x0003e40000100a00 */
[C---:B-1----:R-:W-:Y:S02]  /*60930*/  HMMA.1688.F32.TF32 R180, R236.reuse, R58, R208 ;  /* 0x0000003aecb4723c */ /* 0x042fe400000810d0 */
[----:B------:R-:W-:Y:S04]  /*60940*/  STL.64 [R1+0x1b20], R172 ;  /* 0x001b20ac01007387 */ /* 0x000fe80000100a00 */
[----:B------:R1:W-:Y:S02]  /*60950*/  STL.64 [R1+0x1b28], R174 ;  /* 0x001b28ae01007387 */ /* 0x0003e40000100a00 */
[C---:B------:R-:W-:Y:S08]  /*60960*/  HMMA.1688.F32.TF32 R176, R236.reuse, R54, R204 ;  /* 0x00000036ecb0723c */ /* 0x040ff000000810cc */
[C---:B-1----:R-:W-:Y:S08]  /*60970*/  HMMA.1688.F32.TF32 R172, R236.reuse, R50, R200 ;  /* 0x00000032ecac723c */ /* 0x042ff000000810c8 */
        /* <DEDUP_REMOVED lines=13> */
[----:B------:R2:W-:Y:S05]  /*60a50*/  STL.64 [R1+0x1a78], R162 ;  /* 0x001a78a201007387 */ /* 0x0005ea0000100a00 */
[C---:B------:R-:W-:Y:S08]  /*60a60*/  HMMA.1688.F32.TF32 R24, R232.reuse, R146, R24 ;  /* 0x00000092e818723c */ /* 0x040ff00000081018 */
[C---:B------:R-:W-:Y:S08]  /*60a70*/  HMMA.1688.F32.TF32 R20, R232.reuse, R142, R20 ;  /* 0x0000008ee814723c */ /* 0x040ff00000081014 */
[C---:B------:R-:W-:Y:S08]  /*60a80*/  HMMA.1688.F32.TF32 R16, R232.reuse, R138, R16 ;  /* 0x0000008ae810723c */ /* 0x040ff00000081010 */
[----:B--2---:R-:W-:Y:S08]  /*60a90*/  HMMA.1688.F32.TF32 R160, R232, R154, R240 ;  /* 0x0000009ae8a0723c */ /* 0x004ff000000810f0 */
[C---:B---3--:R-:W-:Y:S08]  /*60aa0*/  HMMA.1688.F32.TF32 R164, R236.reuse, R30, R244 ;  /* 0x0000001eeca4723c */ /* 0x048ff000000810f4 */
[----:B----4-:R-:W-:Y:S01]  /*60ab0*/  HMMA.1688.F32.TF32 R168, R236, R34, R248 ;  /* 0x00000022eca8723c */ /* 0x010fe200000810f8 */
[----:B------:R-:W-:Y:S04]  /*60ac0*/  LDS R236, [R0+UR10+0x2280] ;  /* 0x0022800a00ec7984 */ /* 0x000fe80008000800 */
[----:B------:R-:W-:Y:S03]  /*60ad0*/  LDS R238, [R0+UR10+0x3280] ;  /* 0x0032800a00ee7984 */ /* 0x000fe60008000800 */
[C---:B------:R-:W-:Y:S01]  /*60ae0*/  HMMA.1688.F32.TF32 R12, R232.reuse, R134, R12 ;  /* 0x00000086e80c723c */ /* 0x040fe2000008100c */
[----:B------:R-:W-:Y:S04]  /*60af0*/  LDS R237, [R3+UR10+0x2280] ;  /* 0x0022800a03ed7984 */ /* 0x000fe80008000800 */
[----:B------:R-:W1:Y:S06]  /*60b00*/  LDS R239, [R3+UR10+0x3280] ;  /* 0x0032800a03ef7984 */ /* 0x000e6c0008000800 */
[----:B------:R-:W-:Y:S01]  /*60b10*/  STL.64 [R1+0x1a60], R168 ;  /* 0x001a60a801007387 */ /* 0x000fe20000100a00 */
[C---:B------:R-:W-:Y:S03]  /*60b20*/  HMMA.1688.F32.TF32 R8, R232.reuse, R94, R8 ;  /* 0x0000005ee808723c */ /* 0x040fe60000081008 */
        /* <DEDUP_REMOVED lines=21> */
[----:B------:R3:W-:Y:S04]  /*60c80*/  STL.64 [R1+0x17e8], R14 ;  /* 0x0017e80e01007387 */ /* 0x0007e80000100a00 */
[----:B--2---:R-:W2:Y:S04]  /*60c90*/  LDL.LU R12, [R1+0x120] ;  /* 0x00012000010c7983 */ /* 0x004ea80000300800 */
[----:B------:R-:W-:Y:S04]  /*60ca0*/  STL.64 [R1+0x17d0], R8 ;  /* 0x0017d00801007387 */ /* 0x000fe80000100a00 */
[----:B------:R-:W-:Y:S04]  /*60cb0*/  STL.64 [R1+0x17d8], R10 ;  /* 0x0017d80a01007387 */ /* 0x000fe80000100a00 */
[----:B------:R4:W-:Y:S04]  /*60cc0*/  STL.64 [R1+0x17c0], R4 ;  /* 0x0017c00401007387 */ /* 0x0009e80000100a00 */
[----:B------:R1:W-:Y:S04]  /*60cd0*/  STL.64 [R1+0x17c8], R6 ;  /* 0x0017c80601007387 */ /* 0x0003e80000100a00 */
        /* <DEDUP_REMOVED lines=59> */
[----:B----4-:R-:W4:Y:S04]  /*61090*/  LDL.LU R4, [R1+0x990] ;  /* 0x0009900001047983 */ /* 0x010f280000300800 */
[----:B------:R-:W4:Y:S04]  /*610a0*/  LDL.LU R5, [R1+0x994] ;  /* 0x0009940001057983 */ /* 0x000f280000300800 */
[----:B-1----:R-:W4:Y:S04]  /*610b0*/  LDL.LU R6, [R1+0x998] ;  /* 0x0009980001067983 */ /* 0x002f280000300800 */
[----:B------:R-:W4:Y:S04]  /*610c0*/  LDL.LU R7, [R1+0x99c] ;  /* 0x00099c0001077983 */ /* 0x000f280000300800 */
        /* <DEDUP_REMOVED lines=36> */
[C---:B----4-:R-:W-:Y:S03]  /*61310*/  HMMA.1688.F32.TF32 R132, R232.reuse, R126, R4 ;  /* 0x0000007ee884723c */ /* 0x050fe60000081004 */
[----:B------:R-:W4:Y:S05]  /*61320*/  LDL.LU R4, [R1+0x830] ;  /* 0x0008300001047983 */ /* 0x000f2a0000300800 */
[----:B--2---:R-:W-:-:S15]  /*61330*/  HMMA.1688.F32.TF32 R136, R232, R130, R180 ;  /* 0x00000082e888723c */ /* 0x004fde00000810b4 */
[----:B------:R-:W-:-:S04]  /*61340*/  NOP ;  /* 0x0000000000007918 */ /* 0x000fc80000000000 */
[----:B------:R-:W-:Y:S04]  /*61350*/  STL.64 [R1+0x17b0], R136 ;  /* 0x0017b08801007387 */ /* 0x000fe80000100a00 */
[----:B------:R1:W-:Y:S04]  /*61360*/  STL.64 [R1+0x17b8], R138 ;  /* 0x0017b88a01007387 */ /* 0x0003e80000100a00 */
[----:B------:R-:W-:Y:S04]  /*61370*/  STL.64 [R1+0x17a0], R132 ;  /* 0x0017a08401007387 */ /* 0x000fe80000100a00 */
[----:B------:R2:W-:Y:S04]  /*61380*/  STL.64 [R1+0x17a8], R134 ;  /* 0x0017a88601007387 */ /* 0x0005e80000100a00 */
[----:B------:R-:W4:Y:S04]  /*61390*/  LDL.LU R5, [R1+0x834] ;  /* 0x0008340001057983 */ /* 0x000f280000300800 */
[----:B------:R-:W4:Y:S04]  /*613a0*/  LDL.LU R6, [R1+0x838] ;  /* 0x0008380001067983 */ /* 0x000f280000300800 */
[----:B------:R-:W4:Y:S01]  /*613b0*/  LDL.LU R7, [R1+0x83c] ;  /* 0x00083c0001077983 */ /* 0x000f220000300800 */
[C---:B---3--:R-:W-:Y:S08]  /*613c0*/  HMMA.1688.F32.TF32 R140, R232.reuse, R122, R188 ;  /* 0x0000007ae88c723c */ /* 0x048ff000000810bc */
[C---:B-1----:R-:W-:Y:S08]  /*613d0*/  HMMA.1688.F32.TF32 R136, R232.reuse, R118, R228 ;  /* 0x00000076e888723c */ /* 0x042ff000000810e4 */
[C---:B--2---:R-:W-:Y:S03]  /*613e0*/  HMMA.1688.F32.TF32 R132, R232.reuse, R114, R196 ;  /* 0x00000072e884723c */ /* 0x044fe600000810c4 */
        /* <DEDUP_REMOVED lines=44> */
[C---:B-1----:R-:W-:Y:S08]  /*616b0*/  HMMA.1688.F32.TF32 R132, R232.reuse, R46, R156 ;  /* 0x0000002ee884723c */ /* 0x042ff0000008109c */
[C---:B------:R-:W-:Y:S08]  /*616c0*/  HMMA.1688.F32.TF32 R24, R232.reuse, R42, R24 ;  /* 0x0000002ae818723c */ /* 0x040ff00000081018 */
[C---:B------:R-:W-:Y:S08]  /*616d0*/  HMMA.1688.F32.TF32 R20, R232.reuse, R38, R20 ;  /* 0x00000026e814723c */ /* 0x040ff00000081014 */
[C---:B------:R-:W-:Y:S01]  /*616e0*/  HMMA.1688.F32.TF32 R16, R232.reuse, R34, R16 ;  /* 0x00000022e810723c */ /* 0x040fe20000081010 */
[----:B------:R-:W-:Y:S07]  /*616f0*/  STL.64 [R1+0x16a0], R140 ;  /* 0x0016a08c01007387 */ /* 0x000fee0000100a00 */
[----:B------:R-:W-:Y:S01]  /*61700*/  HMMA.1688.F32.TF32 R12, R232, R30, R12 ;  /* 0x0000001ee80c723c */ /* 0x000fe2000008100c */
[----:B------:R-:W-:Y:S07]  /*61710*/  STL.64 [R1+0x16a8], R142 ;  /* 0x0016a88e01007387 */ /* 0x000fee0000100a00 */
[----:B------:R-:W-:Y:S01]  /*61720*/  HMMA.1688.F32.TF32 R8, R236, R154, R8 ;  /* 0x0000009aec08723c */ /* 0x000fe20000081008 */
[----:B------:R-:W-:Y:S04]  /*61730*/  STL.64 [R1+0x1690], R136 ;  /* 0x0016908801007387 */ /* 0x000fe80000100a00 */
[----:B------:R-:W-:Y:S04]  /*61740*/  STL.64 [R1+0x1698], R138 ;  /* 0x0016988a01007387 */ /* 0x000fe80000100a00 */
[----:B------:R-:W-:Y:S04]  /*61750*/  STL.64 [R1+0x1680], R132 ;  /* 0x0016808401007387 */ /* 0x000fe80000100a00 */
[----:B------:R-:W-:Y:S04]  /*61760*/  STL.64 [R1+0x1688], R134 ;  /* 0x0016888601007387 */ /* 0x000fe80000100a00 */
[----:B------:R-:W-:Y:S04]  /*61770*/  STL.64 [R1+0x1670], R24 ;  /* 0x0016701801007387 */ /* 0x000fe80000100a00 */
[----:B------:R-:W-:Y:S01]  /*61780*/  STL.64 [R1+0x1678], R26 ;  /* 0x0016781a01007387 */ /* 0x000fe20000100a00 */
[----:B------:R-:W-:-:S03]  /*61790*/  LOP3.LUT R246, R0, 0x40, RZ, 0x3c, !PT ;  /* 0x0000004000f67812 */ /* 0x000fc600078e3cff */
[----:B------:R-:W-:Y:S01]  /*617a0*/  STL.64 [R1+0x1660], R20 ;  /* 0x0016601401007387 */ /* 0x000fe20000100a00 */
[----:B------:R-:W-:-:S03]  /*617b0*/  LOP3.LUT R247, R0, 0x60, RZ, 0x3c, !PT ;  /* 0x0000006000f77812 */ /* 0x000fc600078e3cff */
[----:B------:R-:W-:Y:S04]  /*617c0*/  STL.64 [R1+0x1668], R22 ;  /* 0x0016681601007387 */ /* 0x000fe80000100a00 */
[----:B------:R-:W-:Y:S04]  /*617d0*/  STL.64 [R1+0x1650], R16 ;  /* 0x0016501001007387 */ /* 0x000fe80000100a00 */
[----:B------:R-:W-:Y:S04]  /*617e0*/  STL.64 [R1+0x1658], R18 ;  /* 0x0016581201007387 */ /* 0x000fe80000100a00 */
[----:B------:R-:W-:Y:S04]  /*617f0*/  STL.64 [R1+0x1640], R12 ;  /* 0x0016400c01007387 */ /* 0x000fe80000100a00 */
[----:B------:R-:W-:Y:S04]  /*61800*/  STL.64 [R1+0x1648], R14 ;  /* 0x0016480e01007387 */ /* 0x000fe80000100a00 */
[----:B------:R1:W-:Y:S01]  /*61810*/  STL.64 [R1+0x1630], R8 ;  /* 0x0016300801007387 */ /* 0x0003e20000100a00 */
[C---:B----4-:R-:W-:Y:S03]  /*61820*/  HMMA.1688.F32.TF32 R4, R236.reuse, R150, R4 ;  /* 0x00000096ec04723c */ /* 0x050fe60000081004 */
[----:B------:R2:W-:Y:S04]  /*61830*/  STL.64 [R1+0x1638], R10 ;  /* 0x0016380a01007387 */ /* 0x0005e80000100a00 */
[----:B------:R-:W-:Y:S04]  /*61840*/  STL.64 [R1+0x6728], R246 ;  /* 0x006728f601007387 */ /* 0x000fe80000100a00 */
[----:B-1----:R-:W3:Y:S04]  /*61850*/  LDL.LU R8, [R1+0x140] ;  /* 0x0001400001087983 */ /* 0x002ee80000300800 */
[----:B------:R-:W-:Y:S04]  /*61860*/  LDS R232, [R246+UR10+0x2280] ;  /* 0x0022800af6e87984 */ /* 0x000fe80008000800 */
[----:B------:R1:W-:Y:S04]  /*61870*/  LDS R234, [R246+UR10+0x3280] ;  /* 0x0032800af6ea7984 */ /* 0x0003e80008000800 */
[----:B------:R-:W-:Y:S04]  /*61880*/  STL.64 [R1+0x1620], R4 ;  /* 0x0016200401007387 */ /* 0x000fe80000100a00 */
[----:B------:R-:W-:Y:S04]  /*61890*/  STL.64 [R1+0x1628], R6 ;  /* 0x0016280601007387 */ /* 0x000fe80000100a00 */
[----:B------:R-:W3:Y:S04]  /*618a0*/  LDL.LU R9, [R1+0x144] ;  /* 0x0001440001097983 */ /* 0x000ee80000300800 */
[----:B--2---:R-:W3:Y:S04]  /*618b0*/  LDL.LU R10, [R1+0x148] ;  /* 0x00014800010a7983 */ /* 0x004ee80000300800 */
[----:B------:R-:W3:Y:S04]  /*618c0*/  LDL.LU R11, [R1+0x14c] ;  /* 0x00014c00010b7983 */ /* 0x000ee80000300800 */
[----:B------:R-:W2:Y:S04]  /*618d0*/  LDL.LU R12, [R1+0x150] ;  /* 0x00015000010c7983 */ /* 0x000ea80000300800 */
[----:B------:R-:W2:Y:S04]  /*618e0*/  LDL.LU R13, [R1+0x154] ;  /* 0x00015400010d7983 */ /* 0x000ea80000300800 */
[----:B------:R-:W2:Y:S04]  /*618f0*/  LDL.LU R14, [R1+0x158] ;  /* 0x00015800010e7983 */ /* 0x000ea80000300800 */
        /* <DEDUP_REMOVED lines=75> */
[----:B------:R-:W-:Y:S04]  /*61db0*/  LDS R233, [R247+UR10+0x2280] ;  /* 0x0022800af7e97984 */ /* 0x000fe80008000800 */
[----:B------:R3:W2:Y:S04]  /*61dc0*/  LDS R235, [R247+UR10+0x3280] ;  /* 0x0032800af7eb7984 */ /* 0x0006a80008000800 */
[----:B-1----:R-:W2:Y:S04]  /*61dd0*/  LDL.LU R246, [R1+0x7f8] ;  /* 0x0007f80001f67983 */ /* 0x002ea80000300800 */
[----:B---3--:R-:W3:Y:S04]  /*61de0*/  LDL.LU R247, [R1+0x7fc] ;  /* 0x0007fc0001f77983 */ /* 0x008ee80000300800 */
        /* <DEDUP_REMOVED lines=40> */
[----:B--2---:R-:W-:-:S15]  /*62070*/  HMMA.1688.F32.TF32 R140, R236, R146, R140 ;  /* 0x00000092ec8c723c */ /* 0x004fde000008108c */
[----:B------:R-:W-:-:S04]  /*62080*/  NOP ;  /* 0x0000000000007918 */ /* 0x000fc80000000000 */
[----:B------:R-:W-:Y:S04]  /*62090*/  STL.64 [R1+0x1610], R140 ;  /* 0x0016108c01007387 */ /* 0x000fe80000100a00 */
[----:B------:R1:W-:Y:S04]  /*620a0*/  STL.64 [R1+0x1618], R142 ;  /* 0x0016188e01007387 */ /* 0x0003e80000100a00 */
[----:B-1----:R-:W2:Y:S04]  /*620b0*/  LDL.LU.64 R142, [R1+0x6758] ;  /* 0x00675800018e7983 */ /* 0x002ea80000300a00 */
[----:B------:R-:W3:Y:S01]  /*620c0*/  LDL.LU.64 R140, [R1+0x6750] ;  /* 0x00675000018c7983 */ /* 0x000ee20000300a00 */
[----:B--2---:R-:W-:-:S15]  /*620d0*/  HMMA.1688.F32.TF32 R136, R236, R142, R136 ;  /* 0x0000008eec88723c */ /* 0x004fde0000081088 */
[----:B------:R-:W-:-:S04]  /*620e0*/  NOP ;  /* 0x0000000000007918 */ /* 0x000fc80000000000 */
[----:B------:R-:W-:Y:S04]  /*620f0*/  STL.64 [R1+0x1600], R136 ;  /* 0x0016008801007387 */ /* 0x000fe80000100a00 */
[----:B------:R1:W-:Y:S04]  /*62100*/  STL.64 [R1+0x1608], R138 ;  /* 0x0016088a01007387 */ /* 0x0003e80000100a00 */
[----:B-1----:R-:W3:Y:S04]  /*62110*/  LDL.LU.64 R138, [R1+0x6748] ;  /* 0x00674800018a7983 */ /* 0x002ee80000300a00 */
[----:B------:R-:W2:Y:S01]  /*62120*/  LDL.LU.64 R136, [R1+0x6740] ;  /* 0x0067400001887983 */ /* 0x000ea20000300a00 */
[----:B---3--:R-:W-:-:S15]  /*62130*/  HMMA.1688.F32.TF32 R132, R236, R138, R132 ;  /* 0x0000008aec84723c */ /* 0x008fde0000081084 */
[----:B------:R-:W-:-:S04]  /*62140*/  NOP ;  /* 0x0000000000007918 */ /* 0x000fc80000000000 */
[----:B------:R-:W-:Y:S04]  /*62150*/  STL.64 [R1+0x15f0], R132 ;  /* 0x0015f08401007387 */ /* 0x000fe80000100a00 */
[----:B------:R1:W-:Y:S04]  /*62160*/  STL.64 [R1+0x15f8], R134 ;  /* 0x0015f88601007387 */ /* 0x0003e80000100a00 */
[----:B-1----:R-:W3:Y:S01]  /*62170*/  LDL.LU.64 R134, [R1+0x6738] ;  /* 0x0067380001867983 */ /* 0x002ee20000300a00 */
[C---:B------:R-:W-:Y:S03]  /*62180*/  HMMA.1688.F32.TF32 R240, R236.reuse, R94, R240 ;  /* 0x0000005eecf0723c */ /* 0x040fe600000810f0 */
[----:B------:R-:W2:Y:S05]  /*62190*/  LDL.LU.64 R132, [R1+0x6730] ;  /* 0x0067300001847983 */ /* 0x000eaa0000300a00 */
[C---:B------:R-:W-:Y:S08]  /*621a0*/  HMMA.1688.F32.TF32 R196, R236.reuse, R118, R196 ;  /* 0x00000076ecc4723c */ /* 0x040ff000000810c4 */
[C---:B------:R-:W-:Y:S08]  /*621b0*/  HMMA.1688.F32.TF32 R172, R236.reuse, R106, R172 ;  /* 0x0000006aecac723c */ /* 0x040ff000000810ac */
[----:B---3--:R-:W-:-:S15]  /*621c0*/  HMMA.1688.F32.TF32 R244, R236, R134, R244 ;  /* 0x00000086ecf4723c */ /* 0x008fde00000810f4 */
[----:B------:R-:W-:-:S04]  /*621d0*/  NOP ;  /* 0x0000000000007918 */ /* 0x000fc80000000000 */
[----:B------:R-:W-:Y:S04]  /*621e0*/  STL.64 [R1+0x15e0], R244 ;  /* 0x0015e0f401007387 */ /* 0x000fe80000100a00 */
[----:B------:R1:W-:Y:S04]  /*621f0*/  STL.64 [R1+0x15e8], R246 ;  /* 0x0015e8f601007387 */ /* 0x0003e80000100a00 */
[----:B------:R-:W-:Y:S04]  /*62200*/  STL.64 [R1+0x15d0], R240 ;  /* 0x0015d0f001007387 */ /* 0x000fe80000100a00 */
[----:B------:R3:W-:Y:S01]  /*62210*/  STL.64 [R1+0x15d8], R242 ;  /* 0x0015d8f201007387 */ /* 0x0007e20000100a00 */
[C---:B-1----:R-:W-:Y:S08]  /*62220*/  HMMA.1688.F32.TF32 R244, R236.reuse, R90, R248 ;  /* 0x0000005aecf4723c */ /* 0x042ff000000810f8 */
[C---:B---3--:R-:W-:Y:S08]  /*62230*/  HMMA.1688.F32.TF32 R240, R236.reuse, R130, R180 ;  /* 0x00000082ecf0723c */ /* 0x048ff000000810b4 */
[C---:B------:R-:W-:Y:S08]  /*62240*/  HMMA.1688.F32.TF32 R180, R236.reuse, R126, R188 ;  /* 0x0000007eecb4723c */ /* 0x040ff000000810bc */
[C---:B------:R-:W-:Y:S01]  /*62250*/  HMMA.1688.F32.TF32 R188, R236.reuse, R122, R228 ;  /* 0x0000007aecbc723c */ /* 0x040fe200000810e4 */
        /* <DEDUP_REMOVED lines=10> */
[----:B------:R-:W-:Y:S04]  /*62300*/  STL.64 [R1+0x1580], R196 ;  /* 0x001580c401007387 */ /* 0x000fe80000100a00 */
[----:B------:R-:W-:Y:S06]  /*62310*/  STL.64 [R1+0x1588], R198 ;  /* 0x001588c601007387 */ /* 0x000fec0000100a00 */
[----:B------:R-:W-:Y:S04]  /*62320*/  STL.64 [R1+0x1570], R180 ;  /* 0x001570b401007387 */ /* 0x000fe80000100a00 */
[----:B------:R1:W-:Y:S04]  /*62330*/  STL.64 [R1+0x1578], R182 ;  /* 0x001578b601007387 */ /* 0x0003e80000100a00 */
[----:B------:R-:W-:Y:S04]  /*62340*/  STL.64 [R1+0x1560], R188 ;  /* 0x001560bc01007387 */ /* 0x000fe80000100a00 */
[----:B------:R-:W-:Y:S01]  /*62350*/  STL.64 [R1+0x1568], R190 ;  /* 0x001568be01007387 */ /* 0x000fe20000100a00 */
[C---:B-1----:R-:W-:Y:S03]  /*62360*/  HMMA.1688.F32.TF32 R180, R236.reuse, R102, R176 ;  /* 0x00000066ecb4723c */ /* 0x042fe600000810b0 */
[----:B------:R-:W-:Y:S04]  /*62370*/  STL.64 [R1+0x1550], R172 ;  /* 0x001550ac01007387 */ /* 0x000fe80000100a00 */
[----:B------:R1:W-:Y:S01]  /*62380*/  STL.64 [R1+0x1558], R174 ;  /* 0x001558ae01007387 */ /* 0x0003e20000100a00 */
[C---:B------:R-:W-:Y:S08]  /*62390*/  HMMA.1688.F32.TF32 R176, R236.reuse, R98, R212 ;  /* 0x00000062ecb0723c */ /* 0x040ff000000810d4 */
        /* <DEDUP_REMOVED lines=27> */
[C---:B----4-:R-:W-:Y:S01]  /*62550*/  HMMA.1688.F32.TF32 R20, R236.reuse, R38, R16 ;  /* 0x00000026ec14723c */ /* 0x050fe20000081010 */
[----:B------:R-:W-:Y:S07]  /*62560*/  STL.64 [R1+0x14d8], R178 ;  /* 0x0014d8b201007387 */ /* 0x000fee0000100a00 */
[C---:B------:R-:W-:Y:S01]  /*62570*/  HMMA.1688.F32.TF32 R16, R236.reuse, R34, R12 ;  /* 0x00000022ec10723c */ /* 0x040fe2000008100c */
[----:B------:R-:W-:Y:S04]  /*62580*/  STL.64 [R1+0x14c0], R172 ;  /* 0x0014c0ac01007387 */ /* 0x000fe80000100a00 */
[----:B------:R-:W-:Y:S03]  /*62590*/  STL.64 [R1+0x14c8], R174 ;  /* 0x0014c8ae01007387 */ /* 0x000fe60000100a00 */
[----:B------:R-:W-:Y:S01]  /*625a0*/  HMMA.1688.F32.TF32 R12, R236, R30, R8 ;  /* 0x0000001eec0c723c */ /* 0x000fe20000081008 */
        /* <DEDUP_REMOVED lines=15> */
[----:B------:R-:W3:Y:S04]  /*626a0*/  LDL.LU R4, [R1+0x4d0] ;  /* 0x0004d00001047983 */ /* 0x000ee80000300800 */
[----:B------:R1:W-:Y:S04]  /*626b0*/  STL.64 [R1+0x1440], R12 ;  /* 0x0014400c01007387 */ /* 0x0003e80000100a00 */
[----:B------:R4:W-:Y:S04]  /*626c0*/  STL.64 [R1+0x1448], R14 ;  /* 0x0014480e01007387 */ /* 0x0009e80000100a00 */
[----:B------:R1:W-:Y:S04]  /*626d0*/  STL.64 [R1+0x1430], R8 ;  /* 0x0014300801007387 */ /* 0x0003e80000100a00 */
[----:B------:R1:W-:Y:S04]  /*626e0*/  STL.64 [R1+0x1438], R10 ;  /* 0x0014380a01007387 */ /* 0x0003e80000100a00 */
[----:B------:R-:W3:Y:S04]  /*626f0*/  LDL.LU R5, [R1+0x4d4] ;  /* 0x0004d40001057983 */ /* 0x000ee80000300800 */
[----:B------:R-:W3:Y:S04]  /*62700*/  LDL.LU R6, [R1+0x4d8] ;  /* 0x0004d80001067983 */ /* 0x000ee80000300800 */
[----:B------:R-:W3:Y:S04]  /*62710*/  LDL.LU R7, [R1+0x4dc] ;  /* 0x0004dc0001077983 */ /* 0x000ee80000300800 */
[----:B-1----:R-:W2:Y:S04]  /*62720*/  LDL.LU R12, [R1+0x4f0] ;  /* 0x0004f000010c7983 */ /* 0x002ea80000300800 */
        /* <DEDUP_REMOVED lines=107> */
[----:B------:R-:W-:Y:S04]  /*62de0*/  LDS R236, [R0+UR10+0x2300] ;  /* 0x0023000a00ec7984 */ /* 0x000fe80008000800 */
[----:B------:R-:W-:Y:S04]  /*62df0*/  LDS R238, [R0+UR10+0x3300] ;  /* 0x0033000a00ee7984 */ /* 0x000fe80008000800 */
[----:B------:R-:W-:Y:S04]  /*62e00*/  LDS R237, [R3+UR10+0x2300] ;  /* 0x0023000a03ed7984 */ /* 0x000fe80008000800 */
[----:B------:R-:W1:Y:S01]  /*62e10*/  LDS R239, [R3+UR10+0x3300] ;  /* 0x0033000a03ef7984 */ /* 0x000e620008000800 */
[C---:B--2---:R-:W-:Y:S08]  /*62e20*/  HMMA.1688.F32.TF32 R172, R232.reuse, R122, R172 ;  /* 0x0000007ae8ac723c */ /* 0x044ff000000810ac */
[C---:B---3--:R-:W-:Y:S08]  /*62e30*/  HMMA.1688.F32.TF32 R240, R232.reuse, R146, R240 ;  /* 0x00000092e8f0723c */ /* 0x048ff000000810f0 */
[C---:B----4-:R-:W-:Y:S08]  /*62e40*/  HMMA.1688.F32.TF32 R244, R232.reuse, R150, R244 ;  /* 0x00000096e8f4723c */ /* 0x050ff000000810f4 */
[C---:B------:R-:W-:Y:S11]  /*62e50*/  HMMA.1688.F32.TF32 R248, R232.reuse, R142, R248 ;  /* 0x0000008ee8f8723c */ /* 0x040ff600000810f8 */
[----:B------:R-:W-:Y:S04]  /*62e60*/  STL.64 [R1+0x1420], R244 ;  /* 0x001420f401007387 */ /* 0x000fe80000100a00 */
[----:B------:R2:W-:Y:S04]  /*62e70*/  STL.64 [R1+0x1428], R246 ;  /* 0x001428f601007387 */ /* 0x0005e80000100a00 */
[----:B--2---:R-:W2:Y:S04]  /*62e80*/  LDL.LU.64 R246, [R1+0x6728] ;  /* 0x0067280001f67983 */ /* 0x004ea80000300a00 */
[----:B------:R-:W-:Y:S04]  /*62e90*/  STL.64 [R1+0x1410], R240 ;  /* 0x001410f001007387 */ /* 0x000fe80000100a00 */
[----:B------:R3:W-:Y:S02]  /*62ea0*/  STL.64 [R1+0x1418], R242 ;  /* 0x001418f201007387 */ /* 0x0007e40000100a00 */
[C---:B---3--:R-:W-:Y:S08]  /*62eb0*/  HMMA.1688.F32.TF32 R240, R232.reuse, R138, R180 ;  /* 0x0000008ae8f0723c */ /* 0x048ff000000810b4 */
        /* <DEDUP_REMOVED lines=8> */
[----:B------:R3:W-:Y:S04]  /*62f40*/  STL.64 [R1+0x13e8], R182 ;  /* 0x0013e8b601007387 */ /* 0x0007e80000100a00 */
[----:B------:R-:W-:Y:S04]  /*62f50*/  STL.64 [R1+0x13d0], R188 ;  /* 0x0013d0bc01007387 */ /* 0x000fe80000100a00 */
[----:B------:R4:W-:Y:S01]  /*62f60*/  STL.64 [R1+0x13d8], R190 ;  /* 0x0013d8be01007387 */ /* 0x0009e20000100a00 */
[C---:B---3--:R-:W-:Y:S08]  /*62f70*/  HMMA.1688.F32.TF32 R180, R232.reuse, R130, R192 ;  /* 0x00000082e8b4723c */ /* 0x048ff000000810c0 */
[C---:B----4-:R-:W-:Y:S01]  /*62f80*/  HMMA.1688.F32.TF32 R188, R232.reuse, R126, R224 ;  /* 0x0000007ee8bc723c */ /* 0x050fe200000810e0 */
[----:B------:R-:W-:Y:S04]  /*62f90*/  STL.64 [R1+0x13b0], R196 ;  /* 0x0013b0c401007387 */ /* 0x000fe80000100a00 */
[----:B------:R-:W-:Y:S06]  /*62fa0*/  STL.64 [R1+0x13b8], R198 ;  /* 0x0013b8c601007387 */ /* 0x000fec0000100a00 */
[----:B------:R-:W-:Y:S04]  /*62fb0*/  STL.64 [R1+0x1390], R180 ;  /* 0x001390b401007387 */ /* 0x000fe80000100a00 */
[----:B------:R3:W-:Y:S04]  /*62fc0*/  STL.64 [R1+0x1398], R182 ;  /* 0x001398b601007387 */ /* 0x0007e80000100a00 */
[----:B------:R-:W-:Y:S04]  /*62fd0*/  STL.64 [R1+0x1380], R188 ;  /* 0x001380bc01007387 */ /* 0x000fe80000100a00 */
[----:B------:R-:W-:Y:S01]  /*62fe0*/  STL.64 [R1+0x1388], R190 ;  /* 0x001388be01007387 */ /* 0x000fe20000100a00 */
[C---:B---3--:R-:W-:Y:S03]  /*62ff0*/  HMMA.1688.F32.TF32 R180, R232.reuse, R118, R176 ;  /* 0x00000076e8b4723c */ /* 0x048fe600000810b0 */
[----:B------:R-:W-:Y:S04]  /*63000*/  STL.64 [R1+0x1370], R172 ;  /* 0x001370ac01007387 */ /* 0x000fe80000100a00 */
[----:B------:R3:W-:Y:S01]  /*63010*/  STL.64 [R1+0x1378], R174 ;  /* 0x001378ae01007387 */ /* 0x0007e20000100a00 */
[C---:B------:R-:W-:Y:S08]  /*63020*/  HMMA.1688.F32.TF32 R176, R232.reuse, R114, R212 ;  /* 0x00000072e8b0723c */ /* 0x040ff000000810d4 */
[C---:B---3--:R-:W-:Y:S03]  /*63030*/  HMMA.1688.F32.TF32 R172, R232.reuse, R110, R216 ;  /* 0x0000006ee8ac723c */ /* 0x048fe600000810d8 */
[----:B------:R-:W-:Y:S04]  /*63040*/  STL.64 [R1+0x1360], R180 ;  /* 0x001360b401007387 */ /* 0x000fe80000100a00 */
[----:B------:R3:W-:Y:S04]  /*63050*/  STL.64 [R1+0x1368], R182 ;  /* 0x001368b601007387 */ /* 0x0007e80000100a00 */
[----:B------:R-:W-:Y:S04]  /*63060*/  STL.64 [R1+0x1350], R176 ;  /* 0x001350b001007387 */ /* 0x000fe80000100a00 */
[----:B------:R4:W-:Y:S01]  /*63070*/  STL.64 [R1+0x1358], R178 ;  /* 0x001358b201007387 */ /* 0x0009e20000100a00 */
[C---:B---3--:R-:W-:Y:S03]  /*63080*/  HMMA.1688.F32.TF32 R180, R232.reuse, R106, R220 ;  /* 0x0000006ae8b4723c */ /* 0x048fe600000810dc */
[----:B------:R-:W-:Y:S04]  /*63090*/  STL.64 [R1+0x1340], R172 ;  /* 0x001340ac01007387 */ /* 0x000fe80000100a00 */
[----:B------:R3:W-:Y:S01]  /*630a0*/  STL.64 [R1+0x1348], R174 ;  /* 0x001348ae01007387 */ /* 0x0007e20000100a00 */
[C---:B----4-:R-:W-:Y:S08]  /*630b0*/  HMMA.1688.F32.TF32 R176, R232.reuse, R102, R184 ;  /* 0x00000066e8b0723c */ /* 0x050ff000000810b8 */
        /* <DEDUP_REMOVED lines=152> */
[----:B------:R-:W-:Y:S04]  /*63a40*/  LDS R244, [R246+UR10+0x2380] ;  /* 0x0023800af6f47984 */ /* 0x000fe80008000800 */
[----:B------:R-:W-:Y:S01]  /*63a50*/  LDS R245, [R247+UR10+0x2380] ;  /* 0x0023800af7f57984 */ /* 0x000fe20008000800 */
[C---:B------:R-:W-:Y:S08]  /*63a60*/  HMMA.1688.F32.TF32 R160, R236.reuse, R98, R160 ;  /* 0x00000062eca0723c */ /* 0x040ff000000810a0 */
[C---:B------:R-:W-:Y:S08]  /*63a70*/  HMMA.1688.F32.TF32 R156, R236.reuse, R86, R156 ;  /* 0x00000056ec9c723c */ /* 0x040ff0000008109c */
[----:B---3--:R-:W-:Y:S08]  /*63a80*/  HMMA.1688.F32.TF32 R176, R236, R94, R176 ;  /* 0x0000005eecb0723c */ /* 0x008ff000000810b0 */
[C---:B----4-:R-:W-:Y:S08]  /*63a90*/  HMMA.1688.F32.TF32 R188, R232.reuse, R34, R188 ;  /* 0x00000022e8bc723c */ /* 0x050ff000000810bc */
[C---:B------:R-:W-:Y:S08]  /*63aa0*/  HMMA.1688.F32.TF32 R228, R232.reuse, R38, R228 ;  /* 0x00000026e8e4723c */ /* 0x040ff000000810e4 */
[----:B------:R-:W-:Y:S08]  /*63ab0*/  HMMA.1688.F32.TF32 R232, R232, R30, R240 ;  /* 0x0000001ee8e8723c */ /* 0x000ff000000810f0 */
[C---:B------:R-:W-:Y:S03]  /*63ac0*/  HMMA.1688.F32.TF32 R240, R236.reuse, R154, R248 ;  /* 0x0000009aecf0723c */ /* 0x040fe600000810f8 */
[----:B------:R-:W-:Y:S04]  /*63ad0*/  STL.64 [R1+0x1240], R228 ;  /* 0x001240e401007387 */ /* 0x000fe80000100a00 */
[----:B------:R1:W-:Y:S04]  /*63ae0*/  STL.64 [R1+0x1248], R230 ;  /* 0x001248e601007387 */ /* 0x0003e80000100a00 */
[----:B-1----:R-:W2:Y:S04]  /*63af0*/  LDL.LU.64 R230, [R1+0x6720] ;  /* 0x0067200001e67983 */ /* 0x002ea80000300a00 */
[----:B------:R-:W3:Y:S04]  /*63b00*/  LDL.LU.64 R228, [R1+0x6718] ;  /* 0x0067180001e47983 */ /* 0x000ee80000300a00 */
[----:B------:R-:W-:Y:S04]  /*63b10*/  STL.64 [R1+0x1230], R188 ;  /* 0x001230bc01007387 */ /* 0x000fe80000100a00 */
[----:B------:R1:W-:Y:S04]  /*63b20*/  STL.64 [R1+0x1238], R190 ;  /* 0x001238be01007387 */ /* 0x0003e80000100a00 */
[----:B-1----:R-:W4:Y:S04]  /*63b30*/  LDL.LU.64 R190, [R1+0x6710] ;  /* 0x0067100001be7983 */ /* 0x002f280000300a00 */
[----:B------:R-:W2:Y:S04]  /*63b40*/  LDL.LU.64 R188, [R1+0x6708] ;  /* 0x0067080001bc7983 */ /* 0x000ea80000300a00 */
[----:B------:R-:W-:Y:S04]  /*63b50*/  STL.64 [R1+0x1220], R232 ;  /* 0x001220e801007387 */ /* 0x000fe80000100a00 */
[----:B------:R-:W-:Y:S04]  /*63b60*/  STL.64 [R1+0x1228], R234 ;  /* 0x001228ea01007387 */ /* 0x000fe80000100a00 */
[----:B------:R-:W-:Y:S04]  /*63b70*/  STL.64 [R1+0x1210], R240 ;  /* 0x001210f001007387 */ /* 0x000fe80000100a00 */
[----:B------:R1:W-:Y:S01]  /*63b80*/  STL.64 [R1+0x1218], R242 ;  /* 0x001218f201007387 */ /* 0x0003e20000100a00 */
[C---:B------:R-:W-:Y:S08]  /*63b90*/  HMMA.1688.F32.TF32 R24, R236.reuse, R82, R24 ;  /* 0x00000052ec18723c */ /* 0x040ff00000081018 */
[C---:B------:R-:W-:Y:S08]  /*63ba0*/  HMMA.1688.F32.TF32 R164, R236.reuse, R102, R164 ;  /* 0x00000066eca4723c */ /* 0x040ff000000810a4 */
[C---:B------:R-:W-:Y:S08]  /*63bb0*/  HMMA.1688.F32.TF32 R16, R236.reuse, R74, R16 ;  /* 0x0000004aec10723c */ /* 0x040ff00000081010 */
[C---:B------:R-:W-:Y:S08]  /*63bc0*/  HMMA.1688.F32.TF32 R20, R236.reuse, R78, R20 ;  /* 0x0000004eec14723c */ /* 0x040ff00000081014 */
[C---:B------:R-:W-:Y:S08]  /*63bd0*/  HMMA.1688.F32.TF32 R12, R236.reuse, R70, R12 ;  /* 0x00000046ec0c723c */ /* 0x040ff0000008100c */
[C---:B------:R-:W-:Y:S08]  /*63be0*/  HMMA.1688.F32.TF32 R8, R236.reuse, R66, R8 ;  /* 0x00000042ec08723c */ /* 0x040ff00000081008 */
[C---:B------:R-:W-:Y:S01]  /*63bf0*/  HMMA.1688.F32.TF32 R4, R236.reuse, R62, R4 ;  /* 0x0000003eec04723c */ /* 0x040fe20000081004 */
[----:B------:R-:W-:Y:S01]  /*63c00*/  IMAD.MOV.U32 R251, RZ, RZ, R2 ;  /* 0x000000fffffb7224 */ /* 0x000fe200078e0002 */
[----:B------:R-:W-:Y:S04]  /*63c10*/  LDS R232, [R246+UR10+0x2300] ;  /* 0x0023000af6e87984 */ /* 0x000fe80008000800 */
[----:B------:R-:W-:Y:S02]  /*63c20*/  LDS R234, [R246+UR10+0x3300] ;  /* 0x0033000af6ea7984 */ /* 0x000fe40008000800 */
[C---:B-1----:R-:W-:Y:S02]  /*63c30*/  HMMA.1688.F32.TF32 R240, R236.reuse, R150, R180 ;  /* 0x00000096ecf0723c */ /* 0x042fe400000810b4 */
[----:B------:R-:W-:Y:S04]  /*63c40*/  LDS R233, [R247+UR10+0x2300] ;  /* 0x0023000af7e97984 */ /* 0x000fe80008000800 */
[----:B------:R-:W1:Y:S02]  /*63c50*/  LDS R235, [R247+UR10+0x3300] ;  /* 0x0033000af7eb7984 */ /* 0x000e640008000800 */
[C---:B------:R-:W-:Y:S02]  /*63c60*/  HMMA.1688.F32.TF32 R180, R236.reuse, R146, R196 ;  /* 0x00000092ecb4723c */ /* 0x040fe400000810c4 */
[----:B------:R-:W-:Y:S04]  /*63c70*/  LDS R246, [R246+UR10+0x3380] ;  /* 0x0033800af6f67984 */ /* 0x000fe80008000800 */
[----:B------:R-:W-:Y:S02]  /*63c80*/  LDS R247, [R247+UR10+0x3380] ;  /* 0x0033800af7f77984 */ /* 0x000fe40008000800 */
[C---:B------:R-:W-:Y:S03]  /*63c90*/  HMMA.1688.F32.TF32 R196, R236.reuse, R142, R192 ;  /* 0x0000008eecc4723c */ /* 0x040fe600000810c0 */
[----:B------:R-:W-:Y:S04]  /*63ca0*/  STL.64 [R1+0x1200], R240 ;  /* 0x001200f001007387 */ /* 0x000fe80000100a00 */
[----:B------:R-:W-:Y:S01]  /*63cb0*/  STL.64 [R1+0x1208], R242 ;  /* 0x001208f201007387 */ /* 0x000fe20000100a00 */
        /* <DEDUP_REMOVED lines=57> */
[----:B-1----:R-:W2:Y:S04]  /*64050*/  LDL.LU R4, [R1+0x1e0] ;  /* 0x0001e00001047983 */ /* 0x002ea80000300800 */
        /* <DEDUP_REMOVED lines=100> */
[C---:B------:R-:W-:Y:S11]  /*646a0*/  HMMA.1688.F32.TF32 R192, R236.reuse, R50, R192 ;  /* 0x00000032ecc0723c */ /* 0x040ff600000810c0 */
[----:B------:R-:W-:Y:S04]  /*646b0*/  STL.64 [R1+0x1070], R180 ;  /* 0x001070b401007387 */ /* 0x000fe80000100a00 */
[----:B------:R1:W-:Y:S01]  /*646c0*/  STL.64 [R1+0x1078], R182 ;  /* 0x001078b601007387 */ /* 0x0003e20000100a00 */
[C---:B------:R-:W-:Y:S03]  /*646d0*/  HMMA.1688.F32.TF32 R212, R236.reuse, R34, R212 ;  /* 0x00000022ecd4723c */ /* 0x040fe600000810d4 */
[----:B-1----:R-:W2:Y:S04]  /*646e0*/  LDL.LU.64 R182, [R1+0x66f8] ;  /* 0x0066f80001b67983 */ /* 0x002ea80000300a00 */
[----:B------:R-:W3:Y:S04]  /*646f0*/  LDL.LU.64 R180, [R1+0x66f0] ;  /* 0x0066f00001b47983 */ /* 0x000ee80000300a00 */
[----:B------:R-:W-:Y:S04]  /*64700*/  STL.64 [R1+0x1060], R196 ;  /* 0x001060c401007387 */ /* 0x000fe80000100a00 */
[----:B------:R1:W-:Y:S01]  /*64710*/  STL.64 [R1+0x1068], R198 ;  /* 0x001068c601007387 */ /* 0x0003e20000100a00 */
[----:B------:R-:W-:Y:S03]  /*64720*/  HMMA.1688.F32.TF32 R236, R236, R30, R216 ;  /* 0x0000001eecec723c */ /* 0x000fe600000810d8 */
[----:B-1----:R-:W4:Y:S04]  /*64730*/  LDL.LU.64 R198, [R1+0x66e8] ;  /* 0x0066e80001c67983 */ /* 0x002f280000300a00 */
        /* <DEDUP_REMOVED lines=21> */
[----:B------:R-:W2:Y:S04]  /*64890*/  LDL.LU.64 R218, [R1+0x6688] ;  /* 0x0066880001da7983 */ /* 0x000ea80000300a00 */
[----:B------:R-:W2:Y:S04]  /*648a0*/  LDL.LU.64 R216, [R1+0x6680] ;  /* 0x0066800001d87983 */ /* 0x000ea80000300a00 */
[----:B------:R1:W-:Y:S04]  /*648b0*/  STL.64 [R1+0x1000], R236 ;  /* 0x001000ec01007387 */ /* 0x0003e80000100a00 */
[----:B------:R1:W-:Y:S04]  /*648c0*/  STL.64 [R1+0x1008], R238 ;  /* 0x001008ee01007387 */ /* 0x0003e80000100a00 */
[----:B-1----:R-:W2:Y:S04]  /*648d0*/  LDL.LU R236, [R1+0x160] ;  /* 0x0001600001ec7983 */ /* 0x002ea80000300800 */
[----:B------:R-:W2:Y:S04]  /*648e0*/  LDL.LU R237, [R1+0x164] ;  /* 0x0001640001ed7983 */ /* 0x000ea80000300800 */
[----:B------:R-:W2:Y:S01]  /*648f0*/  LDL.LU R238, [R1+0x168] ;  /* 0x0001680001ee7983 */ /* 0x000ea20000300800 */
[----:B------:R-:W-:Y:S01]  /*64900*/  IMAD.MOV.U32 R239, RZ, RZ, R2 ;  /* 0x000000ffffef7224 */ /* 0x000fe200078e0002 */
[C---:B------:R-:W-:Y:S08]  /*64910*/  HMMA.1688.F32.TF32 R220, R232.reuse, R150, R220 ;  /* 0x00000096e8dc723c */ /* 0x040ff000000810dc */
        /* <DEDUP_REMOVED lines=11> */
[----:B------:R-:W-:Y:S01]  /*649d0*/  HMMA.1688.F32.TF32 R12, R232, R110, R12 ;  /* 0x0000006ee80c723c */ /* 0x000fe2000008100c */
[----:B------:R-:W-:-:S07]  /*649e0*/  IMAD.MOV.U32 R2, RZ, RZ, R27 ;  /* 0x000000ffff027224 */ /* 0x000fce00078e001b */
[C---:B------:R-:W-:Y:S08]  /*649f0*/  HMMA.1688.F32.TF32 R8, R232.reuse, R106, R8 ;  /* 0x0000006ae808723c */ /* 0x040ff00000081008 */
[C---:B------:R-:W-:Y:S08]  /*64a00*/  HMMA.1688.F32.TF32 R4, R232.reuse, R102, R4 ;  /* 0x00000066e804723c */ /* 0x040ff00000081004 */
[----:B--2---:R-:W-:-:S15]  /*64a10*/  HMMA.1688.F32.TF32 R236, R232, R154, R236 ;  /* 0x0000009ae8ec723c */ /* 0x004fde00000810ec */
[----:B------:R-:W-:-:S04]  /*64a20*/  NOP ;  /* 0x0000000000007918 */ /* 0x000fc80000000000 */
[----:B------:R-:W-:Y:S04]  /*64a30*/  STL.64 [R1+0xff0], R236 ;  /* 0x000ff0ec01007387 */ /* 0x000fe80000100a00 */
[----:B------:R-:W-:Y:S04]  /*64a40*/  STL.64 [R1+0xff8], R238 ;  /* 0x000ff8ee01007387 */ /* 0x000fe80000100a00 */
[----:B------:R-:W-:Y:S04]  /*64a50*/  STL.64 [R1+0xfe0], R220 ;  /* 0x000fe0dc01007387 */ /* 0x000fe80000100a00 */
[----:B------:R1:W-:Y:S01]  /*64a60*/  STL.64 [R1+0xfe8], R222 ;  /* 0x000fe8de01007387 */ /* 0x0003e20000100a00 */
[C---:B------:R-:W-:Y:S03]  /*64a70*/  HMMA.1688.F32.TF32 R240, R232.reuse, R98, R240 ;  /* 0x00000062e8f0723c */ /* 0x040fe600000810f0 */
[----:B------:R-:W-:Y:S04]  /*64a80*/  LDS R236, [R0+UR10+0x2380] ;  /* 0x0023800a00ec7984 */ /* 0x000fe80008000800 */
[----:B------:R-:W-:Y:S04]  /*64a90*/  LDS R238, [R0+UR10+0x3380] ;  /* 0x0033800a00ee7984 */ /* 0x000fe80008000800 */
[----:B-1----:R-:W2:Y:S04]  /*64aa0*/  LDL.LU.64 R222, [R1+0x6678] ;  /* 0x0066780001de7983 */ /* 0x002ea80000300a00 */
[----:B------:R-:W2:Y:S04]  /*64ab0*/  LDL.LU.64 R220, [R1+0x6670] ;  /* 0x0066700001dc7983 */ /* 0x000ea80000300a00 */
[----:B------:R-:W-:Y:S04]  /*64ac0*/  STL.64 [R1+0xfd0], R184 ;  /* 0x000fd0b801007387 */ /* 0x000fe80000100a00 */
[----:B------:R1:W-:Y:S01]  /*64ad0*/  STL.64 [R1+0xfd8], R186 ;  /* 0x000fd8ba01007387 */ /* 0x0003e20000100a00 */
[----:B------:R-:W-:Y:S03]  /*64ae0*/  HMMA.1688.F32.TF32 R248, R232, R86, R248 ;  /* 0x00000056e8f8723c */ /* 0x000fe600000810f8 */
[----:B------:R-:W-:Y:S04]  /*64af0*/  LDS R237, [R3+UR10+0x2380] ;  /* 0x0023800a03ed7984 */ /* 0x000fe80008000800 */
[----:B------:R-:W2:Y:S04]  /*64b00*/  LDS R239, [R3+UR10+0x3380] ;  /* 0x0033800a03ef7984 */ /* 0x000ea80008000800 */
        /* <DEDUP_REMOVED lines=31> */
[----:B------:R1:W-:Y:S04]  /*64d00*/  STL [R1+0xf58], R26 ;  /* 0x000f581a01007387 */ /* 0x0003e80000100800 */
        /* <DEDUP_REMOVED lines=20> */
[----:B-1----:R-:W3:Y:S04]  /*64e50*/  LDL.LU.64 R6, [R1+0x6598] ;  /* 0x0065980001067983 */ /* 0x002ee80000300a00 */
[----:B------:R-:W3:Y:S04]  /*64e60*/  LDL.LU.64 R4, [R1+0x6590] ;  /* 0x0065900001047983 */ /* 0x000ee80000300a00 */
[----:B------:R-:W-:Y:S04]  /*64e70*/  STL.64 [R1+0xef0], R240 ;  /* 0x000ef0f001007387 */ /* 0x000fe80000100a00 */
[----:B------:R-:W-:Y:S04]  /*64e80*/  STL.64 [R1+0xef8], R242 ;  /* 0x000ef8f201007387 */ /* 0x000fe80000100a00 */
[----:B------:R1:W-:Y:S04]  /*64e90*/  STL.64 [R1+0xee0], R248 ;  /* 0x000ee0f801007387 */ /* 0x0003e80000100a00 */
[----:B------:R4:W-:Y:S01]  /*64ea0*/  STL.64 [R1+0xee8], R250 ;  /* 0x000ee8fa01007387 */ /* 0x0009e20000100a00 */
[----:B-1----:R-:W-:-:S02]  /*64eb0*/  IMAD.MOV.U32 R248, RZ, RZ, R183 ;  /* 0x000000fffff87224 */ /* 0x002fc400078e00b7 */
[----:B------:R-:W-:Y:S02]  /*64ec0*/  IMAD.MOV.U32 R249, RZ, RZ, R190 ;  /* 0x000000fffff97224 */ /* 0x000fe400078e00be */
[----:B----4-:R-:W-:Y:S02]  /*64ed0*/  IMAD.MOV.U32 R250, RZ, RZ, R191 ;  /* 0x000000fffffa7224 */ /* 0x010fe400078e00bf */
[----:B------:R-:W-:Y:S01]  /*64ee0*/  IMAD.MOV.U32 R251, RZ, RZ, R231 ;  /* 0x000000fffffb7224 */ /* 0x000fe200078e00e7 */
[C---:B--2---:R-:W-:Y:S08]  /*64ef0*/  HMMA.1688.F32.TF32 R240, R232.reuse, R78, R8 ;  /* 0x0000004ee8f0723c */ /* 0x044ff00000081008 */
[C---:B---3--:R-:W-:Y:S08]  /*64f00*/  HMMA.1688.F32.TF32 R4, R232.reuse, R82, R4 ;  /* 0x00000052e804723c */ /* 0x048ff00000081004 */
[C---:B------:R-:W-:Y:S11]  /*64f10*/  HMMA.1688.F32.TF32 R8, R232.reuse, R74, R12 ;  /* 0x0000004ae808723c */ /* 0x040ff6000008100c */
[----:B------:R-:W-:Y:S04]  /*64f20*/  STL.64 [R1+0xed0], R4 ;  /* 0x000ed00401007387 */ /* 0x000fe80000100a00 */
[----:B------:R1:W-:Y:S02]  /*64f30*/  STL.64 [R1+0xed8], R6 ;  /* 0x000ed80601007387 */ /* 0x0003e40000100a00 */
[C---:B-1----:R-:W-:Y:S02]  /*64f40*/  HMMA.1688.F32.TF32 R4, R232.reuse, R70, R16 ;  /* 0x00000046e804723c */ /* 0x042fe40000081010 */
[----:B------:R-:W-:Y:S04]  /*64f50*/  STL.64 [R1+0xec0], R240 ;  /* 0x000ec0f001007387 */ /* 0x000fe80000100a00 */
[----:B------:R-:W-:Y:S02]  /*64f60*/  STL.64 [R1+0xec8], R242 ;  /* 0x000ec8f201007387 */ /* 0x000fe40000100a00 */
[C---:B------:R-:W-:Y:S02]  /*64f70*/  HMMA.1688.F32.TF32 R12, R232.reuse, R66, R20 ;  /* 0x00000042e80c723c */ /* 0x040fe40000081014 */
[----:B------:R-:W-:Y:S04]  /*64f80*/  STL.64 [R1+0xeb0], R8 ;  /* 0x000eb00801007387 */ /* 0x000fe80000100a00 */
[----:B------:R1:W-:Y:S05]  /*64f90*/  STL.64 [R1+0xeb8], R10 ;  /* 0x000eb80a01007387 */ /* 0x0003ea0000100a00 */
[----:B------:R-:W-:Y:S04]  /*64fa0*/  STL.64 [R1+0xea0], R4 ;  /* 0x000ea00401007387 */ /* 0x000fe80000100a00 */
[----:B------:R2:W-:Y:S01]  /*64fb0*/  STL.64 [R1+0xea8], R6 ;  /* 0x000ea80601007387 */ /* 0x0005e20000100a00 */
[C---:B-1----:R-:W-:Y:S08]  /*64fc0*/  HMMA.1688.F32.TF32 R8, R232.reuse, R62, R24 ;  /* 0x0000003ee808723c */ /* 0x042ff00000081018 */
[C---:B--2---:R-:W-:Y:S01]  /*64fd0*/  HMMA.1688.F32.TF32 R4, R232.reuse, R58, R156 ;  /* 0x0000003ae804723c */ /* 0x044fe2000008109c */
[----:B------:R-:W-:Y:S04]  /*64fe0*/  STL.64 [R1+0xe90], R12 ;  /* 0x000e900c01007387 */ /* 0x000fe80000100a00 */
[----:B------:R1:W-:Y:S06]  /*64ff0*/  STL.64 [R1+0xe98], R14 ;  /* 0x000e980e01007387 */ /* 0x0003ec0000100a00 */
[----:B------:R-:W-:Y:S04]  /*65000*/  STL.64 [R1+0xe80], R8 ;  /* 0x000e800801007387 */ /* 0x000fe80000100a00 */
[----:B------:R2:W-:Y:S01]  /*65010*/  STL.64 [R1+0xe88], R10 ;  /* 0x000e880a01007387 */ /* 0x0005e20000100a00 */
[C---:B-1----:R-:W-:Y:S03]  /*65020*/  HMMA.1688.F32.TF32 R12, R232.reuse, R54, R160 ;  /* 0x00000036e80c723c */ /* 0x042fe600000810a0 */
[----:B------:R-:W-:Y:S04]  /*65030*/  STL.64 [R1+0xe70], R4 ;  /* 0x000e700401007387 */ /* 0x000fe80000100a00 */
[----:B------:R1:W-:Y:S01]  /*65040*/  STL.64 [R1+0xe78], R6 ;  /* 0x000e780601007387 */ /* 0x0003e20000100a00 */
[C---:B--2---:R-:W-:Y:S08]  /*65050*/  HMMA.1688.F32.TF32 R8, R232.reuse, R50, R164 ;  /* 0x00000032e808723c */ /* 0x044ff000000810a4 */
[----:B-1----:R-:W-:Y:S03]  /*65060*/  HMMA.1688.F32.TF32 R4, R232, R46, R168 ;  /* 0x0000002ee804723c */ /* 0x002fe600000810a8 */
[----:B------:R-:W-:Y:S01]  /*65070*/  STL.64 [R1+0xe60], R12 ;  /* 0x000e600c01007387 */ /* 0x000fe20000100a00 */
[----:B------:R-:W-:-:S03]  /*65080*/  IMAD.MOV.U32 R240, RZ, RZ, R196 ;  /* 0x000000fffff07224 */ /* 0x000fc600078e00c4 */
[----:B------:R-:W-:Y:S04]  /*65090*/  STL.64 [R1+0xe68], R14 ;  /* 0x000e680e01007387 */ /* 0x000fe80000100a00 */
[----:B------:R-:W-:Y:S01]  /*650a0*/  STL.64 [R1+0xe50], R8 ;  /* 0x000e500801007387 */ /* 0x000fe20000100a00 */
[----:B------:R-:W-:-:S03]  /*650b0*/  IMAD.MOV.U32 R241, RZ, RZ, R197 ;  /* 0x000000fffff17224 */ /* 0x000fc600078e00c5 */
[----:B------:R-:W-:Y:S01]  /*650c0*/  STL.64 [R1+0xe58], R10 ;  /* 0x000e580a01007387 */ /* 0x000fe20000100a00 */
[----:B------:R-:W-:-:S03]  /*650d0*/  IMAD.MOV.U32 R242, RZ, RZ, R198 ;  /* 0x000000fffff27224 */ /* 0x000fc600078e00c6 */
[----:B------:R-:W2:Y:S01]  /*650e0*/  LDL.LU R196, [R1+0x6588] ;  /* 0x0065880001c47983 */ /* 0x000ea20000300800 */
[----:B------:R-:W-:-:S03]  /*650f0*/  IMAD.MOV.U32 R243, RZ, RZ, R199 ;  /* 0x000000fffff37224 */ /* 0x000fc600078e00c7 */
[----:B------:R1:W-:Y:S04]  /*65100*/  STL.64 [R1+0xe40], R4 ;  /* 0x000e400401007387 */ /* 0x0003e80000100a00 */
[----:B------:R3:W-:Y:S04]  /*65110*/  STL.64 [R1+0xe48], R6 ;  /* 0x000e480601007387 */ /* 0x0007e80000100a00 */
[----:B------:R-:W2:Y:S04]  /*65120*/  LDL.LU R197, [R1+0x6584] ;  /* 0x0065840001c57983 */ /* 0x000ea80000300800 */
[----:B------:R-:W2:Y:S01]  /*65130*/  LDL.LU R198, [R1+0x6580] ;  /* 0x0065800001c67983 */ /* 0x000ea20000300800 */
[----:B-1----:R-:W-:-:S02]  /*65140*/  IMAD.MOV.U32 R4, RZ, RZ, R192 ;  /* 0x000000ffff047224 */ /* 0x002fc400078e00c0 */
[----:B------:R-:W-:Y:S01]  /*65150*/  IMAD.MOV.U32 R5, RZ, RZ, R193 ;  /* 0x000000ffff057224 */ /* 0x000fe200078e00c1 */
[----:B------:R-:W2:Y:S01]  /*65160*/  LDL.LU R199, [R1+0x657c] ;  /* 0x00657c0001c77983 */ /* 0x000ea20000300800 */
[----:B---3--:R-:W-:-:S03]  /*65170*/  IMAD.MOV.U32 R6, RZ, RZ, R194 ;  /* 0x000000ffff067224 */ /* 0x008fc600078e00c2 */
[----:B------:R-:W3:Y:S01]  /*65180*/  LDL.LU R192, [R1+0x6578] ;  /* 0x0065780001c07983 */ /* 0x000ee20000300800 */
[----:B------:R-:W-:-:S03]  /*65190*/  IMAD.MOV.U32 R7, RZ, RZ, R195 ;  /* 0x000000ffff077224 */ /* 0x000fc600078e00c3 */
[----:B------:R-:W3:Y:S01]  /*651a0*/  LDL.LU R193, [R1+0x6574] ;  /* 0x0065740001c17983 */ /* 0x000ee20000300800 */
[----:B------:R-:W-:Y:S01]  /*651b0*/  IMAD.MOV.U32 R8, RZ, RZ, R224 ;  /* 0x000000ffff087224 */ /* 0x000fe200078e00e0 */
[----:B------:R-:W-:Y:S02]  /*651c0*/  MOV R9, R225 ;  /* 0x000000e100097202 */ /* 0x000fe40000000f00 */
[----:B------:R-:W3:Y:S01]  /*651d0*/  LDL.LU R194, [R1+0x6570] ;  /* 0x0065700001c27983 */ /* 0x000ee20000300800 */
[----:B------:R-:W-:-:S03]  /*651e0*/  IMAD.MOV.U32 R10, RZ, RZ, R226 ;  /* 0x000000ffff0a7224 */ /* 0x000fc600078e00e2 */
[----:B------:R-:W3:Y:S01]  /*651f0*/  LDL.LU R195, [R1+0x656c] ;  /* 0x00656c0001c37983 */ /* 0x000ee20000300800 */
        /* <DEDUP_REMOVED lines=58> */
[----:B------:R-:W-:-:S03]  /*655a0*/  MOV R12, R173 ;  /* 0x000000ad000c7202 */ /* 0x000fc60000000f00 */
[----:B------:R-:W2:Y:S01]  /*655b0*/  LDL.LU R177, [R1+0x64f4] ;  /* 0x0064f40001b17983 */ /* 0x000ea20000300800 */
[----:B------:R-:W-:-:S03]  /*655c0*/  IMAD.MOV.U32 R13, RZ, RZ, R174 ;  /* 0x000000ffff0d7224 */ /* 0x000fc600078e00ae */
[----:B------:R-:W2:Y:S01]  /*655d0*/  LDL.LU R178, [R1+0x64f0] ;  /* 0x0064f00001b27983 */ /* 0x000ea20000300800 */
[----:B------:R-:W-:-:S03]  /*655e0*/  IMAD.MOV.U32 R14, RZ, RZ, R175 ;  /* 0x000000ffff0e7224 */ /* 0x000fc600078e00af */
[----:B------:R-:W2:Y:S04]  /*655f0*/  LDL.LU R172, [R1+0x64ec] ;  /* 0x0064ec0001ac7983 */ /* 0x000ea80000300800 */
[----:B------:R-:W2:Y:S04]  /*65600*/  LDL.LU R173, [R1+0x64e8] ;  /* 0x0064e80001ad7983 */ /* 0x000ea80000300800 */
[----:B------:R-:W2:Y:S04]  /*65610*/  LDL.LU R174, [R1+0x64e4] ;  /* 0x0064e40001ae7983 */ /* 0x000ea80000300800 */
[----:B------:R-:W2:Y:S01]  /*65620*/  LDL.LU R175, [R1+0x64e0] ;  /* 0x0064e00001af7983 */ /* 0x000ea20000300800 */
[----:B------:R-:W-:-:S03]  /*65630*/  IMAD.MOV.U32 R15, RZ, RZ, R179 ;  /* 0x000000ffff0f7224 */ /* 0x000fc600078e00b3 */
        /* <DEDUP_REMOVED lines=8> */
[----:B------:R3:W-:Y:S02]  /*656c0*/  STL.64 [R1+0xe38], R174 ;  /* 0x000e38ae01007387 */ /* 0x0007e40000100a00 */
[C---:B---3--:R-:W-:Y:S08]  /*656d0*/  HMMA.1688.F32.TF32 R172, R232.reuse, R38, R176 ;  /* 0x00000026e8ac723c */ /* 0x048ff000000810b0 */
[C---:B------:R-:W-:Y:S08]  /*656e0*/  HMMA.1688.F32.TF32 R180, R232.reuse, R34, R180 ;  /* 0x00000022e8b4723c */ /* 0x040ff000000810b4 */
[----:B------:R-:W-:Y:S03]  /*656f0*/  HMMA.1688.F32.TF32 R176, R232, R30, R184 ;  /* 0x0000001ee8b0723c */ /* 0x000fe600000810b8 */
[----:B------:R-:W-:Y:S04]  /*65700*/  STL.64 [R1+0xe20], R172 ;  /* 0x000e20ac01007387 */ /* 0x000fe80000100a00 */
[----:B------:R1:W-:Y:S02]  /*65710*/  STL.64 [R1+0xe28], R174 ;  /* 0x000e28ae01007387 */ /* 0x0003e40000100a00 */
[C---:B-1----:R-:W-:Y:S02]  /*65720*/  HMMA.1688.F32.TF32 R172, R236.reuse, R154, R188 ;  /* 0x0000009aecac723c */ /* 0x042fe400000810bc */
[----:B------:R-:W-:Y:S04]  /*65730*/  STL.64 [R1+0xe10], R180 ;  /* 0x000e10b401007387 */ /* 0x000fe80000100a00 */
[----:B------:R1:W-:Y:S04]  /*65740*/  STL.64 [R1+0xe18], R182 ;  /* 0x000e18b601007387 */ /* 0x0003e80000100a00 */
[----:B------:R-:W-:Y:S04]  /*65750*/  STL.64 [R1+0xe00], R176 ;  /* 0x000e00b001007387 */ /* 0x000fe80000100a00 */
[----:B------:R2:W-:Y:S01]  /*65760*/  STL.64 [R1+0xe08], R178 ;  /* 0x000e08b201007387 */ /* 0x0005e20000100a00 */
[C---:B-1----:R-:W-:Y:S04]  /*65770*/  HMMA.1688.F32.TF32 R180, R236.reuse, R150, R228 ;  /* 0x00000096ecb4723c */ /* 0x042fe800000810e4 */
[----:B------:R-:W-:Y:S04]  /*65780*/  STL.64 [R1+0xde0], R172 ;  /* 0x000de0ac01007387 */ /* 0x000fe80000100a00 */
[----:B------:R1:W-:Y:S01]  /*65790*/  STL.64 [R1+0xde8], R174 ;  /* 0x000de8ae01007387 */ /* 0x0003e20000100a00 */
[C---:B--2---:R-:W-:Y:S08]  /*657a0*/  HMMA.1688.F32.TF32 R176, R236.reuse, R146, R220 ;  /* 0x00000092ecb0723c */ /* 0x044ff000000810dc */
[C---:B-1----:R-:W-:Y:S02]  /*657b0*/  HMMA.1688.F32.TF32 R172, R236.reuse, R142, R216 ;  /* 0x0000008eecac723c */ /* 0x042fe400000810d8 */
[----:B------:R-:W-:Y:S04]  /*657c0*/  STL.64 [R1+0xdd0], R180 ;  /* 0x000dd0b401007387 */ /* 0x000fe80000100a00 */
[----:B------:R1:W-:Y:S05]  /*657d0*/  STL.64 [R1+0xdd8], R182 ;  /* 0x000dd8b601007387 */ /* 0x0003ea0000100a00 */
[----:B------:R-:W-:Y:S04]  /*657e0*/  STL.64 [R1+0xdc0], R176 ;  /* 0x000dc0b001007387 */ /* 0x000fe80000100a00 */
[----:B------:R4:W-:Y:S01]  /*657f0*/  STL.64 [R1+0xdc8], R178 ;  /* 0x000dc8b201007387 */ /* 0x0009e20000100a00 */
[C---:B-1----:R-:W-:Y:S03]  /*65800*/  HMMA.1688.F32.TF32 R180, R236.reuse, R138, R212 ;  /* 0x0000008aecb4723c */ /* 0x042fe600000810d4 */
[----:B------:R-:W-:Y:S04]  /*65810*/  STL.64 [R1+0xdb0], R172 ;  /* 0x000db0ac01007387 */ /* 0x000fe80000100a00 */
[----:B------:R1:W-:Y:S01]  /*65820*/  STL.64 [R1+0xdb8], R174 ;  /* 0x000db8ae01007387 */ /* 0x0003e20000100a00 */
[C---:B----4-:R-:W-:Y:S08]  /*65830*/  HMMA.1688.F32.TF32 R176, R236.reuse, R134, R224 ;  /* 0x00000086ecb0723c */ /* 0x050ff000000810e0 */
        /* <DEDUP_REMOVED lines=18> */
[C---:B------:R-:W-:Y:S08]  /*65960*/  HMMA.1688.F32.TF32 R168, R236.reuse, R110, R160 ;  /* 0x0000006eeca8723c */ /* 0x040ff000000810a0 */
[C---:B-1----:R-:W-:Y:S08]  /*65970*/  HMMA.1688.F32.TF32 R172, R236.reuse, R114, R164 ;  /* 0x00000072ecac723c */ /* 0x042ff000000810a4 */
        /* <DEDUP_REMOVED lines=32> */
[----:B------:R1:W-:Y:S04]  /*65b80*/  STL.64 [R1+0xc80], R8 ;  /* 0x000c800801007387 */ /* 0x0003e80000100a00 */
[----:B------:R3:W-:Y:S04]  /*65b90*/  STL.64 [R1+0xc88], R10 ;  /* 0x000c880a01007387 */ /* 0x0007e80000100a00 */
[----:B------:R4:W-:Y:S04]  /*65ba0*/  STL.64 [R1+0xc70], R4 ;  /* 0x000c700401007387 */ /* 0x0009e80000100a00 */
[----:B------:R1:W-:Y:S04]  /*65bb0*/  STL.64 [R1+0xc78], R6 ;  /* 0x000c780601007387 */ /* 0x0003e80000100a00 */
[----:B------:R-:W2:Y:S04]  /*65bc0*/  LDL.LU R241, [R1+0x1ae4] ;  /* 0x001ae40001f17983 */ /* 0x000ea80000300800 */
[----:B------:R-:W2:Y:S04]  /*65bd0*/  LDL.LU R242, [R1+0x1ae8] ;  /* 0x001ae80001f27983 */ /* 0x000ea80000300800 */
[----:B------:R-:W2:Y:S04]  /*65be0*/  LDL.LU R243, [R1+0x1aec] ;  /* 0x001aec0001f37983 */ /* 0x000ea80000300800 */
        /* <DEDUP_REMOVED lines=92> */
[----:B----4-:R-:W4:Y:S04]  /*661b0*/  LDL.LU R4, [R1+0x1ad0] ;  /* 0x001ad00001047983 */ /* 0x010f280000300800 */
        /* <DEDUP_REMOVED lines=13> */
[C---:B------:R-:W-:Y:S08]  /*66290*/  HMMA.1688.F32.TF32 R196, R236.reuse, R58, R196 ;  /* 0x0000003aecc4723c */ /* 0x040ff000000810c4 */
[C---:B------:R-:W-:Y:S08]  /*662a0*/  HMMA.1688.F32.TF32 R200, R236.reuse, R62, R200 ;  /* 0x0000003eecc8723c */ /* 0x040ff000000810c8 */
[C---:B------:R-:W-:Y:S11]  /*662b0*/  HMMA.1688.F32.TF32 R192, R236.reuse, R54, R192 ;  /* 0x00000036ecc0723c */ /* 0x040ff600000810c0 */
        /* <DEDUP_REMOVED lines=17> */
[----:B-1----:R-:W-:Y:S08]  /*663d0*/  HMMA.1688.F32.TF32 R192, R236, R30, R188 ;  /* 0x0000001eecc0723c */ /* 0x002ff000000810bc */
[C---:B------:R-:W-:Y:S08]  /*663e0*/  HMMA.1688.F32.TF32 R188, R244.reuse, R154, R232 ;  /* 0x0000009af4bc723c */ /* 0x040ff000000810e8 */
        /* <DEDUP_REMOVED lines=20> */
[----:B------:R-:W-:Y:S04]  /*66530*/  STL.64 [R1+0xb88], R170 ;  /* 0x000b88aa01007387 */ /* 0x000fe80000100a00 */
[----:B------:R-:W-:Y:S01]  /*66540*/  STL.64 [R1+0xb70], R164 ;  /* 0x000b70a401007387 */ /* 0x000fe20000100a00 */
[C---:B-1----:R-:W-:Y:S03]  /*66550*/  HMMA.1688.F32.TF32 R92, R244.reuse, R90, R160 ;  /* 0x0000005af45c723c */ /* 0x042fe600000810a0 */
[----:B------:R-:W-:Y:S04]  /*66560*/  STL.64 [R1+0xb78], R166 ;  /* 0x000b78a601007387 */ /* 0x000fe80000100a00 */
[----:B------:R1:W-:Y:S01]  /*66570*/  STL.64 [R1+0x6418], R88 ;  /* 0x0064185801007387 */ /* 0x0003e20000100a00 */
[C---:B------:R-:W-:Y:S08]  /*66580*/  HMMA.1688.F32.TF32 R16, R244.reuse, R118, R16 ;  /* 0x00000076f410723c */ /* 0x040ff00000081010 */
[C---:B-1----:R-:W-:Y:S08]  /*66590*/  HMMA.1688.F32.TF32 R88, R244.reuse, R130, R156 ;  /* 0x00000082f458723c */ /* 0x042ff0000008109c */
[C---:B------:R-:W-:Y:S01]  /*665a0*/  HMMA.1688.F32.TF32 R12, R244.reuse, R114, R12 ;  /* 0x00000072f40c723c */ /* 0x040fe2000008100c */
[----:B------:R-:W-:Y:S07]  /*665b0*/  STL.64 [R1+0xb60], R92 ;  /* 0x000b605c01007387 */ /* 0x000fee0000100a00 */
[C---:B------:R-:W-:Y:S01]  /*665c0*/  HMMA.1688.F32.TF32 R8, R244.reuse, R110, R8 ;  /* 0x0000006ef408723c */ /* 0x040fe20000081008 */
[----:B------:R-:W-:Y:S07]  /*665d0*/  STL.64 [R1+0xb68], R94 ;  /* 0x000b685e01007387 */ /* 0x000fee0000100a00 */
[C---:B----4-:R-:W-:Y:S01]  /*665e0*/  HMMA.1688.F32.TF32 R4, R244.reuse, R106, R4 ;  /* 0x0000006af404723c */ /* 0x050fe20000081004 */
        /* <DEDUP_REMOVED lines=14> */
[----:B------:R-:W-:Y:S01]  /*666d0*/  STL.64 [R1+0xaf0], R4 ;  /* 0x000af00401007387 */ /* 0x000fe20000100a00 */
[C---:B-1----:R-:W-:Y:S03]  /*666e0*/  HMMA.1688.F32.TF32 R8, R244.reuse, R102, R240 ;  /* 0x00000066f408723c */ /* 0x042fe600000810f0 */
[----:B------:R1:W-:Y:S04]  /*666f0*/  STL.64 [R1+0xaf8], R6 ;  /* 0x000af80601007387 */ /* 0x0003e80000100a00 */
[----:B------:R-:W-:Y:S04]  /*66700*/  LDS R16, [R0+UR10+0x4000] ;  /* 0x0040000a00107984 */ /* 0x000fe80008000800 */
[----:B------:R-:W-:Y:S01]  /*66710*/  LDS R18, [R0+UR10+0x5000] ;  /* 0x0050000a00127984 */ /* 0x000fe20008000800 */
[----:B-1----:R-:W-:Y:S03]  /*66720*/  HMMA.1688.F32.TF32 R4, R244, R98, R248 ;  /* 0x00000062f404723c */ /* 0x002fe600000810f8 */
[----:B------:R-:W-:Y:S04]  /*66730*/  STL.64 [R1+0x6448], R100 ;  /* 0x0064486401007387 */ /* 0x000fe80000100a00 */
[----:B------:R-:W-:Y:S04]  /*66740*/  LDS R17, [R3+UR10+0x4000] ;  /* 0x0040000a03117984 */ /* 0x000fe80008000800 */
[----:B------:R-:W-:Y:S04]  /*66750*/  STL.64 [R1+0xae0], R8 ;  /* 0x000ae00801007387 */ /* 0x000fe80000100a00 */
[----:B------:R1:W-:Y:S04]  /*66760*/  STL.64 [R1+0xae8], R10 ;  /* 0x000ae80a01007387 */ /* 0x0003e80000100a00 */
[----:B------:R-:W2:Y:S04]  /*66770*/  LDL.LU R240, [R1+0x1cd0] ;  /* 0x001cd00001f07983 */ /* 0x000ea80000300800 */
[----:B------:R3:W-:Y:S04]  /*66780*/  STL.64 [R1+0xad0], R4 ;  /* 0x000ad00401007387 */ /* 0x0007e80000100a00 */
[----:B------:R4:W-:Y:S04]  /*66790*/  STL.64 [R1+0xad8], R6 ;  /* 0x000ad80601007387 */ /* 0x0009e80000100a00 */
[----:B------:R-:W2:Y:S04]  /*667a0*/  LDL.LU R241, [R1+0x1cd4] ;  /* 0x001cd40001f17983 */ /* 0x000ea80000300800 */
[----:B------:R-:W2:Y:S01]  /*667b0*/  LDL.LU R242, [R1+0x1cd8] ;  /* 0x001cd80001f27983 */ /* 0x000ea20000300800 */
[----:B-1----:R-:W-:-:S03]  /*667c0*/  IMAD.MOV.U32 R11, RZ, RZ, R252 ;  /* 0x000000ffff0b7224 */ /* 0x002fc600078e00fc */
        /* <DEDUP_REMOVED lines=10> */
[----:B------:R-:W4:Y:S04]  /*66870*/  LDL.LU R21, [R1+0x1c74] ;  /* 0x001c740001157983 */ /* 0x000f280000300800 */
[----:B------:R-:W4:Y:S04]  /*66880*/  LDL.LU R22, [R1+0x1c78] ;  /* 0x001c780001167983 */ /* 0x000f280000300800 */
[----:B------:R-:W-:Y:S01]  /*66890*/  LDS R19, [R3+UR10+0x5000] ;  /* 0x0050000a03137984 */ /* 0x000fe20008000800 */
[----:B--2---:R-:W-:-:S03]  /*668a0*/  IMAD.MOV.U32 R23, RZ, RZ, R252 ;  /* 0x000000ffff177224 */ /* 0x004fc600078e00fc */
[----:B------:R-:W2:Y:S04]  /*668b0*/  LDL.LU R252, [R1+0x64c4] ;  /* 0x0064c40001fc7983 */ /* 0x000ea80000300800 */
[----:B------:R-:W2:Y:S04]  /*668c0*/  LDL.LU R248, [R1+0x1c50] ;  /* 0x001c500001f87983 */ /* 0x000ea80000300800 */
[----:B------:R-:W2:Y:S04]  /*668d0*/  LDL.LU R249, [R1+0x1c54] ;  /* 0x001c540001f97983 */ /* 0x000ea80000300800 */
[----:B------:R-:W2:Y:S04]  /*668e0*/  LDL.LU R250, [R1+0x1c58] ;  /* 0x001c580001fa7983 */ /* 0x000ea80000300800 */
[----:B------:R-:W2:Y:S04]  /*668f0*/  LDL.LU R251, [R1+0x1c5c] ;  /* 0x001c5c0001fb7983 */ /* 0x000ea80000300800 */
[----:B---3--:R-:W3:Y:S04]  /*66900*/  LDL.LU R4, [R1+0x1c30] ;  /* 0x001c300001047983 */ /* 0x008ee80000300800 */
[----:B------:R-:W3:Y:S04]  /*66910*/  LDL.LU R5, [R1+0x1c34] ;  /* 0x001c340001057983 */ /* 0x000ee80000300800 */
[----:B----4-:R-:W3:Y:S01]  /*66920*/  LDL.LU R6, [R1+0x1c38] ;  /* 0x001c380001067983 */ /* 0x010ee20000300800 */
[----:B--2---:R-:W-:-:S03]  /*66930*/  IMAD.MOV.U32 R7, RZ, RZ, R252 ;  /* 0x000000ffff077224 */ /* 0x004fc600078e00fc */
[----:B------:R-:W2:Y:S04]  /*66940*/  LDL.LU R252, [R1+0x64c0] ;  /* 0x0064c00001fc7983 */ /* 0x000ea80000300800 */
[----:B------:R-:W4:Y:S04]  /*66950*/  LDL.LU R24, [R1+0x1c10] ;  /* 0x001c100001187983 */ /* 0x000f280000300800 */
[----:B------:R-:W4:Y:S04]  /*66960*/  LDL.LU R25, [R1+0x1c14] ;  /* 0x001c140001197983 */ /* 0x000f280000300800 */
[----:B------:R-:W4:Y:S04]  /*66970*/  LDL.LU R26, [R1+0x1c18] ;  /* 0x001c1800011a7983 */ /* 0x000f280000300800 */
[----:B------:R-:W4:Y:S04]  /*66980*/  LDL.LU R27, [R1+0x1c1c] ;  /* 0x001c1c00011b7983 */ /* 0x000f280000300800 */
[----:B------:R-:W3:Y:S04]  /*66990*/  LDL.LU R156, [R1+0x1bf0] ;  /* 0x001bf000019c7983 */ /* 0x000ee80000300800 */
[----:B------:R-:W3:Y:S04]  /*669a0*/  LDL.LU R157, [R1+0x1bf4] ;  /* 0x001bf400019d7983 */ /* 0x000ee80000300800 */
[----:B------:R-:W3:Y:S01]  /*669b0*/  LDL.LU R158, [R1+0x1bf8] ;  /* 0x001bf800019e7983 */ /* 0x000ee20000300800 */
[----:B--2---:R-:W-:-:S03]  /*669c0*/  IMAD.MOV.U32 R159, RZ, RZ, R252 ;  /* 0x000000ffff9f7224 */ /* 0x004fc600078e00fc */
[----:B------:R-:W2:Y:S04]  /*669d0*/  LDL.LU R252, [R1+0x64bc] ;  /* 0x0064bc0001fc7983 */ /* 0x000ea80000300800 */
[----:B------:R-:W3:Y:S04]  /*669e0*/  LDL.LU R164, [R1+0x1bb0] ;  /* 0x001bb00001a47983 */ /* 0x000ee80000300800 */
[----:B------:R-:W3:Y:S04]  /*669f0*/  LDL.LU R165, [R1+0x1bb4] ;  /* 0x001bb40001a57983 */ /* 0x000ee80000300800 */
[----:B------:R-:W3:Y:S04]  /*66a00*/  LDL.LU R166, [R1+0x1bb8] ;  /* 0x001bb80001a67983 */ /* 0x000ee80000300800 */
        /* <DEDUP_REMOVED lines=10> */
[----:B------:R-:W-:Y:S01]  /*66ab0*/  STL.64 [R1+0x6430], R96 ;  /* 0x0064306001007387 */ /* 0x000fe20000100a00 */
[----:B--2---:R-:W-:-:S05]  /*66ac0*/  LOP3.LUT R88, R252, 0x40, RZ, 0x3c, !PT ;  /* 0x00000040fc587812 */ /* 0x004fca00078e3cff */
[----:B------:R-:W1:Y:S04]  /*66ad0*/  LDSM.16.M88.4 R228, [R88+UR10+0x20000] ;  /* 0x0200000a58e4783b */ /* 0x000e680008000200 */
[----:B------:R-:W2:Y:S04]  /*66ae0*/  LDSM.16.M88.4 R224, [R88+UR10+0x20800] ;  /* 0x0208000a58e0783b */ /* 0x000ea80008000200 */
[----:B------:R-:W2:Y:S04]  /*66af0*/  LDSM.16.M88.4 R220, [R88+UR10+0x21000] ;  /* 0x0210000a58dc783b */ /* 0x000ea80008000200 */
[----:B------:R-:W4:Y:S04]  /*66b00*/  LDSM.16.M88.4 R216, [R88+UR10+0x21800] ;  /* 0x0218000a58d8783b */ /* 0x000f280008000200 */
[----:B------:R-:W4:Y:S04]  /*66b10*/  LDSM.16.M88.4 R212, [R88+UR10+0x22000] ;  /* 0x0220000a58d4783b */ /* 0x000f280008000200 */
[----:B------:R-:W4:Y:S01]  /*66b20*/  LDSM.16.M88.4 R208, [R88+UR10+0x22800] ;  /* 0x0228000a58d0783b */ /* 0x000f220008000200 */
[C---:B---3--:R-:W-:Y:S03]  /*66b30*/  HMMA.1688.F32.TF32 R92, R244.reuse, R86, R168 ;  /* 0x00000056f45c723c */ /* 0x048fe600000810a8 */
[----:B------:R-:W-:Y:S04]  /*66b40*/  STL [R1+0x5ecc], R252 ;  /* 0x005eccfc01007387 */ /* 0x000fe80000100800 */
[----:B------:R-:W-:Y:S04]  /*66b50*/  STL [R1+0x2d50], R88 ;  /* 0x002d505801007387 */ /* 0x000fe80000100800 */
[----:B------:R-:W-:Y:S04]  /*66b60*/  LDSM.16.M88.4 R204, [R88+UR10+0x24000] ;  /* 0x0240000a58cc783b */ /* 0x000fe80008000200 */
[----:B------:R-:W-:Y:S04]  /*66b70*/  LDSM.16.M88.4 R200, [R88+UR10+0x24800] ;  /* 0x0248000a58c8783b */ /* 0x000fe80008000200 */
[----:B-1----:R-:W-:Y:S04]  /*66b80*/  STL [R1+0x6344], R230 ;  /* 0x006344e601007387 */ /* 0x002fe80000100800 */
[----:B------:R-:W-:Y:S04]  /*66b90*/  STL [R1+0x6340], R231 ;  /* 0x006340e701007387 */ /* 0x000fe80000100800 */
[----:B--2---:R-:W-:Y:S04]  /*66ba0*/  STL [R1+0x634c], R226 ;  /* 0x00634ce201007387 */ /* 0x004fe80000100800 */
[----:B------:R-:W-:Y:S04]  /*66bb0*/  STL [R1+0x6348], R227 ;  /* 0x006348e301007387 */ /* 0x000fe80000100800 */
[----:B------:R-:W-:Y:S04]  /*66bc0*/  STL [R1+0x6354], R222 ;  /* 0x006354de01007387 */ /* 0x000fe80000100800 */
[----:B------:R-:W-:Y:S04]  /*66bd0*/  STL [R1+0x6350], R223 ;  /* 0x006350df01007387 */ /* 0x000fe80000100800 */
[----:B----4-:R-:W-:Y:S04]  /*66be0*/  STL [R1+0x635c], R218 ;  /* 0x00635cda01007387 */ /* 0x010fe80000100800 */
[----:B------:R-:W-:Y:S04]  /*66bf0*/  STL [R1+0x6358], R219 ;  /* 0x006358db01007387 */ /* 0x000fe80000100800 */
[----:B------:R-:W-:Y:S04]  /*66c00*/  STL [R1+0x6268], R214 ;  /* 0x006268d601007387 */ /* 0x000fe80000100800 */
[----:B------:R-:W-:Y:S04]  /*66c10*/  STL [R1+0x6264], R215 ;  /* 0x006264d701007387 */ /* 0x000fe80000100800 */
[----:B------:R-:W-:Y:S04]  /*66c20*/  STL [R1+0x6260], R210 ;  /* 0x006260d201007387 */ /* 0x000fe80000100800 */
[----:B------:R-:W-:Y:S04]  /*66c30*/  STL [R1+0x625c], R211 ;  /* 0x00625cd301007387 */ /* 0x000fe80000100800 */
[----:B------:R1:W-:Y:S04]  /*66c40*/  STL.64 [R1+0x6438], R84 ;  /* 0x0064385401007387 */ /* 0x0003e80000100a00 */
[----:B------:R-:W-:Y:S04]  /*66c50*/  STL.64 [R1+0xac0], R92 ;  /* 0x000ac05c01007387 */ /* 0x000fe80000100a00 */
[----:B------:R-:W-:Y:S01]  /*66c60*/  STL.64 [R1+0xac8], R94 ;  /* 0x000ac85e01007387 */ /* 0x000fe20000100a00 */
[C---:B-1----:R-:W-:Y:S03]  /*66c70*/  HMMA.1688.F32.TF32 R84, R244.reuse, R82, R164 ;  /* 0x00000052f454723c */ /* 0x042fe600000810a4 */
[----:B------:R1:W-:Y:S04]  /*66c80*/  STL.64 [R1+0x6440], R80 ;  /* 0x0064405001007387 */ /* 0x0003e80000100a00 */
[----:B------:R-:W-:Y:S04]  /*66c90*/  LDSM.16.M88.4 R196, [R88+UR10+0x25000] ;  /* 0x0250000a58c4783b */ /* 0x000fe80008000200 */
[----:B------:R-:W-:Y:S01]  /*66ca0*/  LDSM.16.M88.4 R192, [R88+UR10+0x25800] ;  /* 0x0258000a58c0783b */ /* 0x000fe20008000200 */
[C---:B-1----:R-:W-:Y:S03]  /*66cb0*/  HMMA.1688.F32.TF32 R80, R244.reuse, R78, R160 ;  /* 0x0000004ef450723c */ /* 0x042fe600000810a0 */
[----:B------:R-:W-:Y:S04]  /*66cc0*/  LDSM.16.M88.4 R188, [R88+UR10+0x26000] ;  /* 0x0260000a58bc783b */ /* 0x000fe80008000200 */
[----:B------:R-:W-:Y:S04]  /*66cd0*/  LDSM.16.M88.4 R184, [R88+UR10+0x26800] ;  /* 0x0268000a58b8783b */ /* 0x000fe80008000200 */
[----:B------:R-:W-:Y:S04]  /*66ce0*/  STL.64 [R1+0xab0], R84 ;  /* 0x000ab05401007387 */ /* 0x000fe80000100a00 */
[----:B------:R-:W-:Y:S04]  /*66cf0*/  STL.64 [R1+0xab8], R86 ;  /* 0x000ab85601007387 */ /* 0x000fe80000100a00 */
        /* <DEDUP_REMOVED lines=9> */
[----:B------:R-:W-:Y:S01]  /*66d90*/  LDSM.16.M88.4 R168, [R88+UR10+0x28800] ;  /* 0x0288000a58a8783b */ /* 0x000fe20008000200 */
[C---:B------:R-:W-:Y:S03]  /*66da0*/  HMMA.1688.F32.TF32 R24, R244.reuse, R66, R4 ;  /* 0x00000042f418723c */ /* 0x040fe60000081004 */
[----:B------:R-:W-:Y:S04]  /*66db0*/  STL.64 [R1+0xa90], R76 ;  /* 0x000a904c01007387 */ /* 0x000fe80000100a00 */
[----:B------:R-:W-:Y:S04]  /*66dc0*/  STL.64 [R1+0xa98], R78 ;  /* 0x000a984e01007387 */ /* 0x000fe80000100a00 */
[----:B------:R-:W-:Y:S04]  /*66dd0*/  STL.64 [R1+0x6460], R68 ;  /* 0x0064604401007387 */ /* 0x000fe80000100a00 */
[----:B------:R-:W-:Y:S04]  /*66de0*/  STL.64 [R1+0xa80], R72 ;  /* 0x000a804801007387 */ /* 0x000fe80000100a00 */
[----:B------:R-:W-:Y:S04]  /*66df0*/  STL.64 [R1+0xa88], R74 ;  /* 0x000a884a01007387 */ /* 0x000fe80000100a00 */
[----:B------:R-:W2:Y:S04]  /*66e00*/  LDL.LU R4, [R1+0x1cf0] ;  /* 0x001cf00001047983 */ /* 0x000ea80000300800 */
[----:B------:R-:W-:Y:S04]  /*66e10*/  STL.64 [R1+0xa70], R24 ;  /* 0x000a701801007387 */ /* 0x000fe80000100a00 */
[----:B------:R1:W-:Y:S04]  /*66e20*/  STL.64 [R1+0xa78], R26 ;  /* 0x000a781a01007387 */ /* 0x0003e80000100a00 */
[----:B------:R-:W2:Y:S04]  /*66e30*/  LDL.LU R5, [R1+0x1cf4] ;  /* 0x001cf40001057983 */ /* 0x000ea80000300800 */
[----:B------:R-:W2:Y:S01]  /*66e40*/  LDL.LU R6, [R1+0x1cf8] ;  /* 0x001cf80001067983 */ /* 0x000ea20000300800 */
[C---:B-1----:R-:W-:Y:S03]  /*66e50*/  HMMA.1688.F32.TF32 R24, R244.reuse, R62, R248 ;  /* 0x0000003ef418723c */ /* 0x042fe600000810f8 */
[----:B------:R-:W2:Y:S04]  /*66e60*/  LDL.LU R7, [R1+0x1cfc] ;  /* 0x001cfc0001077983 */ /* 0x000ea80000300800 */
[----:B------:R-:W-:Y:S04]  /*66e70*/  STL.64 [R1+0x6468], R64 ;  /* 0x0064684001007387 */ /* 0x000fe80000100a00 */
[----:B------:R-:W3:Y:S04]  /*66e80*/  LDL.LU R248, [R1+0x1d10] ;  /* 0x001d100001f87983 */ /* 0x000ee80000300800 */
[----:B------:R-:W-:Y:S04]  /*66e90*/  LDSM.16.M88.4 R164, [R88+UR10+0x29000] ;  /* 0x0290000a58a4783b */ /* 0x000fe80008000200 */
[----:B------:R-:W-:Y:S04]  /*66ea0*/  LDSM.16.M88.4 R160, [R88+UR10+0x29800] ;  /* 0x0298000a58a0783b */ /* 0x000fe80008000200 */
[----:B------:R-:W-:Y:S04]  /*66eb0*/  STL.64 [R1+0xa60], R24 ;  /* 0x000a601801007387 */ /* 0x000fe80000100a00 */
[----:B------:R1:W-:Y:S04]  /*66ec0*/  STL.64 [R1+0xa68], R26 ;  /* 0x000a681a01007387 */ /* 0x0003e80000100a00 */
[----:B------:R-:W3:Y:S04]  /*66ed0*/  LDL.LU R249, [R1+0x1d14] ;  /* 0x001d140001f97983 */ /* 0x000ee80000300800 */
[----:B------:R-:W3:Y:S04]  /*66ee0*/  LDL.LU R250, [R1+0x1d18] ;  /* 0x001d180001fa7983 */ /* 0x000ee80000300800 */
[----:B------:R-:W3:Y:S01]  /*66ef0*/  LDL.LU R251, [R1+0x1d1c] ;  /* 0x001d1c0001fb7983 */ /* 0x000ee20000300800 */
[C---:B-1----:R-:W-:Y:S08]  /*66f00*/  HMMA.1688.F32.TF32 R24, R244.reuse, R58, R20 ;  /* 0x0000003af418723c */ /* 0x042ff00000081014 */
[C---:B------:R-:W-:Y:S08]  /*66f10*/  HMMA.1688.F32.TF32 R20, R244.reuse, R54, R12 ;  /* 0x00000036f414723c */ /* 0x040ff0000008100c */
[C---:B------:R-:W-:Y:S08]  /*66f20*/  HMMA.1688.F32.TF32 R12, R244.reuse, R50, R8 ;  /* 0x00000032f40c723c */ /* 0x040ff00000081008 */
[C---:B------:R-:W-:Y:S01]  /*66f30*/  HMMA.1688.F32.TF32 R8, R244.reuse, R46, R240 ;  /* 0x0000002ef408723c */ /* 0x040fe200000810f0 */
[----:B------:R-:W-:Y:S04]  /*66f40*/  STL.64 [R1+0x6470], R60 ;  /* 0x0064703c01007387 */ /* 0x000fe80000100a00 */
[----:B------:R-:W-:Y:S04]  /*66f50*/  STL.64 [R1+0x6478], R56 ;  /* 0x0064783801007387 */ /* 0x000fe80000100a00 */
[----:B------:R1:W-:Y:S04]  /*66f60*/  STL.64 [R1+0xa50], R24 ;  /* 0x000a501801007387 */ /* 0x0003e80000100a00 */
[----:B------:R4:W-:Y:S04]  /*66f70*/  STL.64 [R1+0xa58], R26 ;  /* 0x000a581a01007387 */ /* 0x0009e80000100a00 */
[----:B------:R-:W-:Y:S04]  /*66f80*/  STL.64 [R1+0x6480], R52 ;  /* 0x0064803401007387 */ /* 0x000fe80000100a00 */
[----:B------:R1:W-:Y:S04]  /*66f90*/  STL.64 [R1+0xa40], R20 ;  /* 0x000a401401007387 */ /* 0x0003e80000100a00 */
[----:B------:R1:W-:Y:S04]  /*66fa0*/  STL.64 [R1+0xa48], R22 ;  /* 0x000a481601007387 */ /* 0x0003e80000100a00 */
[----:B------:R-:W-:Y:S04]  /*66fb0*/  STL.64 [R1+0x6488], R48 ;  /* 0x0064883001007387 */ /* 0x000fe80000100a00 */
[----:B------:R1:W-:Y:S04]  /*66fc0*/  STL.64 [R1+0xa20], R12 ;  /* 0x000a200c01007387 */ /* 0x0003e80000100a00 */
[----:B------:R1:W-:Y:S04]  /*66fd0*/  STL.64 [R1+0xa28], R14 ;  /* 0x000a280e01007387 */ /* 0x0003e80000100a00 */
[----:B------:R-:W3:Y:S04]  /*66fe0*/  LDL.LU R156, [R1+0x1d40] ;  /* 0x001d4000019c7983 */ /* 0x000ee80000300800 */
[----:B------:R-:W-:Y:S04]  /*66ff0*/  STL.64 [R1+0xa10], R8 ;  /* 0x000a100801007387 */ /* 0x000fe80000100a00 */
[----:B------:R-:W-:Y:S04]  /*67000*/  STL.64 [R1+0xa18], R10 ;  /* 0x000a180a01007387 */ /* 0x000fe80000100a00 */
[----:B------:R-:W3:Y:S04]  /*67010*/  LDL.LU R157, [R1+0x1d44] ;  /* 0x001d4400019d7983 */ /* 0x000ee80000300800 */
[----:B------:R-:W3:Y:S04]  /*67020*/  LDL.LU R158, [R1+0x1d48] ;  /* 0x001d4800019e7983 */ /* 0x000ee80000300800 */
[----:B------:R-:W3:Y:S04]  /*67030*/  LDL.LU R159, [R1+0x1d4c] ;  /* 0x001d4c00019f7983 */ /* 0x000ee80000300800 */
[----:B-1----:R-:W3:Y:S04]  /*67040*/  LDL.LU R24, [R1+0x1d30] ;  /* 0x001d300001187983 */ /* 0x002ee80000300800 */
        /* <DEDUP_REMOVED lines=11> */
[----:B------:R-:W-:Y:S04]  /*67100*/  STL.64 [R1+0x6490], R44 ;  /* 0x0064902c01007387 */ /* 0x000fe80000100a00 */
[----:B------:R-:W4:Y:S01]  /*67110*/  LDL.LU R12, [R1+0x1da0] ;  /* 0x001da000010c7983 */ /* 0x000f220000300800 */
[----:B--2---:R-:W-:-:S15]  /*67120*/  HMMA.1688.F32.TF32 R4, R244, R42, R4 ;  /* 0x0000002af404723c */ /* 0x004fde0000081004 */
[----:B------:R-:W-:-:S04]  /*67130*/  NOP ;  /* 0x0000000000007918 */ /* 0x000fc80000000000 */
[----:B------:R-:W-:Y:S04]  /*67140*/  STL.64 [R1+0x9f0], R4 ;  /* 0x0009f00401007387 */ /* 0x000fe80000100a00 */
[----:B------:R3:W-:Y:S04]  /*67150*/  STL.64 [R1+0x9f8], R6 ;  /* 0x0009f80601007387 */ /* 0x0007e80000100a00 */
[----:B------:R-:W2:Y:S04]  /*67160*/  LDL.LU R13, [R1+0x1da4] ;  /* 0x001da400010d7983 */ /* 0x000ea80000300800 */
[----:B------:R-:W2:Y:S04]  /*67170*/  LDL.LU R14, [R1+0x1da8] ;  /* 0x001da800010e7983 */ /* 0x000ea80000300800 */
[----:B------:R-:W2:Y:S01]  /*67180*/  LDL.LU R15, [R1+0x1dac] ;  /* 0x001dac00010f7983 */ /* 0x000ea20000300800 */
[----:B---3--:R-:W-:Y:S03]  /*67190*/  HMMA.1688.F32.TF32 R4, R244, R38, R248 ;  /* 0x00000026f404723c */ /* 0x008fe600000810f8 */
[----:B------:R-:W-:Y:S04]  /*671a0*/  STL.64 [R1+0x6498], R40 ;  /* 0x0064982801007387 */ /* 0x000fe80000100a00 */
[----:B------:R-:W3:-:S12]  /*671b0*/  LDL.LU R8, [R1+0x1dc0] ;  /* 0x001dc00001087983 */ /* 0x000ed80000300800 */
[----:B------:R1:W-:Y:S04]  /*671c0*/  STL.64 [R1+0x9e0], R4 ;  /* 0x0009e00401007387 */ /* 0x0003e80000100a00 */
[----:B------:R1:W-:Y:S04]  /*671d0*/  STL.64 [R1+0x9e8], R6 ;  /* 0x0009e80601007387 */ /* 0x0003e80000100a00 */
[----:B------:R-:W3:Y:S04]  /*671e0*/  LDL.LU R9, [R1+0x1dc4] ;  /* 0x001dc40001097983 */ /* 0x000ee80000300800 */
[----:B------:R-:W3:Y:S04]  /*671f0*/  LDL.LU R10, [R1+0x1dc8] ;  /* 0x001dc800010a7983 */ /* 0x000ee80000300800 */
[----:B------:R-:W3:Y:S04]  /*67200*/  LDL.LU R11, [R1+0x1dcc] ;  /* 0x001dcc00010b7983 */ /* 0x000ee80000300800 */
[----:B-1----:R-:W3:Y:S04]  /*67210*/  LDL.LU R4, [R1+0x1de0] ;  /* 0x001de00001047983 */ /* 0x002ee80000300800 */
[----:B------:R-:W3:Y:S04]  /*67220*/  LDL.LU R5, [R1+0x1de4] ;  /* 0x001de40001057983 */ /* 0x000ee80000300800 */
[----:B------:R1:W-:Y:S01]  /*67230*/  STL.64 [R1+0x64a0], R36 ;  /* 0x0064a02401007387 */ /* 0x0003e20000100a00 */
[----:B------:R-:W-:-:S02]  /*67240*/  IMAD.MOV.U32 R6, RZ, RZ, R153 ;  /* 0x000000ffff067224 */ /* 0x000fc400078e0099 */
[----:B------:R-:W-:Y:S02]  /*67250*/  IMAD.MOV.U32 R7, RZ, RZ, R152 ;  /* 0x000000ffff077224 */ /* 0x000fe400078e0098 */
[----:B------:R-:W-:Y:S02]  /*67260*/  IMAD.MOV.U32 R248, RZ, RZ, R149 ;  /* 0x000000fffff87224 */ /* 0x000fe400078e0095 */
[----:B------:R-:W-:Y:S02]  /*67270*/  IMAD.MOV.U32 R249, RZ, RZ, R148 ;  /* 0x000000fffff97224 */ /* 0x000fe400078e0094 */
[----:B------:R-:W-:Y:S02]  /*67280*/  IMAD.MOV.U32 R250, RZ, RZ, R145 ;  /* 0x000000fffffa7224 */ /* 0x000fe400078e0091 */
[----:B------:R-:W-:Y:S01]  /*67290*/  IMAD.MOV.U32 R251, RZ, RZ, R144 ;  /* 0x000000fffffb7224 */ /* 0x000fe200078e0090 */
[----:B------:R-:W-:Y:S04]  /*672a0*/  STL.64 [R1+0x64a8], R32 ;  /* 0x0064a82001007387 */ /* 0x000fe80000100a00 */
[----:B------:R-:W-:Y:S04]  /*672b0*/  LDSM.16.M88.4 R152, [R88+UR10+0x2a800] ;  /* 0x02a8000a5898783b */ /* 0x000fe80008000200 */
[----:B------:R-:W-:Y:S04]  /*672c0*/  LDSM.16.M88.4 R148, [R88+UR10+0x2b000] ;  /* 0x02b0000a5894783b */ /* 0x000fe80008000200 */
[----:B------:R-:W-:Y:S01]  /*672d0*/  LDSM.16.M88.4 R144, [R88+UR10+0x2b800] ;  /* 0x02b8000a5890783b */ /* 0x000fe20008000200 */
[C---:B-1----:R-:W-:Y:S03]  /*672e0*/  HMMA.1688.F32.TF32 R36, R244.reuse, R34, R156 ;  /* 0x00000022f424723c */ /* 0x042fe6000008109c */
[----:B------:R-:W-:Y:S05]  /*672f0*/  LDSM.16.M88.4 R156, [R88+UR10+0x2a000] ;  /* 0x02a0000a589c783b */ /* 0x000fea0008000200 */
[----:B----4-:R-:W-:Y:S11]  /*67300*/  HMMA.1688.F32.TF32 R244, R244, R30, R24 ;  /* 0x0000001ef4f4723c */ /* 0x010ff60000081018 */
[----:B------:R-:W-:Y:S01]  /*67310*/  STL.64 [R1+0x9c0], R36 ;  /* 0x0009c02401007387 */ /* 0x000fe20000100a00 */
[C---:B------:R-:W-:Y:S03]  /*67320*/  HMMA.1688.F32.TF32 R240, R16.reuse, R228, R240 ;  /* 0x000000e410f0723c */ /* 0x040fe600000810f0 */
[----:B------:R-:W-:Y:S04]  /*67330*/  STL.64 [R1+0x9c8], R38 ;  /* 0x0009c82601007387 */ /* 0x000fe80000100a00 */
[----:B------:R-:W-:Y:S04]  /*67340*/  STL.64 [R1+0x64b0], R28 ;  /* 0x0064b01c01007387 */ /* 0x000fe80000100a00 */
[----:B------:R-:W-:Y:S04]  /*67350*/  STL [R1+0x6368], R245 ;  /* 0x006368f501007387 */ /* 0x000fe80000100800 */
[----:B------:R1:W-:Y:S04]  /*67360*/  STL [R1+0x6364], R246 ;  /* 0x006364f601007387 */ /* 0x0003e80000100800 */
[----:B------:R4:W-:Y:S04]  /*67370*/  STL [R1+0x6360], R247 ;  /* 0x006360f701007387 */ /* 0x0009e80000100800 */
[----:B------:R-:W-:Y:S04]  /*67380*/  STL.64 [R1+0x6378], R242 ;  /* 0x006378f201007387 */ /* 0x000fe80000100a00 */
[----:B------:R-:W-:Y:S01]  /*67390*/  STL.64 [R1+0x6370], R240 ;  /* 0x006370f001007387 */ /* 0x000fe20000100a00 */
[----:B------:R-:W-:Y:S01]  /*673a0*/  HMMA.1688.F32.TF32 R20, R16, R224, R20 ;  /* 0x000000e01014723c */ /* 0x000fe20000081014 */
[----:B------:R-:W-:Y:S01]  /*673b0*/  MOV R24, R141 ;  /* 0x0000008d00187202 */ /* 0x000fe20000000f00 */
[----:B------:R-:W-:-:S02]  /*673c0*/  IMAD.MOV.U32 R25, RZ, RZ, R140 ;  /* 0x000000ffff197224 */ /* 0x000fc400078e008c */
[----:B------:R-:W-:Y:S01]  /*673d0*/  LDSM.16.M88.4 R140, [R88+UR10+0x2c000] ;  /* 0x02c0000a588c783b */ /* 0x000fe20008000200 */
[----:B------:R-:W-:Y:S02]  /*673e0*/  IMAD.MOV.U32 R26, RZ, RZ, R137 ;  /* 0x000000ffff1a7224 */ /* 0x000fe400078e0089 */
[----:B------:R-:W-:Y:S02]  /*673f0*/  IMAD.MOV.U32 R27, RZ, RZ, R136 ;  /* 0x000000ffff1b7224 */ /* 0x000fe400078e0088 */
[----:B------:R-:W-:Y:S01]  /*67400*/  LDSM.16.M88.4 R136, [R88+UR10+0x2c800] ;  /* 0x02c8000a5888783b */ /* 0x000fe20008000200 */
[----:B------:R-:W-:Y:S02]  /*67410*/  IMAD.MOV.U32 R232, RZ, RZ, R133 ;  /* 0x000000ffffe87224 */ /* 0x000fe400078e0085 */
[----:B------:R-:W-:Y:S02]  /*67420*/  IMAD.MOV.U32 R233, RZ, RZ, R132 ;  /* 0x000000ffffe97224 */ /* 0x000fe400078e0084 */
[----:B------:R-:W-:Y:S01]  /*67430*/  LDSM.16.M88.4 R132, [R88+UR10+0x2d000] ;  /* 0x02d0000a5884783b */ /* 0x000fe20008000200 */
[----:B------:R-:W-:-:S02]  /*67440*/  IMAD.MOV.U32 R234, RZ, RZ, R129 ;  /* 0x000000ffffea7224 */ /* 0x000fc400078e0081 */
[----:B------:R-:W-:Y:S02]  /*67450*/  IMAD.MOV.U32 R235, RZ, RZ, R128 ;  /* 0x000000ffffeb7224 */ /* 0x000fe400078e0080 */
[----:B------:R-:W-:Y:S01]  /*67460*/  LDSM.16.M88.4 R128, [R88+UR10+0x2d800] ;  /* 0x02d8000a5880783b */ /* 0x000fe20008000200 */
[----:B------:R-:W-:Y:S02]  /*67470*/  IMAD.MOV.U32 R219, RZ, RZ, R20 ;  /* 0x000000ffffdb7224 */ /* 0x000fe400078e0014 */
[----:B------:R-:W-:Y:S02]  /*67480*/  IMAD.MOV.U32 R222, RZ, RZ, R21 ;  /* 0x000000ffffde7224 */ /* 0x000fe400078e0015 */
[----:B------:R-:W-:Y:S02]  /*67490*/  IMAD.MOV.U32 R20, RZ, RZ, R117 ;  /* 0x000000ffff147224 */ /* 0x000fe400078e0075 */
[----:B------:R-:W-:Y:S02]  /*674a0*/  IMAD.MOV.U32 R21, RZ, RZ, R116 ;  /* 0x000000ffff157224 */ /* 0x000fe400078e0074 */
[----:B------:R-:W-:Y:S01]  /*674b0*/  IMAD.MOV.U32 R223, RZ, RZ, R22 ;  /* 0x000000ffffdf7224 */ /* 0x000fe200078e0016 */
[----:B------:R-:W-:Y:S01]  /*674c0*/  LDSM.16.M88.4 R116, [R88+UR10+0x2f000] ;  /* 0x02f0000a5874783b */ /* 0x000fe20008000200 */
[----:B------:R-:W-:-:S02]  /*674d0*/  IMAD.MOV.U32 R226, RZ, RZ, R23 ;  /* 0x000000ffffe27224 */ /* 0x000fc400078e0017 */
[----:B------:R-:W-:Y:S02]  /*674e0*/  IMAD.MOV.U32 R22, RZ, RZ, R113 ;  /* 0x000000ffff167224 */ /* 0x000fe400078e0071 */
[----:B------:R-:W-:Y:S02]  /*674f0*/  IMAD.MOV.U32 R23, RZ, RZ, R112 ;  /* 0x000000ffff177224 */ /* 0x000fe400078e0070 */
[----:B------:R-:W-:Y:S01]  /*67500*/  LDSM.16.M88.4 R112, [R88+UR10+0x2f800] ;  /* 0x02f8000a5870783b */ /* 0x000fe20008000200 */
[C---:B--2---:R-:W-:Y:S08]  /*67510*/  HMMA.1688.F32.TF32 R12, R16.reuse, R220, R12 ;  /* 0x000000dc100c723c */ /* 0x044ff0000008100c */
[----:B---3--:R-:W-:Y:S11]  /*67520*/  HMMA.1688.F32.TF32 R8, R16, R216, R8 ;  /* 0x000000d81008723c */ /* 0x008ff60000081008 */
[----:B-1----:R-:W-:-:S02]  /*67530*/  IMAD.MOV.U32 R246, RZ, RZ, R13 ;  /* 0x000000fffff67224 */ /* 0x002fc400078e000d */
[----:B----4-:R-:W-:Y:S02]  /*67540*/  IMAD.MOV.U32 R247, RZ, RZ, R14 ;  /* 0x000000fffff77224 */ /* 0x010fe400078e000e */
[----:B------:R-:W-:-:S04]  /*67550*/  IMAD.MOV.U32 R245, RZ, RZ, R12 ;  /* 0x000000fffff57224 */ /* 0x000fc800078e000c */
[----:B------:R-:W-:Y:S02]  /*67560*/  IMAD.MOV.U32 R227, RZ, RZ, R8 ;  /* 0x000000ffffe37224 */ /* 0x000fe400078e0008 */
[----:B------:R-:W-:Y:S02]  /*67570*/  IMAD.MOV.U32 R230, RZ, RZ, R9 ;  /* 0x000000ffffe67224 */ /* 0x000fe400078e0009 */
[----:B------:R-:W-:Y:S02]  /*67580*/  IMAD.MOV.U32 R231, RZ, RZ, R10 ;  /* 0x000000ffffe77224 */ /* 0x000fe400078e000a */
[----:B------:R-:W-:Y:S02]  /*67590*/  IMAD.MOV.U32 R252, RZ, RZ, R11 ;  /* 0x000000fffffc7224 */ /* 0x000fe400078e000b */
[C---:B------:R-:W-:Y:S08]  /*675a0*/  HMMA.1688.F32.TF32 R8, R16.reuse, R212, R4 ;  /* 0x000000d41008723c */ /* 0x040ff00000081004 */
[----:B------:R-:W-:Y:S01]  /*675b0*/  HMMA.1688.F32.TF32 R4, R16, R208, R248 ;  /* 0x000000d01004723c */ /* 0x000fe200000810f8 */
[----:B------:R-:W-:Y:S04]  /*675c0*/  STL.64 [R1+0x6388], R246 ;  /* 0x006388f601007387 */ /* 0x000fe80000100a00 */
[----:B------:R-:W-:Y:S06]  /*675d0*/  STL.64 [R1+0x6380], R244 ;  /* 0x006380f401007387 */ /* 0x000fec0000100a00 */
[----:B------:R-:W-:Y:S04]  /*675e0*/  STL.64 [R1+0x980], R8 ;  /* 0x0009800801007387 */ /* 0x000fe80000100a00 */
[----:B------:R-:W-:Y:S04]  /*675f0*/  STL.64 [R1+0x988], R10 ;  /* 0x0009880a01007387 */ /* 0x000fe80000100a00 */
[----:B------:R-:W-:Y:S04]  /*67600*/  STL.64 [R1+0x970], R4 ;  /* 0x0009700401007387 */ /* 0x000fe80000100a00 */
[----:B------:R-:W1:Y:S04]  /*67610*/  LDSM.16.M88.4 R8, [R88+UR10+0x23000] ;  /* 0x0230000a5808783b */ /* 0x000e680008000200 */
[----:B------:R-:W-:Y:S04]  /*67620*/  STL.64 [R1+0x978], R6 ;  /* 0x0009780601007387 */ /* 0x000fe80000100a00 */
[----:B------:R-:W2:Y:S01]  /*67630*/  LDSM.16.M88.4 R4, [R88+UR10+0x23800] ;  /* 0x0238000a5804783b */ /* 0x000ea20008000200 */
[----:B------:R-:W-:-:S02]  /*67640*/  IMAD.MOV.U32 R248, RZ, RZ, R125 ;  /* 0x000000fffff87224 */ /* 0x000fc400078e007d */
[----:B------:R-:W-:Y:S02]  /*67650*/  IMAD.MOV.U32 R249, RZ, RZ, R124 ;  /* 0x000000fffff97224 */ /* 0x000fe400078e007c */
[----:B------:R-:W3:Y:S01]  /*67660*/  LDSM.16.M88.4 R124, [R88+UR10+0x2e000] ;  /* 0x02e0000a587c783b */ /* 0x000ee20008000200 */
[----:B------:R-:W-:Y:S02]  /*67670*/  IMAD.MOV.U32 R250, RZ, RZ, R121 ;  /* 0x000000fffffa7224 */ /* 0x000fe400078e0079 */
[----:B------:R-:W-:Y:S02]  /*67680*/  IMAD.MOV.U32 R251, RZ, RZ, R120 ;  /* 0x000000fffffb7224 */ /* 0x000fe400078e0078 */
[----:B------:R-:W4:Y:S04]  /*67690*/  LDSM.16.M88.4 R120, [R88+UR10+0x2e800] ;  /* 0x02e8000a5878783b */ /* 0x000f280008000200 */
[----:B-1----:R-:W-:Y:S04]  /*676a0*/  STL [R1+0x6254], R10 ;  /* 0x0062540a01007387 */ /* 0x002fe80000100800 */
[----:B------:R-:W-:Y:S04]  /*676b0*/  STL [R1+0x6250], R11 ;  /* 0x0062500b01007387 */ /* 0x000fe80000100800 */
[----:B--2---:R-:W-:Y:S04]  /*676c0*/  STL [R1+0x626c], R6 ;  /* 0x00626c0601007387 */ /* 0x004fe80000100800 */
        /* <DEDUP_REMOVED lines=27> */
[----:B------:R-:W-:Y:S01]  /*67880*/  STL [R1+0x62dc], R154 ;  /* 0x0062dc9a01007387 */ /* 0x000fe20000100800 */
        /* <DEDUP_REMOVED lines=14> */
[----:B---3--:R-:W-:Y:S04]  /*67970*/  STL [R1+0x61a4], R126 ;  /* 0x0061a47e01007387 */ /* 0x008fe80000100800 */
[----:B------:R-:W-:Y:S04]  /*67980*/  STL [R1+0x61a0], R127 ;  /* 0x0061a07f01007387 */ /* 0x000fe80000100800 */
[----:B----4-:R-:W-:Y:S04]  /*67990*/  STL [R1+0x61ac], R122 ;  /* 0x0061ac7a01007387 */ /* 0x010fe80000100800 */
[----:B------:R-:W-:Y:S04]  /*679a0*/  STL [R1+0x61a8], R123 ;  /* 0x0061a87b01007387 */ /* 0x000fe80000100800 */
[----:B------:R-:W-:Y:S04]  /*679b0*/  STL [R1+0x61b4], R118 ;  /* 0x0061b47601007387 */ /* 0x000fe80000100800 */
[----:B------:R-:W-:Y:S04]  /*679c0*/  STL [R1+0x61b0], R119 ;  /* 0x0061b07701007387 */ /* 0x000fe80000100800 */
[----:B------:R-:W-:Y:S04]  /*679d0*/  STL [R1+0x61bc], R114 ;  /* 0x0061bc7201007387 */ /* 0x000fe80000100800 */
[----:B------:R-:W-:Y:S04]  /*679e0*/  STL [R1+0x61b8], R115 ;  /* 0x0061b87301007387 */ /* 0x000fe80000100800 */
[----:B------:R-:W2:Y:S04]  /*679f0*/  LDL.LU R20, [R1+0x2d00] ;  /* 0x002d000001147983 */ /* 0x000ea80000300800 */
[----:B------:R-:W-:Y:S04]  /*67a00*/  STL.64 [R1+0x960], R28 ;  /* 0x0009601c01007387 */ /* 0x000fe80000100a00 */
[----:B------:R1:W-:Y:S04]  /*67a10*/  STL.64 [R1+0x968], R30 ;  /* 0x0009681e01007387 */ /* 0x0003e80000100a00 */
[----:B------:R-:W2:Y:S04]  /*67a20*/  LDL.LU R21, [R1+0x2d04] ;  /* 0x002d040001157983 */ /* 0x000ea80000300800 */
[----:B------:R-:W2:Y:S04]  /*67a30*/  LDL.LU R22, [R1+0x2d08] ;  /* 0x002d080001167983 */ /* 0x000ea80000300800 */
[----:B------:R-:W2:Y:S01]  /*67a40*/  LDL.LU R23, [R1+0x2d0c] ;  /* 0x002d0c0001177983 */ /* 0x000ea20000300800 */
[----:B-1----:R-:W-:Y:S03]  /*67a50*/  HMMA.1688.F32.TF32 R28, R16, R4, R248 ;  /* 0x00000004101c723c */ /* 0x002fe600000810f8 */
[----:B------:R-:W3:Y:S04]  /*67a60*/  LDL.LU R248, [R1+0x2cf0] ;  /* 0x002cf00001f87983 */ /* 0x000ee80000300800 */
[----:B------:R-:W3:Y:S04]  /*67a70*/  LDL.LU R249, [R1+0x2cf4] ;  /* 0x002cf40001f97983 */ /* 0x000ee80000300800 */
[----:B------:R-:W3:Y:S04]  /*67a80*/  LDL.LU R250, [R1+0x2cf8] ;  /* 0x002cf80001fa7983 */ /* 0x000ee80000300800 */
[----:B------:R-:W3:Y:S04]  /*67a90*/  LDL.LU R251, [R1+0x2cfc] ;  /* 0x002cfc0001fb7983 */ /* 0x000ee80000300800 */
[----:B------:R-:W-:-:S02]  /*67aa0*/  IMAD.MOV.U32 R186, RZ, RZ, R28 ;  /* 0x000000ffffba7224 */ /* 0x000fc400078e001c */
[----:B------:R-:W-:Y:S02]  /*67ab0*/  IMAD.MOV.U32 R187, RZ, RZ, R29 ;  /* 0x000000ffffbb7224 */ /* 0x000fe400078e001d */
[----:B------:R-:W-:Y:S02]  /*67ac0*/  IMAD.MOV.U32 R190, RZ, RZ, R30 ;  /* 0x000000ffffbe7224 */ /* 0x000fe400078e001e */
[----:B------:R-:W-:Y:S02]  /*67ad0*/  IMAD.MOV.U32 R191, RZ, RZ, R31 ;  /* 0x000000ffffbf7224 */ /* 0x000fe400078e001f */
[C---:B------:R-:W-:Y:S08]  /*67ae0*/  HMMA.1688.F32.TF32 R28, R16.reuse, R204, R232 ;  /* 0x000000cc101c723c */ /* 0x040ff000000810e8 */
[----:B------:R-:W-:Y:S01]  /*67af0*/  HMMA.1688.F32.TF32 R24, R16, R200, R24 ;  /* 0x000000c81018723c */ /* 0x000fe20000081018 */
[----:B------:R-:W-:Y:S04]  /*67b00*/  STL [R1+0x62ec], R191 ;  /* 0x0062ecbf01007387 */ /* 0x000fe80000100800 */
[----:B------:R-:W-:Y:S06]  /*67b10*/  STL [R1+0x62e8], R190 ;  /* 0x0062e8be01007387 */ /* 0x000fec0000100800 */
[----:B------:R-:W-:-:S02]  /*67b20*/  IMAD.MOV.U32 R199, RZ, RZ, R31 ;  /* 0x000000ffffc77224 */ /* 0x000fc400078e001f */
[----:B------:R-:W-:Y:S01]  /*67b30*/  IMAD.MOV.U32 R198, RZ, RZ, R30 ;  /* 0x000000ffffc67224 */ /* 0x000fe200078e001e */
[----:B------:R-:W-:Y:S01]  /*67b40*/  STL [R1+0x62e4], R187 ;  /* 0x0062e4bb01007387 */ /* 0x000fe20000100800 */
[----:B------:R-:W-:Y:S02]  /*67b50*/  IMAD.MOV.U32 R195, RZ, RZ, R29 ;  /* 0x000000ffffc37224 */ /* 0x000fe400078e001d */
[----:B------:R-:W-:Y:S01]  /*67b60*/  IMAD.MOV.U32 R194, RZ, RZ, R28 ;  /* 0x000000ffffc27224 */ /* 0x000fe200078e001c */
[----:B------:R-:W-:Y:S01]  /*67b70*/  STL [R1+0x62e0], R186 ;  /* 0x0062e0ba01007387 */ /* 0x000fe20000100800 */
[----:B------:R-:W-:Y:S02]  /*67b80*/  IMAD.MOV.U32 R183, RZ, RZ, R27 ;  /* 0x000000ffffb77224 */ /* 0x000fe400078e001b */
[----:B------:R-:W-:Y:S01]  /*67b90*/  IMAD.MOV.U32 R182, RZ, RZ, R26 ;  /* 0x000000ffffb67224 */ /* 0x000fe200078e001a */
[----:B------:R-:W-:Y:S01]  /*67ba0*/  STL [R1+0x62fc], R199 ;  /* 0x0062fcc701007387 */ /* 0x000fe20000100800 */
[----:B------:R-:W-:-:S02]  /*67bb0*/  IMAD.MOV.U32 R179, RZ, RZ, R25 ;  /* 0x000000ffffb37224 */ /* 0x000fc400078e0019 */
[----:B------:R-:W-:Y:S01]  /*67bc0*/  IMAD.MOV.U32 R178, RZ, RZ, R24 ;  /* 0x000000ffffb27224 */ /* 0x000fe200078e0018 */
[----:B------:R-:W-:Y:S04]  /*67bd0*/  STL [R1+0x62f8], R198 ;  /* 0x0062f8c601007387 */ /* 0x000fe80000100800 */
[----:B------:R-:W-:Y:S04]  /*67be0*/  STL [R1+0x62f4], R195 ;  /* 0x0062f4c301007387 */ /* 0x000fe80000100800 */
[----:B------:R-:W-:Y:S04]  /*67bf0*/  STL [R1+0x62f0], R194 ;  /* 0x0062f0c201007387 */ /* 0x000fe80000100800 */
[----:B------:R1:W-:Y:S04]  /*67c00*/  STL [R1+0x630c], R183 ;  /* 0x00630cb701007387 */ /* 0x0003e80000100800 */
[----:B------:R4:W-:Y:S04]  /*67c10*/  STL [R1+0x6308], R182 ;  /* 0x006308b601007387 */ /* 0x0009e80000100800 */
[----:B------:R1:W-:Y:S04]  /*67c20*/  STL [R1+0x6304], R179 ;  /* 0x006304b301007387 */ /* 0x0003e80000100800 */
[----:B------:R1:W-:Y:S04]  /*67c30*/  STL [R1+0x6300], R178 ;  /* 0x006300b201007387 */ /* 0x0003e80000100800 */
[----:B------:R-:W4:Y:S04]  /*67c40*/  LDL.LU R108, [R1+0x2ce0] ;  /* 0x002ce000016c7983 */ /* 0x000f280000300800 */
[----:B------:R-:W4:Y:S04]  /*67c50*/  LDL.LU R109, [R1+0x2ce4] ;  /* 0x002ce400016d7983 */ /* 0x000f280000300800 */
[----:B------:R-:W4:Y:S04]  /*67c60*/  LDL.LU R110, [R1+0x2ce8] ;  /* 0x002ce800016e7983 */ /* 0x000f280000300800 */
[----:B------:R-:W4:Y:S01]  /*67c70*/  LDL.LU R111, [R1+0x2cec] ;  /* 0x002cec00016f7983 */ /* 0x000f220000300800 */
[----:B--2---:R-:W-:-:S15]  /*67c80*/  HMMA.1688.F32.TF32 R20, R16, R196, R20 ;  /* 0x000000c41014723c */ /* 0x004fde0000081014 */
[----:B------:R-:W-:-:S04]  /*67c90*/  NOP ;  /* 0x0000000000007918 */ /* 0x000fc80000000000 */
[----:B------:R-:W-:Y:S01]  /*67ca0*/  MOV R207, R23 ;  /* 0x0000001700cf7202 */ /* 0x000fe20000000f00 */
[----:B------:R-:W-:Y:S02]  /*67cb0*/  IMAD.MOV.U32 R206, RZ, RZ, R22 ;  /* 0x000000ffffce7224 */ /* 0x000fe400078e0016 */
[----:B------:R-:W-:Y:S02]  /*67cc0*/  IMAD.MOV.U32 R203, RZ, RZ, R21 ;  /* 0x000000ffffcb7224 */ /* 0x000fe400078e0015 */
[----:B------:R-:W-:Y:S01]  /*67cd0*/  IMAD.MOV.U32 R202, RZ, RZ, R20 ;  /* 0x000000ffffca7224 */ /* 0x000fe200078e0014 */
[----:B------:R2:W-:Y:S01]  /*67ce0*/  STL [R1+0x631c], R207 ;  /* 0x00631ccf01007387 */ /* 0x0005e20000100800 */
[----:B---3--:R-:W-:Y:S03]  /*67cf0*/  HMMA.1688.F32.TF32 R20, R16, R192, R248 ;  /* 0x000000c01014723c */ /* 0x008fe600000810f8 */
[----:B------:R3:W-:Y:S04]  /*67d00*/  STL [R1+0x6318], R206 ;  /* 0x006318ce01007387 */ /* 0x0007e80000100800 */
[----:B------:R1:W-:Y:S04]  /*67d10*/  STL [R1+0x6314], R203 ;  /* 0x006314cb01007387 */ /* 0x0003e80000100800 */
[----:B------:R1:W-:Y:S04]  /*67d20*/  STL [R1+0x6310], R202 ;  /* 0x006310ca01007387 */ /* 0x0003e80000100800 */
        /* <DEDUP_REMOVED lines=17> */
[----:B------:R-:W3:Y:S01]  /*67e40*/  LDL.LU R24, [R1+0x2ca0] ;  /* 0x002ca00001187983 */ /* 0x000ee20000300800 */
[----:B------:R-:W-:-:S03]  /*67e50*/  IMAD.MOV.U32 R171, RZ, RZ, R21 ;  /* 0x000000ffffab7224 */ /* 0x000fc600078e0015 */
[----:B------:R-:W3:Y:S01]  /*67e60*/  LDL.LU R25, [R1+0x2ca4] ;  /* 0x002ca40001197983 */ /* 0x000ee20000300800 */
[----:B------:R-:W-:-:S03]  /*67e70*/  IMAD.MOV.U32 R174, RZ, RZ, R22 ;  /* 0x000000ffffae7224 */ /* 0x000fc600078e0016 */
[----:B------:R-:W3:Y:S01]  /*67e80*/  LDL.LU R26, [R1+0x2ca8] ;  /* 0x002ca800011a7983 */ /* 0x000ee20000300800 */
[----:B------:R-:W-:-:S03]  /*67e90*/  IMAD.MOV.U32 R175, RZ, RZ, R23 ;  /* 0x000000ffffaf7224 */ /* 0x000fc600078e0017 */
[----:B------:R-:W3:Y:S04]  /*67ea0*/  LDL.LU R27, [R1+0x2cac] ;  /* 0x002cac00011b7983 */ /* 0x000ee80000300800 */
[----:B------:R-:W3:Y:S04]  /*67eb0*/  LDL.LU R20, [R1+0x2c90] ;  /* 0x002c900001147983 */ /* 0x000ee80000300800 */
[----:B------:R-:W3:Y:S04]  /*67ec0*/  LDL.LU R21, [R1+0x2c94] ;  /* 0x002c940001157983 */ /* 0x000ee80000300800 */
[----:B------:R-:W3:Y:S04]  /*67ed0*/  LDL.LU R22, [R1+0x2c98] ;  /* 0x002c980001167983 */ /* 0x000ee80000300800 */
[----:B------:R-:W3:Y:S01]  /*67ee0*/  LDL.LU R23, [R1+0x2c9c] ;  /* 0x002c9c0001177983 */ /* 0x000ee20000300800 */
[----:B----4-:R-:W-:-:S15]  /*67ef0*/  HMMA.1688.F32.TF32 R28, R16, R188, R108 ;  /* 0x000000bc101c723c */ /* 0x010fde000008106c */
[----:B------:R-:W-:-:S04]  /*67f00*/  NOP ;  /* 0x0000000000007918 */ /* 0x000fc80000000000 */
[----:B------:R-:W-:Y:S02]  /*67f10*/  IMAD.MOV.U32 R162, RZ, RZ, R28 ;  /* 0x000000ffffa27224 */ /* 0x000fe400078e001c */
[----:B------:R-:W-:Y:S02]  /*67f20*/  IMAD.MOV.U32 R163, RZ, RZ, R29 ;  /* 0x000000ffffa37224 */ /* 0x000fe400078e001d */
[----:B------:R-:W-:Y:S02]  /*67f30*/  IMAD.MOV.U32 R166, RZ, RZ, R30 ;  /* 0x000000ffffa67224 */ /* 0x000fe400078e001e */
[----:B------:R-:W-:Y:S01]  /*67f40*/  IMAD.MOV.U32 R167, RZ, RZ, R31 ;  /* 0x000000ffffa77224 */ /* 0x000fe200078e001f */
[----:B------:R-:W-:Y:S04]  /*67f50*/  STL [R1+0x632c], R175 ;  /* 0x00632caf01007387 */ /* 0x000fe80000100800 */
[----:B------:R-:W-:Y:S04]  /*67f60*/  STL [R1+0x6328], R174 ;  /* 0x006328ae01007387 */ /* 0x000fe80000100800 */
[----:B------:R-:W-:Y:S04]  /*67f70*/  STL [R1+0x6324], R171 ;  /* 0x006324ab01007387 */ /* 0x000fe80000100800 */
[----:B------:R-:W-:Y:S04]  /*67f80*/  STL [R1+0x6320], R170 ;  /* 0x006320aa01007387 */ /* 0x000fe80000100800 */
[----:B------:R4:W-:Y:S04]  /*67f90*/  STL [R1+0x633c], R167 ;  /* 0x00633ca701007387 */ /* 0x0009e80000100800 */
[----:B------:R1:W-:Y:S04]  /*67fa0*/  STL [R1+0x6338], R166 ;  /* 0x006338a601007387 */ /* 0x0003e80000100800 */
[----:B------:R1:W-:Y:S04]  /*67fb0*/  STL [R1+0x6334], R163 ;  /* 0x006334a301007387 */ /* 0x0003e80000100800 */
[----:B------:R1:W-:Y:S01]  /*67fc0*/  STL [R1+0x6330], R162 ;  /* 0x006330a201007387 */ /* 0x0003e20000100800 */
[----:B--2---:R-:W-:-:S15]  /*67fd0*/  HMMA.1688.F32.TF32 R28, R16, R184, R88 ;  /* 0x000000b8101c723c */ /* 0x004fde0000081058 */
[----:B------:R-:W-:-:S04]  /*67fe0*/  NOP ;  /* 0x0000000000007918 */ /* 0x000fc80000000000 */
[----:B------:R-:W-:Y:S02]  /*67ff0*/  IMAD.MOV.U32 R154, RZ, RZ, R28 ;  /* 0x000000ffff9a7224 */ /* 0x000fe400078e001c */
[----:B------:R-:W-:Y:S02]  /*68000*/  IMAD.MOV.U32 R155, RZ, RZ, R29 ;  /* 0x000000ffff9b7224 */ /* 0x000fe400078e001d */
[----:B------:R-:W-:Y:S02]  /*68010*/  IMAD.MOV.U32 R158, RZ, RZ, R30 ;  /* 0x000000ffff9e7224 */ /* 0x000fe400078e001e */
[----:B------:R-:W-:Y:S02]  /*68020*/  IMAD.MOV.U32 R159, RZ, RZ, R31 ;  /* 0x000000ffff9f7224 */ /* 0x000fe400078e001f */
[C---:B---3--:R-:W-:Y:S08]  /*68030*/  HMMA.1688.F32.TF32 R28, R16.reuse, R180, R92 ;  /* 0x000000b4101c723c */ /* 0x048ff0000008105c */
[----:B------:R-:W-:Y:S11]  /*68040*/  HMMA.1688.F32.TF32 R20, R16, R168, R20 ;  /* 0x000000a81014723c */ /* 0x000ff60000081014 */
[----:B------:R-:W-:-:S02]  /*68050*/  IMAD.MOV.U32 R6, RZ, RZ, R28 ;  /* 0x000000ffff067224 */ /* 0x000fc400078e001c */
[----:B------:R-:W-:Y:S02]  /*68060*/  IMAD.MOV.U32 R214, RZ, RZ, R29 ;  /* 0x000000ffffd67224 */ /* 0x000fe400078e001d */
[----:B------:R-:W-:Y:S02]  /*68070*/  IMAD.MOV.U32 R215, RZ, RZ, R30 ;  /* 0x000000ffffd77224 */ /* 0x000fe400078e001e */
[----:B------:R-:W-:Y:S02]  /*68080*/  IMAD.MOV.U32 R210, RZ, RZ, R31 ;  /* 0x000000ffffd27224 */ /* 0x000fe400078e001f */
[----:B-1----:R-:W-:Y:S02]  /*68090*/  IMAD.MOV.U32 R183, RZ, RZ, R20 ;  /* 0x000000ffffb77224 */ /* 0x002fe400078e0014 */
[----:B------:R-:W-:Y:S02]  /*680a0*/  IMAD.MOV.U32 R182, RZ, RZ, R21 ;  /* 0x000000ffffb67224 */ /* 0x000fe400078e0015 */
[----:B------:R-:W-:-:S02]  /*680b0*/  IMAD.MOV.U32 R179, RZ, RZ, R22 ;  /* 0x000000ffffb37224 */ /* 0x000fc400078e0016 */
[----:B------:R-:W-:Y:S02]  /*680c0*/  IMAD.MOV.U32 R178, RZ, RZ, R23 ;  /* 0x000000ffffb27224 */ /* 0x000fe400078e0017 */
[C---:B------:R-:W-:Y:S01]  /*680d0*/  HMMA.1688.F32.TF32 R20, R16.reuse, R164, R248 ;  /* 0x000000a41014723c */ /* 0x040fe200000810f8 */
[----:B------:R-:W2:Y:S04]  /*680e0*/  LDL.LU R248, [R1+0x2280] ;  /* 0x0022800001f87983 */ /* 0x000ea80000300800 */
[----:B------:R-:W2:Y:S03]  /*680f0*/  LDL.LU R249, [R1+0x2284] ;  /* 0x0022840001f97983 */ /* 0x000ea60000300800 */
[C---:B------:R-:W-:Y:S01]  /*68100*/  HMMA.1688.F32.TF32 R28, R16.reuse, R176, R232 ;  /* 0x000000b0101c723c */ /* 0x040fe200000810e8 */
[----:B------:R-:W2:Y:S04]  /*68110*/  LDL.LU R250, [R1+0x2288] ;  /* 0x0022880001fa7983 */ /* 0x000ea80000300800 */
[----:B------:R-:W2:Y:S04]  /*68120*/  LDL.LU R251, [R1+0x228c] ;  /* 0x00228c0001fb7983 */ /* 0x000ea80000300800 */
[----:B------:R-:W3:Y:S01]  /*68130*/  LDL.LU R232, [R1+0x2290] ;  /* 0x0022900001e87983 */ /* 0x000ee20000300800 */
[----:B------:R-:W-:Y:S03]  /*68140*/  HMMA.1688.F32.TF32 R24, R16, R172, R24 ;  /* 0x000000ac1018723c */ /* 0x000fe60000081018 */
[----:B------:R-:W3:Y:S04]  /*68150*/  LDL.LU R233, [R1+0x2294] ;  /* 0x0022940001e97983 */ /* 0x000ee80000300800 */
[----:B------:R-:W3:Y:S04]  /*68160*/  LDL.LU R234, [R1+0x2298] ;  /* 0x0022980001ea7983 */ /* 0x000ee80000300800 */
[----:B------:R-:W3:Y:S01]  /*68170*/  LDL.LU R235, [R1+0x229c] ;  /* 0x00229c0001eb7983 */ /* 0x000ee20000300800 */
[----:B------:R-:W-:-:S03]  /*68180*/  IMAD.MOV.U32 R211, RZ, RZ, R20 ;  /* 0x000000ffffd37224 */ /* 0x000fc600078e0014 */
[----:B------:R-:W2:Y:S01]  /*68190*/  LDL.LU R92, [R1+0x2bc0] ;  /* 0x002bc000015c7983 */ /* 0x000ea20000300800 */
[----:B------:R-:W-:-:S03]  /*681a0*/  IMAD.MOV.U32 R7, RZ, RZ, R21 ;  /* 0x000000ffff077224 */ /* 0x000fc600078e0015 */
[----:B------:R-:W2:Y:S01]  /*681b0*/  LDL.LU R93, [R1+0x2bc4] ;  /* 0x002bc400015d7983 */ /* 0x000ea20000300800 */
[----:B------:R-:W-:-:S03]  /*681c0*/  MOV R10, R22 ;  /* 0x00000016000a7202 */ /* 0x000fc60000000f00 */
        /* <DEDUP_REMOVED lines=15> */
[----:B------:R-:W-:-:S02]  /*682c0*/  IMAD.MOV.U32 R199, RZ, RZ, R24 ;  /* 0x000000ffffc77224 */ /* 0x000fc400078e0018 */
[----:B------:R-:W-:Y:S01]  /*682d0*/  IMAD.MOV.U32 R198, RZ, RZ, R25 ;  /* 0x000000ffffc67224 */ /* 0x000fe200078e0019 */
[----:B------:R-:W3:Y:S01]  /*682e0*/  LDL.LU R24, [R1+0x2c60] ;  /* 0x002c600001187983 */ /* 0x000ee20000300800 */
[----:B------:R-:W-:Y:S02]  /*682f0*/  IMAD.MOV.U32 R195, RZ, RZ, R26 ;  /* 0x000000ffffc37224 */ /* 0x000fe400078e001a */
[----:B------:R-:W-:Y:S01]  /*68300*/  IMAD.MOV.U32 R194, RZ, RZ, R27 ;  /* 0x000000ffffc27224 */ /* 0x000fe200078e001b */
        /* <DEDUP_REMOVED lines=25> */
[----:B------:R-:W4:Y:S01]  /*684a0*/  LDL.LU R108, [R1+0x2be0] ;  /* 0x002be000016c7983 */ /* 0x000f220000300800 */
[----:B------:R-:W-:Y:S02]  /*684b0*/  IMAD.MOV.U32 R187, RZ, RZ, R30 ;  /* 0x000000ffffbb7224 */ /* 0x000fe400078e001e */
[----:B------:R-:W-:Y:S01]  /*684c0*/  IMAD.MOV.U32 R186, RZ, RZ, R31 ;  /* 0x000000ffffba7224 */ /* 0x000fe200078e001f */
        /* <DEDUP_REMOVED lines=9> */
[----:B------:R-:W-:Y:S02]  /*68560*/  IMAD.MOV.U32 R207, RZ, RZ, R28 ;  /* 0x000000ffffcf7224 */ /* 0x000fe400078e001c */
[----:B------:R-:W-:Y:S02]  /*68570*/  IMAD.MOV.U32 R206, RZ, RZ, R29 ;  /* 0x000000ffffce7224 */ /* 0x000fe400078e001d */
[----:B------:R-:W-:Y:S02]  /*68580*/  IMAD.MOV.U32 R203, RZ, RZ, R30 ;  /* 0x000000ffffcb7224 */ /* 0x000fe400078e001e */
[----:B------:R-:W-:Y:S01]  /*68590*/  IMAD.MOV.U32 R202, RZ, RZ, R31 ;  /* 0x000000ffffca7224 */ /* 0x000fe200078e001f */
[C---:B---3--:R-:W-:Y:S08]  /*685a0*/  HMMA.1688.F32.TF32 R24, R16.reuse, R156, R24 ;  /* 0x0000009c1018723c */ /* 0x048ff00000081018 */
[C---:B----4-:R-:W-:Y:S08]  /*685b0*/  HMMA.1688.F32.TF32 R28, R16.reuse, R152, R76 ;  /* 0x00000098101c723c */ /* 0x050ff0000008104c */
[C---:B------:R-:W-:Y:S08]  /*685c0*/  HMMA.1688.F32.TF32 R32, R16.reuse, R144, R84 ;  /* 0x000000901020723c */ /* 0x040ff00000081054 */
[----:B------:R-:W-:Y:S03]  /*685d0*/  HMMA.1688.F32.TF32 R36, R16, R148, R80 ;  /* 0x000000941024723c */ /* 0x000fe60000081050 */
[----:B------:R-:W-:-:S02]  /*685e0*/  IMAD.MOV.U32 R167, RZ, RZ, R28 ;  /* 0x000000ffffa77224 */ /* 0x000fc400078e001c */
[----:B------:R-:W-:Y:S02]  /*685f0*/  IMAD.MOV.U32 R166, RZ, RZ, R29 ;  /* 0x000000ffffa67224 */ /* 0x000fe400078e001d */
[----:B------:R-:W-:Y:S02]  /*68600*/  IMAD.MOV.U32 R163, RZ, RZ, R30 ;  /* 0x000000ffffa37224 */ /* 0x000fe400078e001e */
[----:B------:R-:W-:Y:S02]  /*68610*/  IMAD.MOV.U32 R162, RZ, RZ, R31 ;  /* 0x000000ffffa27224 */ /* 0x000fe400078e001f */
[----:B------:R-:W-:Y:S01]  /*68620*/  HMMA.1688.F32.TF32 R28, R16, R140, R96 ;  /* 0x0000008c101c723c */ /* 0x000fe20000081060 */
[----:B------:R-:W-:Y:S02]  /*68630*/  IMAD.MOV.U32 R175, RZ, RZ, R24 ;  /* 0x000000ffffaf7224 */ /* 0x000fe400078e0018 */
[----:B------:R-:W-:Y:S01]  /*68640*/  IMAD.MOV.U32 R174, RZ, RZ, R25 ;  /* 0x000000ffffae7224 */ /* 0x000fe200078e0019 */
[----:B------:R-:W2:Y:S01]  /*68650*/  LDL.LU R24, [R1+0x2bb0] ;  /* 0x002bb00001187983 */ /* 0x000ea20000300800 */
[----:B------:R-:W-:-:S02]  /*68660*/  IMAD.MOV.U32 R171, RZ, RZ, R26 ;  /* 0x000000ffffab7224 */ /* 0x000fc400078e001a */
[----:B------:R-:W-:Y:S01]  /*68670*/  IMAD.MOV.U32 R170, RZ, RZ, R27 ;  /* 0x000000ffffaa7224 */ /* 0x000fe200078e001b */
[----:B------:R-:W2:Y:S04]  /*68680*/  LDL.LU R25, [R1+0x2bb4] ;  /* 0x002bb40001197983 */ /* 0x000ea80000300800 */
[----:B------:R-:W2:Y:S04]  /*68690*/  LDL.LU R26, [R1+0x2bb8] ;  /* 0x002bb800011a7983 */ /* 0x000ea80000300800 */
[----:B------:R-:W2:Y:S04]  /*686a0*/  LDL.LU R27, [R1+0x2bbc] ;  /* 0x002bbc00011b7983 */ /* 0x000ea80000300800 */
        /* <DEDUP_REMOVED lines=10> */
[----:B------:R1:W-:Y:S04]  /*68750*/  STL.64 [R1+0x68], R38 ;  /* 0x0000682601007387 */ /* 0x0003e80000100a00 */
[----:B------:R-:W3:Y:S04]  /*68760*/  LDL.LU R20, [R1+0x2ba0] ;  /* 0x002ba00001147983 */ /* 0x000ee80000300800 */
[----:B------:R-:W-:Y:S04]  /*68770*/  STL.64 [R1+0x50], R32 ;  /* 0x0000502001007387 */ /* 0x000fe80000100a00 */
[----:B------:R4:W-:Y:S04]  /*68780*/  STL.64 [R1+0x58], R34 ;  /* 0x0000582201007387 */ /* 0x0009e80000100a00 */
[----:B------:R-:W-:Y:S04]  /*68790*/  STL.64 [R1+0x40], R28 ;  /* 0x0000401c01007387 */ /* 0x000fe80000100a00 */
[----:B------:R1:W-:Y:S04]  /*687a0*/  STL.64 [R1+0x48], R30 ;  /* 0x0000481e01007387 */ /* 0x0003e80000100a00 */
[----:B------:R-:W3:Y:S04]  /*687b0*/  LDL.LU R21, [R1+0x2ba4] ;  /* 0x002ba40001157983 */ /* 0x000ee80000300800 */
[----:B------:R-:W3:Y:S04]  /*687c0*/  LDL.LU R22, [R1+0x2ba8] ;  /* 0x002ba80001167983 */ /* 0x000ee80000300800 */
[----:B------:R-:W3:Y:S01]  /*687d0*/  LDL.LU R23, [R1+0x2bac] ;  /* 0x002bac0001177983 */ /* 0x000ee20000300800 */
[----:B------:R-:W-:-:S02]  /*687e0*/  LOP3.LUT R238, R0, 0x40, RZ, 0x3c, !PT ;  /* 0x0000004000ee7812 */ /* 0x000fc400078e3cff */
[----:B------:R-:W-:Y:S01]  /*687f0*/  LOP3.LUT R239, R0, 0x60, RZ, 0x3c, !PT ;  /* 0x0000006000ef7812 */ /* 0x000fe200078e3cff */
[----:B------:R-:W-:Y:S02]  /*68800*/  IMAD.MOV.U32 R218, RZ, RZ, R15 ;  /* 0x000000ffffda7224 */ /* 0x000fe400078e000f */
[----:B------:R-:W-:Y:S04]  /*68810*/  LDS R12, [R238+UR10+0x4000] ;  /* 0x0040000aee0c7984 */ /* 0x000fe80008000800 */
[----:B------:R-:W-:Y:S04]  /*68820*/  LDS R14, [R238+UR10+0x5000] ;  /* 0x0050000aee0e7984 */ /* 0x000fe80008000800 */
[----:B------:R-:W-:Y:S04]  /*68830*/  LDS R13, [R239+UR10+0x4000] ;  /* 0x0040000aef0d7984 */ /* 0x000fe80008000800 */
[----:B------:R-:W4:Y:S01]  /*68840*/  LDS R15, [R239+UR10+0x5000] ;  /* 0x0050000aef0f7984 */ /* 0x000f220008000800 */
[C---:B-1----:R-:W-:Y:S03]  /*68850*/  HMMA.1688.F32.TF32 R36, R16.reuse, R124, R108 ;  /* 0x0000007c1024723c */ /* 0x042fe6000008106c */
[----:B------:R-:W-:Y:S04]  /*68860*/  LDS R236, [R238+UR10+0x4100] ;  /* 0x0041000aeeec7984 */ /* 0x000fe80008000800 */
[----:B------:R-:W-:Y:S01]  /*68870*/  LDS R237, [R239+UR10+0x4100] ;  /* 0x0041000aefed7984 */ /* 0x000fe20008000800 */
[C---:B----4-:R-:W-:Y:S08]  /*68880*/  HMMA.1688.F32.TF32 R32, R16.reuse, R120, R88 ;  /* 0x000000781020723c */ /* 0x050ff00000081058 */
[C---:B------:R-:W-:Y:S08]  /*68890*/  HMMA.1688.F32.TF32 R28, R16.reuse, R116, R92 ;  /* 0x00000074101c723c */ /* 0x040ff0000008105c */
[----:B------:R-:W-:Y:S01]  /*688a0*/  HMMA.1688.F32.TF32 R16, R16, R112, R232 ;  /* 0x000000701010723c */ /* 0x000fe200000810e8 */
[----:B------:R-:W-:Y:S04]  /*688b0*/  STL.64 [R1+0x30], R36 ;  /* 0x0000302401007387 */ /* 0x000fe80000100a00 */
[----:B------:R-:W-:Y:S04]  /*688c0*/  STL.64 [R1+0x38], R38 ;  /* 0x0000382601007387 */ /* 0x000fe80000100a00 */
[----:B------:R-:W-:Y:S04]  /*688d0*/  STL.64 [R1+0x20], R32 ;  /* 0x0000202001007387 */ /* 0x000fe80000100a00 */
[----:B------:R-:W-:Y:S01]  /*688e0*/  STL.64 [R1+0x28], R34 ;  /* 0x0000282201007387 */ /* 0x000fe20000100a00 */
[C---:B------:R-:W-:Y:S03]  /*688f0*/  HMMA.1688.F32.TF32 R248, R12.reuse, R228, R248 ;  /* 0x000000e40cf8723c */ /* 0x040fe600000810f8 */
[----:B------:R-:W-:Y:S04]  /*68900*/  STL.64 [R1+0x10], R28 ;  /* 0x0000101c01007387 */ /* 0x000fe80000100a00 */
[----:B------:R-:W-:Y:S04]  /*68910*/  STL.64 [R1+0x18], R30 ;  /* 0x0000181e01007387 */ /* 0x000fe80000100a00 */
[----:B------:R-:W4:Y:S04]  /*68920*/  LDL.LU R232, [R1+0x2b90] ;  /* 0x002b900001e87983 */ /* 0x000f280000300800 */
[----:B------:R-:W-:Y:S04]  /*68930*/  STL.64 [R1], R16 ;  /* 0x0000001001007387 */ /* 0x000fe80000100a00 */
[----:B------:R-:W-:Y:S04]  /*68940*/  STL.64 [R1+0x8], R18 ;  /* 0x0000081201007387 */ /* 0x000fe80000100a00 */
[----:B------:R-:W4:Y:S04]  /*68950*/  LDL.LU R233, [R1+0x2b94] ;  /* 0x002b940001e97983 */ /* 0x000f280000300800 */
[----:B------:R-:W4:Y:S04]  /*68960*/  LDL.LU R234, [R1+0x2b98] ;  /* 0x002b980001ea7983 */ /* 0x000f280000300800 */
[----:B------:R-:W4:Y:S04]  /*68970*/  LDL.LU R235, [R1+0x2b9c] ;  /* 0x002b9c0001eb7983 */ /* 0x000f280000300800 */
[----:B------:R1:W-:Y:S04]  /*68980*/  STL [R1+0x61cc], R248 ;  /* 0x0061ccf801007387 */ /* 0x0003e80000100800 */
[----:B------:R1:W-:Y:S04]  /*68990*/  STL [R1+0x61c8], R249 ;  /* 0x0061c8f901007387 */ /* 0x0003e80000100800 */
[----:B------:R1:W-:Y:S04]  /*689a0*/  STL [R1+0x61c4], R250 ;  /* 0x0061c4fa01007387 */ /* 0x0003e80000100800 */
[----:B------:R1:W-:Y:S04]  /*689b0*/  STL [R1+0x61c0], R251 ;  /* 0x0061c0fb01007387 */ /* 0x0003e80000100800 */
[----:B------:R-:W-:Y:S04]  /*689c0*/  LDS R16, [R0+UR10+0x4080] ;  /* 0x0040800a00107984 */ /* 0x000fe80008000800 */
[----:B------:R-:W-:Y:S04]  /*689d0*/  LDS R18, [R0+UR10+0x5080] ;  /* 0x0050800a00127984 */ /* 0x000fe80008000800 */
[----:B------:R-:W-:Y:S04]  /*689e0*/  LDS R17, [R3+UR10+0x4080] ;  /* 0x0040800a03117984 */ /* 0x000fe80008000800 */
[----:B------:R-:W1:Y:S01]  /*689f0*/  LDS R19, [R3+UR10+0x5080] ;  /* 0x0050800a03137984 */ /* 0x000e620008000800 */
[----:B--2---:R-:W-:-:S15]  /*68a00*/  HMMA.1688.F32.TF32 R24, R12, R224, R24 ;  /* 0x000000e00c18723c */ /* 0x004fde0000081018 */
[----:B------:R-:W-:-:S04]  /*68a10*/  NOP ;  /* 0x0000000000007918 */ /* 0x000fc80000000000 */
[----:B------:R-:W-:Y:S02]  /*68a20*/  IMAD.MOV.U32 R114, RZ, RZ, R24 ;  /* 0x000000ffff727224 */ /* 0x000fe400078e0018 */
[----:B------:R-:W-:Y:S01]  /*68a30*/  IMAD.MOV.U32 R115, RZ, RZ, R25 ;  /* 0x000000ffff737224 */ /* 0x000fe200078e0019 */
[----:B------:R-:W2:Y:S01]  /*68a40*/  LDL.LU R24, [R1+0x2b80] ;  /* 0x002b800001187983 */ /* 0x000ea20000300800 */
[----:B------:R-:W-:Y:S02]  /*68a50*/  IMAD.MOV.U32 R118, RZ, RZ, R26 ;  /* 0x000000ffff767224 */ /* 0x000fe400078e001a */
[----:B------:R-:W-:Y:S01]  /*68a60*/  IMAD.MOV.U32 R119, RZ, RZ, R27 ;  /* 0x000000ffff777224 */ /* 0x000fe200078e001b */
[----:B------:R-:W2:Y:S04]  /*68a70*/  LDL.LU R25, [R1+0x2b84] ;  /* 0x002b840001197983 */ /* 0x000ea80000300800 */
[----:B------:R-:W2:Y:S04]  /*68a80*/  LDL.LU R26, [R1+0x2b88] ;  /* 0x002b8800011a7983 */ /* 0x000ea80000300800 */
[----:B------:R-:W2:Y:S04]  /*68a90*/  LDL.LU R27, [R1+0x2b8c] ;  /* 0x002b8c00011b7983 */ /* 0x000ea80000300800 */
[----:B------:R-:W-:Y:S04]  /*68aa0*/  STL [R1+0x61dc], R119 ;  /* 0x0061dc7701007387 */ /* 0x000fe80000100800 */
[----:B------:R-:W-:Y:S04]  /*68ab0*/  STL [R1+0x61d8], R118 ;  /* 0x0061d87601007387 */ /* 0x000fe80000100800 */
[----:B------:R-:W-:Y:S04]  /*68ac0*/  STL [R1+0x61d4], R115 ;  /* 0x0061d47301007387 */ /* 0x000fe80000100800 */
[----:B------:R1:W-:Y:S01]  /*68ad0*/  STL [R1+0x61d0], R114 ;  /* 0x0061d07201007387 */ /* 0x0003e20000100800 */
[----:B---3--:R-:W-:-:S15]  /*68ae0*/  HMMA.1688.F32.TF32 R20, R12, R220, R20 ;  /* 0x000000dc0c14723c */ /* 0x008fde0000081014 */
[----:B------:R-:W-:-:S04]  /*68af0*/  NOP ;  /* 0x0000000000007918 */ /* 0x000fc80000000000 */
[----:B-1----:R-:W-:Y:S02]  /*68b00*/  IMAD.MOV.U32 R248, RZ, RZ, R20 ;  /* 0x000000fffff87224 */ /* 0x002fe400078e0014 */
[----:B------:R-:W-:Y:S01]  /*68b10*/  IMAD.MOV.U32 R249, RZ, RZ, R21 ;  /* 0x000000fffff97224 */ /* 0x000fe200078e0015 */
[----:B------:R-:W3:Y:S01]  /*68b20*/  LDL.LU R20, [R1+0x2b70] ;  /* 0x002b700001147983 */ /* 0x000ee20000300800 */
[----:B------:R-:W-:Y:S02]  /*68b30*/  IMAD.MOV.U32 R250, RZ, RZ, R22 ;  /* 0x000000fffffa7224 */ /* 0x000fe400078e0016 */
[----:B------:R-:W-:Y:S01]  /*68b40*/  IMAD.MOV.U32 R251, RZ, RZ, R23 ;  /* 0x000000fffffb7224 */ /* 0x000fe200078e0017 */
[----:B------:R-:W3:Y:S04]  /*68b50*/  LDL.LU R21, [R1+0x2b74] ;  /* 0x002b740001157983 */ /* 0x000ee80000300800 */
[----:B------:R-:W3:Y:S04]  /*68b60*/  LDL.LU R22, [R1+0x2b78] ;  /* 0x002b780001167983 */ /* 0x000ee80000300800 */
[----:B------:R-:W3:Y:S04]  /*68b70*/  LDL.LU R23, [R1+0x2b7c] ;  /* 0x002b7c0001177983 */ /* 0x000ee80000300800 */
[----:B------:R1:W-:Y:S04]  /*68b80*/  STL [R1+0x61ec], R251 ;  /* 0x0061ecfb01007387 */ /* 0x0003e80000100800 */
[----:B------:R1:W-:Y:S04]  /*68b90*/  STL [R1+0x61e8], R250 ;  /* 0x0061e8fa01007387 */ /* 0x0003e80000100800 */
[----:B------:R1:W-:Y:S04]  /*68ba0*/  STL [R1+0x61e4], R249 ;  /* 0x0061e4f901007387 */ /* 0x0003e80000100800 */
[----:B------:R1:W-:Y:S04]  /*68bb0*/  STL [R1+0x61e0], R248 ;  /* 0x0061e0f801007387 */ /* 0x0003e80000100800 */
        /* <DEDUP_REMOVED lines=27> */
[----:B------:R2:W-:Y:S04]  /*68d70*/  STL [R1+0x6200], R119 ;  /* 0x0062007701007387 */ /* 0x0005e80000100800 */
[----:B------:R-:W2:Y:S04]  /*68d80*/  LDL.LU R232, [R1+0x2b40] ;  /* 0x002b400001e87983 */ /* 0x000ea80000300800 */
[----:B------:R-:W2:Y:S04]  /*68d90*/  LDL.LU R233, [R1+0x2b44] ;  /* 0x002b440001e97983 */ /* 0x000ea80000300800 */
[----:B------:R-:W2:Y:S04]  /*68da0*/  LDL.LU R234, [R1+0x2b48] ;  /* 0x002b480001ea7983 */ /* 0x000ea80000300800 */
[----:B------:R-:W2:Y:S01]  /*68db0*/  LDL.LU R235, [R1+0x2b4c] ;  /* 0x002b4c0001eb7983 */ /* 0x000ea20000300800 */
[----:B---3--:R-:W-:-:S15]  /*68dc0*/  HMMA.1688.F32.TF32 R20, R12, R208, R20 ;  /* 0x000000d00c14723c */ /* 0x008fde0000081014 */
[----:B------:R-:W-:-:S04]  /*68dd0*/  NOP ;  /* 0x0000000000007918 */ /* 0x000fc80000000000 */
[----:B-1----:R-:W-:Y:S01]  /*68de0*/  IMAD.MOV.U32 R251, RZ, RZ, R20 ;  /* 0x000000fffffb7224 */ /* 0x002fe200078e0014 */
[----:B------:R-:W-:Y:S01]  /*68df0*/  MOV R250, R21 ;  /* 0x0000001500fa7202 */ /* 0x000fe20000000f00 */
        /* <DEDUP_REMOVED lines=8> */
[----:B------:R-:W3:Y:S04]  /*68e80*/  LDL.LU R26, [R1+0x2b38] ;  /* 0x002b3800011a7983 */ /* 0x000ee80000300800 */
[----:B------:R-:W3:Y:S01]  /*68e90*/  LDL.LU R27, [R1+0x2b3c] ;  /* 0x002b3c00011b7983 */ /* 0x000ee20000300800 */
[----:B------:R-:W-:-:S15]  /*68ea0*/  HMMA.1688.F32.TF32 R28, R12, R8, R88 ;  /* 0x000000080c1c723c */ /* 0x000fde0000081058 */
[----:B------:R-:W-:-:S04]  /*68eb0*/  NOP ;  /* 0x0000000000007918 */ /* 0x000fc80000000000 */
[----:B------:R-:W-:Y:S02]  /*68ec0*/  IMAD.MOV.U32 R130, RZ, RZ, R28 ;  /* 0x000000ffff827224 */ /* 0x000fe400078e001c */
[----:B------:R-:W-:Y:S02]  /*68ed0*/  IMAD.MOV.U32 R138, RZ, RZ, R29 ;  /* 0x000000ffff8a7224 */ /* 0x000fe400078e001d */
[----:B------:R-:W-:Y:S02]  /*68ee0*/  IMAD.MOV.U32 R142, RZ, RZ, R30 ;  /* 0x000000ffff8e7224 */ /* 0x000fe400078e001e */
[----:B------:R-:W-:Y:S01]  /*68ef0*/  IMAD.MOV.U32 R146, RZ, RZ, R31 ;  /* 0x000000ffff927224 */ /* 0x000fe200078e001f */
[----:B------:R-:W-:Y:S01]  /*68f00*/  STL [R1+0x621c], R248 ;  /* 0x00621cf801007387 */ /* 0x000fe20000100800 */
[----:B----4-:R-:W-:Y:S03]  /*68f10*/  HMMA.1688.F32.TF32 R28, R12, R4, R92 ;  /* 0x000000040c1c723c */ /* 0x010fe6000008105c */
[----:B------:R-:W-:-:S15]  /*68f20*/  STL [R1+0x6218], R249 ;  /* 0x006218f901007387 */ /* 0x000fde0000100800 */
[----:B------:R-:W-:Y:S01]  /*68f30*/  NOP ;  /* 0x0000000000007918 */ /* 0x000fe20000000000 */
        /* <DEDUP_REMOVED lines=19> */
[----:B------:R-:W-:Y:S01]  /*69070*/  IMAD.MOV.U32 R114, RZ, RZ, R28 ;  /* 0x000000ffff727224 */ /* 0x000fe200078e001c */
[----:B------:R2:W-:Y:S04]  /*69080*/  STL [R1+0x624c], R119 ;  /* 0x00624c7701007387 */ /* 0x0005e80000100800 */
[----:B------:R1:W-:Y:S04]  /*69090*/  STL [R1+0x6248], R118 ;  /* 0x0062487601007387 */ /* 0x0003e80000100800 */
[----:B------:R1:W-:Y:S01]  /*690a0*/  STL [R1+0x6244], R115 ;  /* 0x0062447301007387 */ /* 0x0003e20000100800 */
[C---:B---3--:R-:W-:Y:S08]  /*690b0*/  HMMA.1688.F32.TF32 R20, R12.reuse, R196, R20 ;  /* 0x000000c40c14723c */ /* 0x048ff00000081014 */
[----:B------:R-:W-:Y:S01]  /*690c0*/  HMMA.1688.F32.TF32 R24, R12, R200, R24 ;  /* 0x000000c80c18723c */ /* 0x000fe20000081018 */
[----:B------:R3:W-:Y:S10]  /*690d0*/  STL [R1+0x6240], R114 ;  /* 0x0062407201007387 */ /* 0x0007f40000100800 */
[----:B------:R-:W-:-:S02]  /*690e0*/  IMAD.MOV.U32 R147, RZ, RZ, R20 ;  /* 0x000000ffff937224 */ /* 0x000fc400078e0014 */
[----:B------:R-:W-:Y:S02]  /*690f0*/  IMAD.MOV.U32 R150, RZ, RZ, R21 ;  /* 0x000000ffff967224 */ /* 0x000fe400078e0015 */
[----:B------:R-:W-:Y:S02]  /*69100*/  IMAD.MOV.U32 R151, RZ, RZ, R22 ;  /* 0x000000ffff977224 */ /* 0x000fe400078e0016 */
[----:B------:R-:W-:Y:S02]  /*69110*/  IMAD.MOV.U32 R143, RZ, RZ, R23 ;  /* 0x000000ffff8f7224 */ /* 0x000fe400078e0017 */
[----:B-1----:R-:W-:Y:S02]  /*69120*/  IMAD.MOV.U32 R250, RZ, RZ, R26 ;  /* 0x000000fffffa7224 */ /* 0x002fe400078e001a */
[----:B----4-:R-:W-:Y:S02]  /*69130*/  IMAD.MOV.U32 R251, RZ, RZ, R27 ;  /* 0x000000fffffb7224 */ /* 0x010fe400078e001b */
[----:B------:R-:W-:-:S02]  /*69140*/  IMAD.MOV.U32 R248, RZ, RZ, R24 ;  /* 0x000000fffff87224 */ /* 0x000fc400078e0018 */
[----:B------:R-:W-:Y:S01]  /*69150*/  IMAD.MOV.U32 R249, RZ, RZ, R25 ;  /* 0x000000fffff97224 */ /* 0x000fe200078e0019 */
[----:B------:R-:W-:Y:S04]  /*69160*/  STL.64 [R1+0x6398], R250 ;  /* 0x006398fa01007387 */ /* 0x000fe80000100a00 */
[----:B------:R-:W-:Y:S04]  /*69170*/  STL.64 [R1+0x6390], R248 ;  /* 0x006390f801007387 */ /* 0x000fe80000100a00 */
        /* <DEDUP_REMOVED lines=77> */
[----:B------:R-:W-:Y:S02]  /*69650*/  IMAD.MOV.U32 R130, RZ, RZ, R31 ;  /* 0x000000ffff827224 */ /* 0x000fe400078e001f */
[----:B---3--:R-:W-:-:S15]  /*69660*/  HMMA.1688.F32.TF32 R28, R12, R188, R56 ;  /* 0x000000bc0c1c723c */ /* 0x008fde0000081038 */
[----:B------:R-:W-:-:S04]  /*69670*/  NOP ;  /* 0x0000000000007918 */ /* 0x000fc80000000000 */
[----:B------:R-:W-:Y:S02]  /*69680*/  IMAD.MOV.U32 R122, RZ, RZ, R28 ;  /* 0x000000ffff7a7224 */ /* 0x000fe400078e001c */
[----:B------:R-:W-:Y:S02]  /*69690*/  IMAD.MOV.U32 R123, RZ, RZ, R29 ;  /* 0x000000ffff7b7224 */ /* 0x000fe400078e001d */
[----:B------:R-:W-:Y:S02]  /*696a0*/  IMAD.MOV.U32 R126, RZ, RZ, R30 ;  /* 0x000000ffff7e7224 */ /* 0x000fe400078e001e */
[----:B------:R-:W-:Y:S02]  /*696b0*/  IMAD.MOV.U32 R127, RZ, RZ, R31 ;  /* 0x000000ffff7f7224 */ /* 0x000fe400078e001f */
[----:B----4-:R-:W-:-:S15]  /*696c0*/  HMMA.1688.F32.TF32 R28, R12, R184, R60 ;  /* 0x000000b80c1c723c */ /* 0x010fde000008103c */
[----:B------:R-:W-:-:S04]  /*696d0*/  NOP ;  /* 0x0000000000007918 */ /* 0x000fc80000000000 */
[----:B------:R-:W-:Y:S01]  /*696e0*/  MOV R119, R28 ;  /* 0x0000001c00777202 */ /* 0x000fe20000000f00 */
[----:B------:R-:W-:Y:S02]  /*696f0*/  IMAD.MOV.U32 R118, RZ, RZ, R29 ;  /* 0x000000ffff767224 */ /* 0x000fe400078e001d */
[----:B------:R-:W-:Y:S02]  /*69700*/  IMAD.MOV.U32 R115, RZ, RZ, R30 ;  /* 0x000000ffff737224 */ /* 0x000fe400078e001e */
[----:B------:R-:W-:Y:S02]  /*69710*/  IMAD.MOV.U32 R114, RZ, RZ, R31 ;  /* 0x000000ffff727224 */ /* 0x000fe400078e001f */
        /* <DEDUP_REMOVED lines=8> */
[C---:B------:R-:W-:Y:S03]  /*697a0*/  HMMA.1688.F32.TF32 R32, R12.reuse, R168, R76 ;  /* 0x000000a80c20723c */ /* 0x040fe6000008104c */
        /* <DEDUP_REMOVED lines=30> */
[----:B-1----:R-:W-:Y:S01]  /*69990*/  HMMA.1688.F32.TF32 R28, R12, R128, R24 ;  /* 0x000000800c1c723c */ /* 0x002fe20000081018 */
[----:B------:R1:W-:Y:S04]  /*699a0*/  STL.64 [R1+0x100], R36 ;  /* 0x0001002401007387 */ /* 0x0003e80000100a00 */
[----:B------:R2:W-:Y:S04]  /*699b0*/  STL.64 [R1+0x108], R38 ;  /* 0x0001082601007387 */ /* 0x0005e80000100a00 */
        /* <DEDUP_REMOVED lines=66> */
[----:B-1----:R-:W3:Y:S04]  /*69de0*/  LDL.LU R36, [R1+0x29c0] ;  /* 0x0029c00001247983 */ /* 0x002ee80000300800 */
[----:B------:R-:W3:Y:S04]  /*69df0*/  LDL.LU R37, [R1+0x29c4] ;  /* 0x0029c40001257983 */ /* 0x000ee80000300800 */
[----:B--2---:R-:W3:Y:S04]  /*69e00*/  LDL.LU R38, [R1+0x29c8] ;  /* 0x0029c80001267983 */ /* 0x004ee80000300800 */
[----:B------:R-:W3:Y:S04]  /*69e10*/  LDL.LU R39, [R1+0x29cc] ;  /* 0x0029cc0001277983 */ /* 0x000ee80000300800 */
[----:B----4-:R-:W2:Y:S04]  /*69e20*/  LDL.LU R28, [R1+0x2260] ;  /* 0x00226000011c7983 */ /* 0x010ea80000300800 */
[----:B------:R-:W2:Y:S04]  /*69e30*/  LDL.LU R29, [R1+0x2264] ;  /* 0x00226400011d7983 */ /* 0x000ea80000300800 */
[----:B------:R-:W2:Y:S04]  /*69e40*/  LDL.LU R30, [R1+0x2268] ;  /* 0x00226800011e7983 */ /* 0x000ea80000300800 */
[----:B------:R-:W2:Y:S04]  /*69e50*/  LDL.LU R31, [R1+0x226c] ;  /* 0x00226c00011f7983 */ /* 0x000ea80000300800 */
        /* <DEDUP_REMOVED lines=40> */
[----:B--2---:R-:W-:Y:S08]  /*6a0e0*/  HMMA.1688.F32.TF32 R28, R16, R228, R28 ;  /* 0x000000e4101c723c */ /* 0x004ff0000008101c */
[C---:B----4-:R-:W-:Y:S08]  /*6a0f0*/  HMMA.1688.F32.TF32 R244, R12.reuse, R116, R244 ;  /* 0x000000740cf4723c */ /* 0x050ff000000810f4 */
[C---:B---3--:R-:W-:Y:S08]  /*6a100*/  HMMA.1688.F32.TF32 R248, R12.reuse, R120, R248 ;  /* 0x000000780cf8723c */ /* 0x048ff000000810f8 */
[----:B------:R-:W-:Y:S01]  /*6a110*/  HMMA.1688.F32.TF32 R240, R12, R112, R240 ;  /* 0x000000700cf0723c */ /* 0x000fe200000810f0 */
[----:B------:R-:W-:Y:S10]  /*6a120*/  LDS R12, [R238+UR10+0x4080] ;  /* 0x0040800aee0c7984 */ /* 0x000ff40008000800 */
[----:B------:R-:W-:Y:S04]  /*6a130*/  STL.64 [R1+0xc0], R248 ;  /* 0x0000c0f801007387 */ /* 0x000fe80000100a00 */
[----:B------:R-:W-:Y:S04]  /*6a140*/  STL.64 [R1+0xc8], R250 ;  /* 0x0000c8fa01007387 */ /* 0x000fe80000100a00 */
[----:B------:R-:W-:Y:S04]  /*6a150*/  STL.64 [R1+0xb0], R244 ;  /* 0x0000b0f401007387 */ /* 0x000fe80000100a00 */
[----:B------:R-:W-:Y:S04]  /*6a160*/  STL.64 [R1+0xb8], R246 ;  /* 0x0000b8f601007387 */ /* 0x000fe80000100a00 */
[----:B------:R-:W-:Y:S04]  /*6a170*/  STL.64 [R1+0xa0], R240 ;  /* 0x0000a0f001007387 */ /* 0x000fe80000100a00 */
[----:B------:R-:W-:Y:S04]  /*6a180*/  STL.64 [R1+0xa8], R242 ;  /* 0x0000a8f201007387 */ /* 0x000fe80000100a00 */
[----:B------:R-:W-:Y:S04]  /*6a190*/  STL.64 [R1+0x90], R28 ;  /* 0x0000901c01007387 */ /* 0x000fe80000100a00 */
[----:B------:R1:W-:Y:S01]  /*6a1a0*/  STL.64 [R1+0x98], R30 ;  /* 0x0000981e01007387 */ /* 0x0003e20000100a00 */
[C---:B------:R-:W-:Y:S03]  /*6a1b0*/  HMMA.1688.F32.TF32 R36, R16.reuse, R220, R36 ;  /* 0x000000dc1024723c */ /* 0x040fe60000081024 */
[----:B------:R-:W-:Y:S04]  /*6a1c0*/  LDS R14, [R238+UR10+0x5080] ;  /* 0x0050800aee0e7984 */ /* 0x000fe80008000800 */
[----:B------:R-:W-:Y:S01]  /*6a1d0*/  LDS R13, [R239+UR10+0x4080] ;  /* 0x0040800aef0d7984 */ /* 0x000fe20008000800 */
[C---:B-1----:R-:W-:Y:S03]  /*6a1e0*/  HMMA.1688.F32.TF32 R28, R16.reuse, R224, R32 ;  /* 0x000000e0101c723c */ /* 0x042fe60000081020 */
[----:B------:R-:W1:Y:S04]  /*6a1f0*/  LDS R15, [R239+UR10+0x5080] ;  /* 0x0050800aef0f7984 */ /* 0x000e680008000800 */
[----:B------:R-:W-:Y:S01]  /*6a200*/  LDS R238, [R238+UR10+0x5100] ;  /* 0x0051000aeeee7984 */ /* 0x000fe20008000800 */
[C---:B------:R-:W-:Y:S03]  /*6a210*/  HMMA.1688.F32.TF32 R32, R16.reuse, R216, R40 ;  /* 0x000000d81020723c */ /* 0x040fe60000081028 */
[----:B------:R-:W-:Y:S08]  /*6a220*/  LDS R239, [R239+UR10+0x5100] ;  /* 0x0051000aefef7984 */ /* 0x000ff00008000800 */
[----:B------:R-:W-:Y:S04]  /*6a230*/  STL.64 [R1+0x740], R28 ;  /* 0x0007401c01007387 */ /* 0x000fe80000100a00 */
[----:B------:R2:W-:Y:S02]  /*6a240*/  STL.64 [R1+0x748], R30 ;  /* 0x0007481e01007387 */ /* 0x0005e40000100a00 */
[C---:B--2---:R-:W-:Y:S02]  /*6a250*/  HMMA.1688.F32.TF32 R28, R16.reuse, R212, R44 ;  /* 0x000000d4101c723c */ /* 0x044fe4000008102c */
[----:B------:R-:W-:Y:S04]  /*6a260*/  STL.64 [R1+0x730], R36 ;  /* 0x0007302401007387 */ /* 0x000fe80000100a00 */
[----:B------:R2:W-:Y:S04]  /*6a270*/  STL.64 [R1+0x738], R38 ;  /* 0x0007382601007387 */ /* 0x0005e80000100a00 */
[----:B------:R-:W-:Y:S04]  /*6a280*/  STL.64 [R1+0x720], R32 ;  /* 0x0007202001007387 */ /* 0x000fe80000100a00 */
[----:B------:R3:W-:Y:S01]  /*6a290*/  STL.64 [R1+0x728], R34 ;  /* 0x0007282201007387 */ /* 0x0007e20000100a00 */
[C---:B--2---:R-:W-:Y:S04]  /*6a2a0*/  HMMA.1688.F32.TF32 R36, R16.reuse, R208, R48 ;  /* 0x000000d01024723c */ /* 0x044fe80000081030 */
[----:B------:R-:W-:Y:S04]  /*6a2b0*/  STL.64 [R1+0x710], R28 ;  /* 0x0007101c01007387 */ /* 0x000fe80000100a00 */
[----:B------:R2:W-:Y:S01]  /*6a2c0*/  STL.64 [R1+0x718], R30 ;  /* 0x0007181e01007387 */ /* 0x0005e20000100a00 */
[C---:B---3--:R-:W-:Y:S08]  /*6a2d0*/  HMMA.1688.F32.TF32 R32, R16.reuse, R8, R52 ;  /* 0x000000081020723c */ /* 0x048ff00000081034 */
[C---:B--2---:R-:W-:Y:S02]  /*6a2e0*/  HMMA.1688.F32.TF32 R28, R16.reuse, R4, R56 ;  /* 0x00000004101c723c */ /* 0x044fe40000081038 */
[----:B------:R-:W-:Y:S04]  /*6a2f0*/  STL.64 [R1+0x700], R36 ;  /* 0x0007002401007387 */ /* 0x000fe80000100a00 */
[----:B------:R2:W-:Y:S05]  /*6a300*/  STL.64 [R1+0x708], R38 ;  /* 0x0007082601007387 */ /* 0x0005ea0000100a00 */
        /* <DEDUP_REMOVED lines=42> */
[C---:B------:R-:W-:Y:S08]  /*6a5b0*/  HMMA.1688.F32.TF32 R20, R16.reuse, R144, R20 ;  /* 0x000000901014723c */ /* 0x040ff00000081014 */
[C---:B--2---:R-:W-:Y:S01]  /*6a5c0*/  HMMA.1688.F32.TF32 R28, R16.reuse, R148, R24 ;  /* 0x00000094101c723c */ /* 0x044fe20000081018 */
[----:B------:R2:W-:Y:S04]  /*6a5d0*/  STL.64 [R1+0x610], R36 ;  /* 0x0006102401007387 */ /* 0x0005e80000100a00 */
[----:B------:R3:W-:Y:S04]  /*6a5e0*/  STL.64 [R1+0x618], R38 ;  /* 0x0006182601007387 */ /* 0x0007e80000100a00 */
[----:B------:R4:W-:Y:S04]  /*6a5f0*/  STL.64 [R1+0x600], R32 ;  /* 0x0006002001007387 */ /* 0x0009e80000100a00 */
[----:B------:R1:W-:Y:S04]  /*6a600*/  STL.64 [R1+0x608], R34 ;  /* 0x0006082201007387 */ /* 0x0003e80000100a00 */
[----:B------:R-:W4:Y:S04]  /*6a610*/  LDL.LU R24, [R1+0x26f0] ;  /* 0x0026f00001187983 */ /* 0x000f280000300800 */
[----:B------:R1:W-:Y:S04]  /*6a620*/  STL.64 [R1+0x5f0], R28 ;  /* 0x0005f01c01007387 */ /* 0x0003e80000100a00 */
[----:B------:R1:W-:Y:S04]  /*6a630*/  STL.64 [R1+0x5f8], R30 ;  /* 0x0005f81e01007387 */ /* 0x0003e80000100a00 */
[----:B------:R1:W-:Y:S04]  /*6a640*/  STL.64 [R1+0x5e0], R20 ;  /* 0x0005e01401007387 */ /* 0x0003e80000100a00 */
[----:B------:R1:W-:Y:S04]  /*6a650*/  STL.64 [R1+0x5e8], R22 ;  /* 0x0005e81601007387 */ /* 0x0003e80000100a00 */
        /* <DEDUP_REMOVED lines=55> */
[----:B--2---:R-:W2:Y:S04]  /*6a9d0*/  LDL.LU R36, [R1+0x2810] ;  /* 0x0028100001247983 */ /* 0x004ea80000300800 */
[----:B------:R-:W2:Y:S04]  /*6a9e0*/  LDL.LU R37, [R1+0x2814] ;  /* 0x0028140001257983 */ /* 0x000ea80000300800 */
[----:B---3--:R-:W2:Y:S04]  /*6a9f0*/  LDL.LU R38, [R1+0x2818] ;  /* 0x0028180001267983 */ /* 0x008ea80000300800 */
[----:B------:R-:W2:Y:S04]  /*6aa00*/  LDL.LU R39, [R1+0x281c] ;  /* 0x00281c0001277983 */ /* 0x000ea80000300800 */
[----:B----4-:R-:W3:Y:S04]  /*6aa10*/  LDL.LU R32, [R1+0x2820] ;  /* 0x0028200001207983 */ /* 0x010ee80000300800 */
[----:B------:R-:W3:Y:S04]  /*6aa20*/  LDL.LU R33, [R1+0x2824] ;  /* 0x0028240001217983 */ /* 0x000ee80000300800 */
[----:B-1----:R-:W3:Y:S04]  /*6aa30*/  LDL.LU R34, [R1+0x2828] ;  /* 0x0028280001227983 */ /* 0x002ee80000300800 */
        /* <DEDUP_REMOVED lines=45> */
[C---:B---3--:R-:W-:Y:S08]  /*6ad10*/  HMMA.1688.F32.TF32 R32, R16.reuse, R124, R32 ;  /* 0x0000007c1020723c */ /* 0x048ff00000081020 */
[----:B--2---:R-:W-:-:S15]  /*6ad20*/  HMMA.1688.F32.TF32 R248, R16, R140, R248 ;  /* 0x0000008c10f8723c */ /* 0x004fde00000810f8 */
[----:B------:R-:W-:-:S04]  /*6ad30*/  NOP ;  /* 0x0000000000007918 */ /* 0x000fc80000000000 */
[----:B------:R-:W-:Y:S04]  /*6ad40*/  STL.64 [R1+0x5d0], R248 ;  /* 0x0005d0f801007387 */ /* 0x000fe80000100a00 */
[----:B------:R1:W-:Y:S02]  /*6ad50*/  STL.64 [R1+0x5d8], R250 ;  /* 0x0005d8fa01007387 */ /* 0x0003e40000100a00 */
[C---:B-1----:R-:W-:Y:S08]  /*6ad60*/  HMMA.1688.F32.TF32 R248, R16.reuse, R136, R244 ;  /* 0x0000008810f8723c */ /* 0x042ff000000810f4 */
[C---:B----4-:R-:W-:Y:S08]  /*6ad70*/  HMMA.1688.F32.TF32 R244, R16.reuse, R132, R240 ;  /* 0x0000008410f4723c */ /* 0x050ff000000810f0 */
        /* <DEDUP_REMOVED lines=10> */
[----:B------:R1:W-:Y:S04]  /*6ae20*/  STL.64 [R1+0x598], R34 ;  /* 0x0005982201007387 */ /* 0x0003e80000100a00 */
[----:B------:R-:W-:Y:S04]  /*6ae30*/  STL.64 [R1+0x580], R28 ;  /* 0x0005801c01007387 */ /* 0x000fe80000100a00 */
[----:B------:R2:W-:Y:S01]  /*6ae40*/  STL.64 [R1+0x588], R30 ;  /* 0x0005881e01007387 */ /* 0x0005e20000100a00 */
[----:B-1----:R-:W-:Y:S08]  /*6ae50*/  HMMA.1688.F32.TF32 R32, R16, R112, R44 ;  /* 0x000000701020723c */ /* 0x002ff0000008102c */
[C---:B--2---:R-:W-:Y:S01]  /*6ae60*/  HMMA.1688.F32.TF32 R28, R12.reuse, R228, R48 ;  /* 0x000000e40c1c723c */ /* 0x044fe20000081030 */
[----:B------:R-:W-:Y:S04]  /*6ae70*/  STL.64 [R1+0x570], R36 ;  /* 0x0005702401007387 */ /* 0x000fe80000100a00 */
[----:B------:R-:W-:Y:S04]  /*6ae80*/  STL.64 [R1+0x578], R38 ;  /* 0x0005782601007387 */ /* 0x000fe80000100a00 */
[----:B------:R-:W-:Y:S04]  /*6ae90*/  LDS R16, [R0+UR10+0x4100] ;  /* 0x0041000a00107984 */ /* 0x000fe80008000800 */
[----:B------:R-:W-:Y:S04]  /*6aea0*/  STL.64 [R1+0x190], R32 ;  /* 0x0001902001007387 */ /* 0x000fe80000100a00 */
[----:B------:R1:W-:Y:S04]  /*6aeb0*/  STL.64 [R1+0x198], R34 ;  /* 0x0001982201007387 */ /* 0x0003e80000100a00 */
[----:B------:R-:W-:Y:S04]  /*6aec0*/  STL.64 [R1+0x180], R28 ;  /* 0x0001801c01007387 */ /* 0x000fe80000100a00 */
[----:B------:R2:W-:Y:S01]  /*6aed0*/  STL.64 [R1+0x188], R30 ;  /* 0x0001881e01007387 */ /* 0x0005e20000100a00 */
[C---:B-1----:R-:W-:Y:S03]  /*6aee0*/  HMMA.1688.F32.TF32 R32, R12.reuse, R224, R52 ;  /* 0x000000e00c20723c */ /* 0x042fe60000081034 */
[----:B------:R-:W-:Y:S04]  /*6aef0*/  LDS R18, [R0+UR10+0x5100] ;  /* 0x0051000a00127984 */ /* 0x000fe80008000800 */
[----:B------:R-:W-:Y:S01]  /*6af00*/  LDS R17, [R3+UR10+0x4100] ;  /* 0x0041000a03117984 */ /* 0x000fe20008000800 */
[C---:B--2---:R-:W-:Y:S03]  /*6af10*/  HMMA.1688.F32.TF32 R28, R12.reuse, R220, R56 ;  /* 0x000000dc0c1c723c */ /* 0x044fe60000081038 */
[----:B------:R-:W1:Y:S05]  /*6af20*/  LDS R19, [R3+UR10+0x5100] ;  /* 0x0051000a03137984 */ /* 0x000e6a0008000800 */
        /* <DEDUP_REMOVED lines=8> */
[----:B------:R2:W-:Y:S06]  /*6afb0*/  STL.64 [R1+0x548], R38 ;  /* 0x0005482601007387 */ /* 0x0005ec0000100a00 */
        /* <DEDUP_REMOVED lines=33> */
[C---:B--2---:R-:W-:Y:S08]  /*6b1d0*/  HMMA.1688.F32.TF32 R28, R12.reuse, R168, R24 ;  /* 0x000000a80c1c723c */ /* 0x044ff00000081018 */
[C---:B------:R-:W-:Y:S01]  /*6b1e0*/  HMMA.1688.F32.TF32 R20, R12.reuse, R164, R20 ;  /* 0x000000a40c14723c */ /* 0x040fe20000081014 */
[----:B------:R-:W-:Y:S04]  /*6b1f0*/  STL.64 [R1+0x480], R36 ;  /* 0x0004802401007387 */ /* 0x000fe80000100a00 */
[----:B------:R-:W-:Y:S04]  /*6b200*/  STL.64 [R1+0x488], R38 ;  /* 0x0004882601007387 */ /* 0x000fe80000100a00 */
        /* <DEDUP_REMOVED lines=114> */
[C---:B----4-:R-:W-:Y:S08]  /*6b930*/  HMMA.1688.F32.TF32 R64, R12.reuse, R112, R64 ;  /* 0x000000700c40723c */ /* 0x050ff00000081040 */
[C---:B------:R-:W-:Y:S08]  /*6b940*/  HMMA.1688.F32.TF32 R240, R12.reuse, R116, R240 ;  /* 0x000000740cf0723c */ /* 0x040ff000000810f0 */
[C---:B------:R-:W-:Y:S08]  /*6b950*/  HMMA.1688.F32.TF32 R248, R12.reuse, R124, R248 ;  /* 0x0000007c0cf8723c */ /* 0x040ff000000810f8 */
[C---:B------:R-:W-:Y:S08]  /*6b960*/  HMMA.1688.F32.TF32 R60, R12.reuse, R128, R60 ;  /* 0x000000800c3c723c */ /* 0x040ff0000008103c */
[C---:B------:R-:W-:Y:S08]  /*6b970*/  HMMA.1688.F32.TF32 R56, R12.reuse, R132, R56 ;  /* 0x000000840c38723c */ /* 0x040ff00000081038 */
[C---:B------:R-:W-:Y:S08]  /*6b980*/  HMMA.1688.F32.TF32 R48, R12.reuse, R140, R48 ;  /* 0x0000008c0c30723c */ /* 0x040ff00000081030 */
[C---:B------:R-:W-:Y:S08]  /*6b990*/  HMMA.1688.F32.TF32 R44, R12.reuse, R144, R44 ;  /* 0x000000900c2c723c */ /* 0x040ff0000008102c */
[C---:B------:R-:W-:Y:S08]  /*6b9a0*/  HMMA.1688.F32.TF32 R40, R12.reuse, R148, R40 ;  /* 0x000000940c28723c */ /* 0x040ff00000081028 */
[C---:B--2---:R-:W-:Y:S08]  /*6b9b0*/  HMMA.1688.F32.TF32 R32, R12.reuse, R156, R32 ;  /* 0x0000009c0c20723c */ /* 0x044ff00000081020 */
[C---:B---3--:R-:W-:Y:S08]  /*6b9c0*/  HMMA.1688.F32.TF32 R28, R12.reuse, R160, R28 ;  /* 0x000000a00c1c723c */ /* 0x048ff0000008101c */
[C---:B------:R-:W-:Y:S11]  /*6b9d0*/  HMMA.1688.F32.TF32 R36, R12.reuse, R152, R36 ;  /* 0x000000980c24723c */ /* 0x040ff60000081024 */
[----:B------:R1:W-:Y:S04]  /*6b9e0*/  STL.64 [R1+0x440], R28 ;  /* 0x0004401c01007387 */ /* 0x0003e80000100a00 */
[----:B------:R-:W-:Y:S04]  /*6b9f0*/  STL.64 [R1+0x448], R30 ;  /* 0x0004481e01007387 */ /* 0x000fe80000100a00 */
[----:B-1----:R-:W2:Y:S01]  /*6ba00*/  LDL.LU.64 R28, [R1+0x64b0] ;  /* 0x0064b000011c7983 */ /* 0x002ea20000300a00 */
[C---:B------:R-:W-:Y:S03]  /*6ba10*/  HMMA.1688.F32.TF32 R52, R12.reuse, R136, R52 ;  /* 0x000000880c34723c */ /* 0x040fe60000081034 */
[----:B------:R1:W-:Y:S04]  /*6ba20*/  STL.64 [R1+0x430], R32 ;  /* 0x0004302001007387 */ /* 0x0003e80000100a00 */
[----:B------:R-:W-:Y:S04]  /*6ba30*/  STL.64 [R1+0x438], R34 ;  /* 0x0004382201007387 */ /* 0x000fe80000100a00 */
[----:B-1----:R-:W3:Y:S04]  /*6ba40*/  LDL.LU.64 R32, [R1+0x64a8] ;  /* 0x0064a80001207983 */ /* 0x002ee80000300a00 */
[----:B------:R1:W-:Y:S01]  /*6ba50*/  STL.64 [R1+0x420], R36 ;  /* 0x0004202401007387 */ /* 0x0003e20000100a00 */
[----:B------:R-:W-:Y:S03]  /*6ba60*/  HMMA.1688.F32.TF32 R244, R12, R120, R244 ;  /* 0x000000780cf4723c */ /* 0x000fe600000810f4 */
[----:B------:R-:W-:Y:S04]  /*6ba70*/  STL.64 [R1+0x428], R38 ;  /* 0x0004282601007387 */ /* 0x000fe80000100a00 */
[----:B-1----:R-:W4:Y:S04]  /*6ba80*/  LDL.LU.64 R36, [R1+0x64a0] ;  /* 0x0064a00001247983 */ /* 0x002f280000300a00 */
[----:B------:R1:W-:Y:S04]  /*6ba90*/  STL.64 [R1+0x410], R40 ;  /* 0x0004102801007387 */ /* 0x0003e80000100a00 */
[----:B------:R-:W-:Y:S01]  /*6baa0*/  STL.64 [R1+0x418], R42 ;  /* 0x0004182a01007387 */ /* 0x000fe20000100a00 */
[C---:B------:R-:W-:Y:S03]  /*6bab0*/  HMMA.1688.F32.TF32 R12, R16.reuse, R228, R68 ;  /* 0x000000e4100c723c */ /* 0x040fe60000081044 */
[----:B-1----:R-:W2:Y:S04]  /*6bac0*/  LDL.LU.64 R40, [R1+0x6498] ;  /* 0x0064980001287983 */ /* 0x002ea80000300a00 */
[----:B------:R1:W-:Y:S04]  /*6bad0*/  STL.64 [R1+0x400], R44 ;  /* 0x0004002c01007387 */ /* 0x0003e80000100a00 */
[----:B------:R-:W-:Y:S04]  /*6bae0*/  STL.64 [R1+0x408], R46 ;  /* 0x0004082e01007387 */ /* 0x000fe80000100a00 */
        /* <DEDUP_REMOVED lines=23> */
[C---:B-1----:R-:W-:Y:S08]  /*6bc60*/  HMMA.1688.F32.TF32 R12, R16.reuse, R224, R72 ;  /* 0x000000e0100c723c */ /* 0x042ff00000081048 */
        /* <DEDUP_REMOVED lines=8> */
[----:B------:R1:W-:Y:S02]  /*6bcf0*/  STL.64 [R1+0x368], R70 ;  /* 0x0003684601007387 */ /* 0x0003e40000100a00 */
        /* <DEDUP_REMOVED lines=16> */
[----:B------:R-:W-:Y:S01]  /*6be00*/  STL.64 [R1+0x300], R68 ;  /* 0x0003004401007387 */ /* 0x000fe20000100a00 */
[C---:B------:R-:W-:Y:S03]  /*6be10*/  HMMA.1688.F32.TF32 R24, R16.reuse, R188, R24 ;  /* 0x000000bc1018723c */ /* 0x040fe60000081018 */
[----:B------:R-:W-:Y:S05]  /*6be20*/  STL.64 [R1+0x308], R70 ;  /* 0x0003084601007387 */ /* 0x000fea0000100a00 */
[C---:B-1----:R-:W-:Y:S01]  /*6be30*/  HMMA.1688.F32.TF32 R64, R16.reuse, R192, R232 ;  /* 0x000000c01040723c */ /* 0x042fe200000810e8 */
[----:B------:R-:W-:Y:S04]  /*6be40*/  STL.64 [R1+0x2f0], R12 ;  /* 0x0002f00c01007387 */ /* 0x000fe80000100a00 */
[----:B------:R1:W-:Y:S03]  /*6be50*/  STL.64 [R1+0x2f8], R14 ;  /* 0x0002f80e01007387 */ /* 0x0003e60000100a00 */
[C---:B-1----:R-:W-:Y:S11]  /*6be60*/  HMMA.1688.F32.TF32 R12, R16.reuse, R184, R20 ;  /* 0x000000b8100c723c */ /* 0x042ff60000081014 */
        /* <DEDUP_REMOVED lines=88> */
[----:B------:R1:W-:Y:S04]  /*6c3f0*/  STL.64 [R1+0x2b0], R64 ;  /* 0x0002b04001007387 */ /* 0x0003e80000100a00 */
[----:B------:R-:W-:Y:S04]  /*6c400*/  STL.64 [R1+0x2b8], R66 ;  /* 0x0002b84201007387 */ /* 0x000fe80000100a00 */
[----:B-1----:R-:W2:Y:S04]  /*6c410*/  LDL.LU.64 R64, [R1+0x6468] ;  /* 0x0064680001407983 */ /* 0x002ea80000300a00 */
[----:B------:R1:W-:Y:S04]  /*6c420*/  STL.64 [R1+0x2a0], R68 ;  /* 0x0002a04401007387 */ /* 0x0003e80000100a00 */
[----:B------:R-:W-:Y:S01]  /*6c430*/  STL.64 [R1+0x2a8], R70 ;  /* 0x0002a84601007387 */ /* 0x000fe20000100a00 */
[C---:B------:R-:W-:Y:S03]  /*6c440*/  HMMA.1688.F32.TF32 R96, R16.reuse, R148, R96 ;  /* 0x000000941060723c */ /* 0x040fe60000081060 */
[----:B-1----:R-:W3:Y:S05]  /*6c450*/  LDL.LU.64 R68, [R1+0x6460] ;  /* 0x0064600001447983 */ /* 0x002eea0000300a00 */
[C---:B------:R-:W-:Y:S01]  /*6c460*/  HMMA.1688.F32.TF32 R84, R16.reuse, R152, R84 ;  /* 0x000000981054723c */ /* 0x040fe20000081054 */
[----:B------:R1:W-:Y:S04]  /*6c470*/  STL.64 [R1+0x290], R72 ;  /* 0x0002904801007387 */ /* 0x0003e80000100a00 */
[----:B------:R-:W-:Y:S04]  /*6c480*/  STL.64 [R1+0x298], R74 ;  /* 0x0002984a01007387 */ /* 0x000fe80000100a00 */
[----:B-1----:R-:W4:Y:S01]  /*6c490*/  LDL.LU.64 R72, [R1+0x6458] ;  /* 0x0064580001487983 */ /* 0x002f220000300a00 */
[C---:B------:R-:W-:Y:S03]  /*6c4a0*/  HMMA.1688.F32.TF32 R80, R16.reuse, R156, R80 ;  /* 0x0000009c1050723c */ /* 0x040fe60000081050 */
[----:B------:R1:W-:Y:S04]  /*6c4b0*/  STL.64 [R1+0x280], R76 ;  /* 0x0002804c01007387 */ /* 0x0003e80000100a00 */
[----:B------:R-:W-:Y:S04]  /*6c4c0*/  STL.64 [R1+0x288], R78 ;  /* 0x0002884e01007387 */ /* 0x000fe80000100a00 */
[----:B-1----:R-:W2:Y:S04]  /*6c4d0*/  LDL.LU.64 R76, [R1+0x6450] ;  /* 0x00645000014c7983 */ /* 0x002ea80000300a00 */
[----:B------:R1:W-:Y:S04]  /*6c4e0*/  STL.64 [R1+0x270], R100 ;  /* 0x0002706401007387 */ /* 0x0003e80000100a00 */
[----:B------:R1:W-:Y:S04]  /*6c4f0*/  STL.64 [R1+0x278], R102 ;  /* 0x0002786601007387 */ /* 0x0003e80000100a00 */
[----:B-1----:R-:W2:Y:S04]  /*6c500*/  LDL.LU.64 R100, [R1+0x6448] ;  /* 0x0064480001647983 */ /* 0x002ea80000300a00 */
[----:B------:R1:W-:Y:S04]  /*6c510*/  STL.64 [R1+0x260], R24 ;  /* 0x0002601801007387 */ /* 0x0003e80000100a00 */
[----:B------:R1:W-:Y:S04]  /*6c520*/  STL.64 [R1+0x268], R26 ;  /* 0x0002681a01007387 */ /* 0x0003e80000100a00 */
[----:B------:R-:W2:Y:S04]  /*6c530*/  LDL.LU R102, [R1+0x2438] ;  /* 0x0024380001667983 */ /* 0x000ea80000300800 */
[----:B------:R-:W2:Y:S04]  /*6c540*/  LDL.LU R103, [R1+0x243c] ;  /* 0x00243c0001677983 */ /* 0x000ea80000300800 */
[----:B-1----:R-:W2:Y:S04]  /*6c550*/  LDL.LU R24, [R1+0x2420] ;  /* 0x0024200001187983 */ /* 0x002ea80000300800 */
[----:B------:R-:W2:Y:S04]  /*6c560*/  LDL.LU R25, [R1+0x2424] ;  /* 0x0024240001197983 */ /* 0x000ea80000300800 */
[----:B------:R-:W2:Y:S04]  /*6c570*/  LDL.LU R26, [R1+0x2428] ;  /* 0x00242800011a7983 */ /* 0x000ea80000300800 */
[----:B------:R-:W2:Y:S04]  /*6c580*/  LDL.LU R27, [R1+0x242c] ;  /* 0x00242c00011b7983 */ /* 0x000ea80000300800 */
        /* <DEDUP_REMOVED lines=8> */
[----:B-1----:R-:W2:Y:S01]  /*6c610*/  LDL.LU.64 R96, [R1+0x6430] ;  /* 0x0064300001607983 */ /* 0x002ea20000300a00 */
[C---:B------:R-:W-:Y:S08]  /*6c620*/  HMMA.1688.F32.TF32 R104, R16.reuse, R144, R104 ;  /* 0x000000901068723c */ /* 0x040ff00000081068 */
[C---:B------:R-:W-:Y:S08]  /*6c630*/  HMMA.1688.F32.TF32 R108, R16.reuse, R140, R108 ;  /* 0x0000008c106c723c */ /* 0x040ff0000008106c */
[C---:B------:R-:W-:Y:S08]  /*6c640*/  HMMA.1688.F32.TF32 R88, R16.reuse, R136, R88 ;  /* 0x000000881058723c */ /* 0x040ff00000081058 */
[C---:B------:R-:W-:Y:S01]  /*6c650*/  HMMA.1688.F32.TF32 R92, R16.reuse, R132, R92 ;  /* 0x00000084105c723c */ /* 0x040fe2000008105c */
[----:B------:R1:W-:Y:S07]  /*6c660*/  STL.64 [R1+0x220], R104 ;  /* 0x0002206801007387 */ /* 0x0003ee0000100a00 */
[C---:B------:R-:W-:Y:S01]  /*6c670*/  HMMA.1688.F32.TF32 R12, R16.reuse, R128, R12 ;  /* 0x00000080100c723c */ /* 0x040fe2000008100c */
[----:B------:R-:W-:Y:S04]  /*6c680*/  STL.64 [R1+0x228], R106 ;  /* 0x0002286a01007387 */ /* 0x000fe80000100a00 */
[----:B-1----:R-:W3:Y:S04]  /*6c690*/  LDL.LU.64 R104, [R1+0x6428] ;  /* 0x0064280001687983 */ /* 0x002ee80000300a00 */
[----:B------:R1:W-:Y:S04]  /*6c6a0*/  STL.64 [R1+0x210], R108 ;  /* 0x0002106c01007387 */ /* 0x0003e80000100a00 */
[----:B------:R-:W-:Y:S01]  /*6c6b0*/  STL.64 [R1+0x218], R110 ;  /* 0x0002186e01007387 */ /* 0x000fe20000100a00 */
[C---:B------:R-:W-:Y:S03]  /*6c6c0*/  HMMA.1688.F32.TF32 R248, R16.reuse, R124, R248 ;  /* 0x0000007c10f8723c */ /* 0x040fe600000810f8 */
[----:B-1----:R-:W3:Y:S04]  /*6c6d0*/  LDL.LU.64 R108, [R1+0x6420] ;  /* 0x00642000016c7983 */ /* 0x002ee80000300a00 */
[----:B------:R1:W-:Y:S04]  /*6c6e0*/  STL.64 [R1+0x200], R88 ;  /* 0x0002005801007387 */ /* 0x0003e80000100a00 */
[----:B------:R-:W-:Y:S01]  /*6c6f0*/  STL.64 [R1+0x208], R90 ;  /* 0x0002085a01007387 */ /* 0x000fe20000100a00 */
[----:B------:R-:W-:Y:S03]  /*6c700*/  HMMA.1688.F32.TF32 R244, R16, R120, R244 ;  /* 0x0000007810f4723c */ /* 0x000fe600000810f4 */
[----:B-1----:R-:W3:Y:S04]  /*6c710*/  LDL.LU.64 R88, [R1+0x6418] ;  /* 0x0064180001587983 */ /* 0x002ee80000300a00 */
[----:B------:R1:W-:Y:S04]  /*6c720*/  STL.64 [R1+0x1f0], R92 ;  /* 0x0001f05c01007387 */ /* 0x0003e80000100a00 */
[----:B------:R-:W-:Y:S04]  /*6c730*/  STL.64 [R1+0x1f8], R94 ;  /* 0x0001f85e01007387 */ /* 0x000fe80000100a00 */
[----:B-1----:R-:W3:Y:S04]  /*6c740*/  LDL.LU.64 R92, [R1+0x6410] ;  /* 0x00641000015c7983 */ /* 0x002ee80000300a00 */
[----:B------:R-:W-:Y:S04]  /*6c750*/  STL.64 [R1+0x1e0], R12 ;  /* 0x0001e00c01007387 */ /* 0x000fe80000100a00 */
[----:B------:R1:W-:Y:S01]  /*6c760*/  STL.64 [R1+0x1e8], R14 ;  /* 0x0001e80e01007387 */ /* 0x0003e20000100a00 */
[----:B------:R-:W-:Y:S08]  /*6c770*/  HMMA.1688.F32.TF32 R20, R236, R228, R20 ;  /* 0x000000e4ec14723c */ /* 0x000ff00000081014 */
[C---:B-1----:R-:W-:Y:S08]  /*6c780*/  HMMA.1688.F32.TF32 R12, R16.reuse, R116, R240 ;  /* 0x00000074100c723c */ /* 0x042ff000000810f0 */
[----:B------:R-:W-:Y:S01]  /*6c790*/  HMMA.1688.F32.TF32 R16, R16, R112, R232 ;  /* 0x000000701010723c */ /* 0x000fe200000810e8 */
[----:B------:R-:W-:Y:S04]  /*6c7a0*/  STL.64 [R1+0x1d0], R248 ;  /* 0x0001d0f801007387 */ /* 0x000fe80000100a00 */
[----:B------:R-:W-:Y:S04]  /*6c7b0*/  STL.64 [R1+0x1d8], R250 ;  /* 0x0001d8fa01007387 */ /* 0x000fe80000100a00 */
[----:B------:R-:W-:Y:S04]  /*6c7c0*/  LDS R232, [R0+UR10+0x4180] ;  /* 0x0041800a00e87984 */ /* 0x000fe80008000800 */
[----:B------:R-:W-:Y:S04]  /*6c7d0*/  STL.64 [R1+0x5fc8], R14 ;  /* 0x005fc80e01007387 */ /* 0x000fe80000100a00 */
[----:B------:R1:W-:Y:S04]  /*6c7e0*/  STL.64 [R1+0x1c0], R244 ;  /* 0x0001c0f401007387 */ /* 0x0003e80000100a00 */
[----:B------:R1:W-:Y:S04]  /*6c7f0*/  STL.64 [R1+0x1c8], R246 ;  /* 0x0001c8f601007387 */ /* 0x0003e80000100a00 */
[----:B------:R-:W-:Y:S04]  /*6c800*/  STL.64 [R1+0x5fc0], R12 ;  /* 0x005fc00c01007387 */ /* 0x000fe80000100a00 */
[----:B------:R-:W-:Y:S04]  /*6c810*/  STL.64 [R1+0x5fd8], R18 ;  /* 0x005fd81201007387 */ /* 0x000fe80000100a00 */
[----:B------:R1:W-:Y:S04]  /*6c820*/  STL.64 [R1+0x5fd0], R16 ;  /* 0x005fd01001007387 */ /* 0x0003e80000100a00 */
[----:B------:R-:W-:Y:S04]  /*6c830*/  STL.64 [R1+0x5fe8], R22 ;  /* 0x005fe81601007387 */ /* 0x000fe80000100a00 */
[----:B------:R1:W-:Y:S04]  /*6c840*/  STL.64 [R1+0x5fe0], R20 ;  /* 0x005fe01401007387 */ /* 0x0003e80000100a00 */
[----:B------:R-:W-:Y:S04]  /*6c850*/  LDS R234, [R0+UR10+0x5180] ;  /* 0x0051800a00ea7984 */ /* 0x000fe80008000800 */
[----:B------:R-:W-:Y:S04]  /*6c860*/  LDS R233, [R3+UR10+0x4180] ;  /* 0x0041800a03e97984 */ /* 0x000fe80008000800 */
[----:B------:R-:W1:Y:S01]  /*6c870*/  LDS R235, [R3+UR10+0x5180] ;  /* 0x0051800a03eb7984 */ /* 0x000e620008000800 */
[----:B--2---:R-:W-:-:S02]  /*6c880*/  IMAD.MOV.U32 R106, RZ, RZ, R97 ;  /* 0x000000ffff6a7224 */ /* 0x004fc400078e0061 */
[----:B------:R-:W-:Y:S02]  /*6c890*/  IMAD.MOV.U32 R107, RZ, RZ, R96 ;  /* 0x000000ffff6b7224 */ /* 0x000fe400078e0060 */
[----:B------:R-:W-:-:S15]  /*6c8a0*/  HMMA.1688.F32.TF32 R96, R236, R224, R100 ;  /* 0x000000e0ec60723c */ /* 0x000fde0000081064 */
[----:B------:R-:W-:-:S04]  /*6c8b0*/  NOP ;  /* 0x0000000000007918 */ /* 0x000fc80000000000 */
[----:B------:R-:W-:Y:S04]  /*6c8c0*/  STL.64 [R1+0x5ff8], R98 ;  /* 0x005ff86201007387 */ /* 0x000fe80000100a00 */
[----:B------:R-:W-:Y:S04]  /*6c8d0*/  STL.64 [R1+0x5ff0], R96 ;  /* 0x005ff06001007387 */ /* 0x000fe80000100a00 */
[----:B------:R-:W2:Y:S04]  /*6c8e0*/  LDL.LU R110, [R1+0x2408] ;  /* 0x00240800016e7983 */ /* 0x000ea80000300800 */
[----:B------:R-:W2:Y:S01]  /*6c8f0*/  LDL.LU R111, [R1+0x240c] ;  /* 0x00240c00016f7983 */ /* 0x000ea20000300800 */
[C---:B------:R-:W-:Y:S03]  /*6c900*/  HMMA.1688.F32.TF32 R100, R236.reuse, R220, R24 ;  /* 0x000000dcec64723c */ /* 0x040fe60000081018 */
        /* <DEDUP_REMOVED lines=13> */
[----:B------:R-:W-:Y:S04]  /*6c9e0*/  STL.64 [R1+0x6000], R100 ;  /* 0x0060006401007387 */ /* 0x000fe80000100a00 */
[----:B------:R-:W4:Y:S04]  /*6c9f0*/  LDL.LU R46, [R1+0x23a8] ;  /* 0x0023a800012e7983 */ /* 0x000f280000300800 */
[----:B------:R-:W4:Y:S04]  /*6ca00*/  LDL.LU R47, [R1+0x23ac] ;  /* 0x0023ac00012f7983 */ /* 0x000f280000300800 */
[----:B------:R-:W4:Y:S04]  /*6ca10*/  LDL.LU R50, [R1+0x2398] ;  /* 0x0023980001327983 */ /* 0x000f280000300800 */
[----:B------:R-:W4:Y:S01]  /*6ca20*/  LDL.LU R51, [R1+0x239c] ;  /* 0x00239c0001337983 */ /* 0x000f220000300800 */
[----:B---3--:R-:W-:-:S15]  /*6ca30*/  HMMA.1688.F32.TF32 R104, R236, R216, R104 ;  /* 0x000000d8ec68723c */ /* 0x008fde0000081068 */
[----:B------:R-:W-:-:S04]  /*6ca40*/  NOP ;  /* 0x0000000000007918 */ /* 0x000fc80000000000 */
[----:B------:R-:W-:Y:S04]  /*6ca50*/  STL.64 [R1+0x6018], R106 ;  /* 0x0060186a01007387 */ /* 0x000fe80000100a00 */
[----:B------:R-:W-:Y:S01]  /*6ca60*/  STL.64 [R1+0x6010], R104 ;  /* 0x0060106801007387 */ /* 0x000fe20000100a00 */
[----:B--2---:R-:W-:-:S15]  /*6ca70*/  HMMA.1688.F32.TF32 R108, R236, R212, R108 ;  /* 0x000000d4ec6c723c */ /* 0x004fde000008106c */
[----:B------:R-:W-:-:S04]  /*6ca80*/  NOP ;  /* 0x0000000000007918 */ /* 0x000fc80000000000 */
[----:B------:R-:W-:Y:S04]  /*6ca90*/  STL.64 [R1+0x6028], R110 ;  /* 0x0060286e01007387 */ /* 0x000fe80000100a00 */
[----:B------:R-:W-:Y:S04]  /*6caa0*/  STL.64 [R1+0x6020], R108 ;  /* 0x0060206c01007387 */ /* 0x000fe80000100a00 */
[----:B------:R-:W2:Y:S04]  /*6cab0*/  LDL.LU R54, [R1+0x2388] ;  /* 0x0023880001367983 */ /* 0x000ea80000300800 */
[----:B------:R-:W2:Y:S01]  /*6cac0*/  LDL.LU R55, [R1+0x238c] ;  /* 0x00238c0001377983 */ /* 0x000ea20000300800 */
[C---:B----4-:R-:W-:Y:S08]  /*6cad0*/  HMMA.1688.F32.TF32 R24, R236.reuse, R208, R24 ;  /* 0x000000d0ec18723c */ /* 0x050ff00000081018 */
        /* <DEDUP_REMOVED lines=14> */
[----:B------:R-:W3:Y:S04]  /*6cbc0*/  LDL.LU R58, [R1+0x2378] ;  /* 0x00237800013a7983 */ /* 0x000ee80000300800 */
[----:B------:R-:W3:Y:S04]  /*6cbd0*/  LDL.LU R59, [R1+0x237c] ;  /* 0x00237c00013b7983 */ /* 0x000ee80000300800 */
[----:B------:R-:W-:Y:S04]  /*6cbe0*/  STL.64 [R1+0x6078], R42 ;  /* 0x0060782a01007387 */ /* 0x000fe80000100a00 */
[----:B------:R-:W-:Y:S04]  /*6cbf0*/  STL.64 [R1+0x6070], R40 ;  /* 0x0060702801007387 */ /* 0x000fe80000100a00 */
[----:B------:R-:W-:Y:S04]  /*6cc00*/  STL.64 [R1+0x6088], R46 ;  /* 0x0060882e01007387 */ /* 0x000fe80000100a00 */
[----:B------:R-:W-:Y:S04]  /*6cc10*/  STL.64 [R1+0x6080], R44 ;  /* 0x0060802c01007387 */ /* 0x000fe80000100a00 */
[----:B------:R-:W4:Y:S04]  /*6cc20*/  LDL.LU R62, [R1+0x2368] ;  /* 0x00236800013e7983 */ /* 0x000f280000300800 */
[----:B------:R-:W4:Y:S04]  /*6cc30*/  LDL.LU R63, [R1+0x236c] ;  /* 0x00236c00013f7983 */ /* 0x000f280000300800 */
[----:B------:R-:W-:Y:S04]  /*6cc40*/  STL [R1+0x5f20], R48 ;  /* 0x005f203001007387 */ /* 0x000fe80000100800 */
[----:B------:R-:W-:Y:S04]  /*6cc50*/  STL [R1+0x5f1c], R49 ;  /* 0x005f1c3101007387 */ /* 0x000fe80000100800 */
[----:B------:R-:W-:Y:S04]  /*6cc60*/  STL [R1+0x5f18], R50 ;  /* 0x005f183201007387 */ /* 0x000fe80000100800 */
[----:B------:R-:W-:Y:S04]  /*6cc70*/  STL [R1+0x5f14], R51 ;  /* 0x005f143301007387 */ /* 0x000fe80000100800 */
        /* <DEDUP_REMOVED lines=8> */
[----:B------:R-:W-:Y:S04]  /*6cd00*/  STL [R1+0x5f30], R52 ;  /* 0x005f303401007387 */ /* 0x000fe80000100800 */
[----:B------:R-:W-:Y:S04]  /*6cd10*/  STL [R1+0x5f2c], R53 ;  /* 0x005f2c3501007387 */ /* 0x000fe80000100800 */
[----:B------:R-:W-:Y:S04]  /*6cd20*/  STL [R1+0x5f28], R54 ;  /* 0x005f283601007387 */ /* 0x000fe80000100800 */
[----:B------:R-:W-:Y:S04]  /*6cd30*/  STL [R1+0x5f24], R55 ;  /* 0x005f243701007387 */ /* 0x000fe80000100800 */
[----:B------:R-:W2:Y:S04]  /*6cd40*/  LDL.LU R78, [R1+0x2328] ;  /* 0x00232800014e7983 */ /* 0x000ea80000300800 */
[----:B------:R-:W2:Y:S01]  /*6cd50*/  LDL.LU R79, [R1+0x232c] ;  /* 0x00232c00014f7983 */ /* 0x000ea20000300800 */
[C---:B---3--:R-:W-:Y:S08]  /*6cd60*/  HMMA.1688.F32.TF32 R56, R236.reuse, R184, R56 ;  /* 0x000000b8ec38723c */ /* 0x048ff00000081038 */
[C---:B----4-:R-:W-:Y:S11]  /*6cd70*/  HMMA.1688.F32.TF32 R60, R236.reuse, R180, R60 ;  /* 0x000000b4ec3c723c */ /* 0x050ff6000008103c */
[----:B------:R-:W-:Y:S04]  /*6cd80*/  STL [R1+0x5f3c], R56 ;  /* 0x005f3c3801007387 */ /* 0x000fe80000100800 */
[----:B------:R-:W-:Y:S04]  /*6cd90*/  STL [R1+0x5f38], R57 ;  /* 0x005f383901007387 */ /* 0x000fe80000100800 */
[----:B------:R-:W-:Y:S01]  /*6cda0*/  STL [R1+0x5f34], R58 ;  /* 0x005f343a01007387 */ /* 0x000fe20000100800 */
[C---:B------:R-:W-:Y:S08]  /*6cdb0*/  HMMA.1688.F32.TF32 R64, R236.reuse, R176, R64 ;  /* 0x000000b0ec40723c */ /* 0x040ff00000081040 */
[C---:B------:R-:W-:Y:S01]  /*6cdc0*/  HMMA.1688.F32.TF32 R68, R236.reuse, R172, R68 ;  /* 0x000000acec44723c */ /* 0x040fe20000081044 */
[----:B------:R-:W-:Y:S04]  /*6cdd0*/  STL [R1+0x5f10], R59 ;  /* 0x005f103b01007387 */ /* 0x000fe80000100800 */
[----:B------:R-:W3:Y:S04]  /*6cde0*/  LDL.LU R82, [R1+0x2318] ;  /* 0x0023180001527983 */ /* 0x000ee80000300800 */
[----:B------:R-:W3:Y:S04]  /*6cdf0*/  LDL.LU R83, [R1+0x231c] ;  /* 0x00231c0001537983 */ /* 0x000ee80000300800 */
        /* <DEDUP_REMOVED lines=9> */
[----:B------:R4:W-:Y:S04]  /*6ce90*/  STL [R1+0x5f5c], R68 ;  /* 0x005f5c4401007387 */ /* 0x0009e80000100800 */
[----:B------:R1:W-:Y:S04]  /*6cea0*/  STL [R1+0x5f58], R69 ;  /* 0x005f584501007387 */ /* 0x0003e80000100800 */
[----:B------:R1:W-:Y:S04]  /*6ceb0*/  STL [R1+0x5f54], R70 ;  /* 0x005f544601007387 */ /* 0x0003e80000100800 */
[----:B------:R-:W-:Y:S04]  /*6cec0*/  STL [R1+0x5f00], R71 ;  /* 0x005f004701007387 */ /* 0x000fe80000100800 */
[----:B------:R-:W4:Y:S04]  /*6ced0*/  LDL.LU R86, [R1+0x2308] ;  /* 0x0023080001567983 */ /* 0x000f280000300800 */
[----:B------:R-:W4:Y:S04]  /*6cee0*/  LDL.LU R87, [R1+0x230c] ;  /* 0x00230c0001577983 */ /* 0x000f280000300800 */
[----:B------:R1:W-:Y:S04]  /*6cef0*/  STL [R1+0x5f6c], R72 ;  /* 0x005f6c4801007387 */ /* 0x0003e80000100800 */
[----:B------:R1:W-:Y:S04]  /*6cf00*/  STL [R1+0x5f68], R73 ;  /* 0x005f684901007387 */ /* 0x0003e80000100800 */
[----:B------:R1:W-:Y:S04]  /*6cf10*/  STL [R1+0x5f64], R74 ;  /* 0x005f644a01007387 */ /* 0x0003e80000100800 */
[----:B------:R1:W-:Y:S04]  /*6cf20*/  STL [R1+0x5f60], R75 ;  /* 0x005f604b01007387 */ /* 0x0003e80000100800 */
[----:B------:R-:W4:Y:S04]  /*6cf30*/  LDL.LU R90, [R1+0x22f8] ;  /* 0x0022f800015a7983 */ /* 0x000f280000300800 */
[----:B------:R-:W4:Y:S01]  /*6cf40*/  LDL.LU R91, [R1+0x22fc] ;  /* 0x0022fc00015b7983 */ /* 0x000f220000300800 */
[----:B--2---:R-:W-:-:S15]  /*6cf50*/  HMMA.1688.F32.TF32 R76, R236, R164, R76 ;  /* 0x000000a4ec4c723c */ /* 0x004fde000008104c */
[----:B------:R-:W-:-:S04]  /*6cf60*/  NOP ;  /* 0x0000000000007918 */ /* 0x000fc80000000000 */
[----:B------:R2:W-:Y:S04]  /*6cf70*/  STL [R1+0x5f7c], R76 ;  /* 0x005f7c4c01007387 */ /* 0x0005e80000100800 */
[----:B------:R1:W-:Y:S04]  /*6cf80*/  STL [R1+0x5f78], R77 ;  /* 0x005f784d01007387 */ /* 0x0003e80000100800 */
[----:B------:R1:W-:Y:S04]  /*6cf90*/  STL [R1+0x5f74], R78 ;  /* 0x005f744e01007387 */ /* 0x0003e80000100800 */
[----:B------:R1:W-:Y:S04]  /*6cfa0*/  STL [R1+0x5f70], R79 ;  /* 0x005f704f01007387 */ /* 0x0003e80000100800 */
        /* <DEDUP_REMOVED lines=14> */
[----:B---3--:R-:W-:-:S15]  /*6d090*/  HMMA.1688.F32.TF32 R80, R236, R160, R80 ;  /* 0x000000a0ec50723c */ /* 0x008fde0000081050 */
[----:B------:R-:W-:-:S04]  /*6d0a0*/  NOP ;  /* 0x0000000000007918 */ /* 0x000fc80000000000 */
[----:B------:R-:W-:Y:S04]  /*6d0b0*/  STL [R1+0x5f8c], R80 ;  /* 0x005f8c5001007387 */ /* 0x000fe80000100800 */
[----:B------:R-:W-:Y:S04]  /*6d0c0*/  STL [R1+0x5f88], R81 ;  /* 0x005f885101007387 */ /* 0x000fe80000100800 */
[----:B------:R-:W-:Y:S04]  /*6d0d0*/  STL [R1+0x5f84], R82 ;  /* 0x005f845201007387 */ /* 0x000fe80000100800 */
[----:B------:R-:W-:Y:S01]  /*6d0e0*/  STL [R1+0x5f80], R83 ;  /* 0x005f805301007387 */ /* 0x000fe20000100800 */
[----:B----4-:R-:W-:-:S15]  /*6d0f0*/  HMMA.1688.F32.TF32 R84, R236, R156, R84 ;  /* 0x0000009cec54723c */ /* 0x010fde0000081054 */
[----:B------:R-:W-:-:S04]  /*6d100*/  NOP ;  /* 0x0000000000007918 */ /* 0x000fc80000000000 */
[----:B------:R-:W-:Y:S04]  /*6d110*/  STL [R1+0x5f9c], R84 ;  /* 0x005f9c5401007387 */ /* 0x000fe80000100800 */
[----:B------:R-:W-:Y:S01]  /*6d120*/  STL [R1+0x5f98], R85 ;  /* 0x005f985501007387 */ /* 0x000fe20000100800 */
[C---:B------:R-:W-:Y:S03]  /*6d130*/  HMMA.1688.F32.TF32 R88, R236.reuse, R152, R88 ;  /* 0x00000098ec58723c */ /* 0x040fe60000081058 */
[----:B------:R-:W-:Y:S04]  /*6d140*/  STL [R1+0x5f94], R86 ;  /* 0x005f945601007387 */ /* 0x000fe80000100800 */
[----:B------:R-:W-:Y:S04]  /*6d150*/  STL [R1+0x5f90], R87 ;  /* 0x005f905701007387 */ /* 0x000fe80000100800 */
[----:B------:R-:W3:Y:S04]  /*6d160*/  LDL.LU R12, [R1+0x22a0] ;  /* 0x0022a000010c7983 */ /* 0x000ee80000300800 */
[----:B------:R-:W3:Y:S04]  /*6d170*/  LDL.LU R13, [R1+0x22a4] ;  /* 0x0022a400010d7983 */ /* 0x000ee80000300800 */
[----:B------:R-:W3:Y:S04]  /*6d180*/  LDL.LU R14, [R1+0x22a8] ;  /* 0x0022a800010e7983 */ /* 0x000ee80000300800 */
[----:B------:R-:W3:Y:S04]  /*6d190*/  LDL.LU R15, [R1+0x22ac] ;  /* 0x0022ac00010f7983 */ /* 0x000ee80000300800 */
[----:B------:R-:W-:Y:S04]  /*6d1a0*/  STL [R1+0x5fac], R88 ;  /* 0x005fac5801007387 */ /* 0x000fe80000100800 */
[----:B------:R-:W-:Y:S04]  /*6d1b0*/  STL [R1+0x5fa8], R89 ;  /* 0x005fa85901007387 */ /* 0x000fe80000100800 */
[----:B------:R-:W-:Y:S04]  /*6d1c0*/  STL [R1+0x5fa4], R90 ;  /* 0x005fa45a01007387 */ /* 0x000fe80000100800 */
[----:B------:R-:W-:Y:S04]  /*6d1d0*/  STL [R1+0x5fa0], R91 ;  /* 0x005fa05b01007387 */ /* 0x000fe80000100800 */
[----:B------:R-:W4:Y:S04]  /*6d1e0*/  LDL.LU R248, [R1+0x21f0] ;  /* 0x0021f00001f87983 */ /* 0x000f280000300800 */
[----:B------:R-:W4:Y:S04]  /*6d1f0*/  LDL.LU R249, [R1+0x21f4] ;  /* 0x0021f40001f97983 */ /* 0x000f280000300800 */
[----:B------:R-:W4:Y:S04]  /*6d200*/  LDL.LU R250, [R1+0x21f8] ;  /* 0x0021f80001fa7983 */ /* 0x000f280000300800 */
[----:B------:R-:W4:Y:S01]  /*6d210*/  LDL.LU R251, [R1+0x21fc] ;  /* 0x0021fc0001fb7983 */ /* 0x000f220000300800 */
[C---:B--2---:R-:W-:Y:S08]  /*6d220*/  HMMA.1688.F32.TF32 R92, R236.reuse, R148, R92 ;  /* 0x00000094ec5c723c */ /* 0x044ff0000008105c */
[C---:B------:R-:W-:Y:S11]  /*6d230*/  HMMA.1688.F32.TF32 R20, R236.reuse, R144, R16 ;  /* 0x00000090ec14723c */ /* 0x040ff60000081010 */
[----:B------:R-:W-:Y:S04]  /*6d240*/  STL [R1+0x5fbc], R92 ;  /* 0x005fbc5c01007387 */ /* 0x000fe80000100800 */
[----:B------:R-:W-:Y:S04]  /*6d250*/  STL [R1+0x5fb8], R93 ;  /* 0x005fb85d01007387 */ /* 0x000fe80000100800 */
[----:B------:R-:W-:Y:S01]  /*6d260*/  STL [R1+0x5fb4], R94 ;  /* 0x005fb45e01007387 */ /* 0x000fe20000100800 */
[----:B------:R-:W-:Y:S03]  /*6d270*/  HMMA.1688.F32.TF32 R16, R236, R140, R244 ;  /* 0x0000008cec10723c */ /* 0x000fe600000810f4 */
[----:B------:R-:W-:Y:S04]  /*6d280*/  STL [R1+0x5fb0], R95 ;  /* 0x005fb05f01007387 */ /* 0x000fe80000100800 */
[----:B------:R-:W-:Y:S04]  /*6d290*/  STL.64 [R1+0x9d0], R20 ;  /* 0x0009d01401007387 */ /* 0x000fe80000100a00 */
[----:B------:R1:W-:Y:S04]  /*6d2a0*/  STL.64 [R1+0x9d8], R22 ;  /* 0x0009d81601007387 */ /* 0x0003e80000100a00 */
[----:B------:R-:W1:Y:S04]  /*6d2b0*/  LDL.LU R244, [R1+0x21e0] ;  /* 0x0021e00001f47983 */ /* 0x000e680000300800 */
[----:B------:R-:W1:Y:S04]  /*6d2c0*/  LDL.LU R245, [R1+0x21e4] ;  /* 0x0021e40001f57983 */ /* 0x000e680000300800 */
[----:B------:R-:W1:Y:S04]  /*6d2d0*/  LDL.LU R246, [R1+0x21e8] ;  /* 0x0021e80001f67983 */ /* 0x000e680000300800 */
[----:B------:R-:W1:Y:S01]  /*6d2e0*/  LDL.LU R247, [R1+0x21ec] ;  /* 0x0021ec0001f77983 */ /* 0x000e620000300800 */
[----:B------:R-:W-:-:S02]  /*6d2f0*/  IMAD.MOV.U32 R68, RZ, RZ, R16 ;  /* 0x000000ffff447224 */ /* 0x000fc400078e0010 */
[----:B------:R-:W-:Y:S02]  /*6d300*/  IMAD.MOV.U32 R69, RZ, RZ, R17 ;  /* 0x000000ffff457224 */ /* 0x000fe400078e0011 */
[----:B------:R-:W-:Y:S02]  /*6d310*/  IMAD.MOV.U32 R70, RZ, RZ, R18 ;  /* 0x000000ffff467224 */ /* 0x000fe400078e0012 */
[----:B------:R-:W-:Y:S02]  /*6d320*/  IMAD.MOV.U32 R64, RZ, RZ, R19 ;  /* 0x000000ffff407224 */ /* 0x000fe400078e0013 */
[----:B------:R-:W-:Y:S01]  /*6d330*/  HMMA.1688.F32.TF32 R16, R236, R136, R240 ;  /* 0x00000088ec10723c */ /* 0x000fe200000810f0 */
[----:B------:R-:W2:Y:S04]  /*6d340*/  LDL.LU R240, [R1+0x21d0] ;  /* 0x0021d00001f07983 */ /* 0x000ea80000300800 */
[----:B------:R-:W2:Y:S04]  /*6d350*/  LDL.LU R241, [R1+0x21d4] ;  /* 0x0021d40001f17983 */ /* 0x000ea80000300800 */
[----:B------:R-:W2:Y:S04]  /*6d360*/  LDL.LU R242, [R1+0x21d8] ;  /* 0x0021d80001f27983 */ /* 0x000ea80000300800 */
[----:B------:R-:W2:Y:S06]  /*6d370*/  LDL.LU R243, [R1+0x21dc] ;  /* 0x0021dc0001f37983 */ /* 0x000eac0000300800 */
[----:B------:R-:W-:-:S02]  /*6d380*/  IMAD.MOV.U32 R65, RZ, RZ, R16 ;  /* 0x000000ffff417224 */ /* 0x000fc400078e0010 */
[----:B------:R-:W-:Y:S02]  /*6d390*/  IMAD.MOV.U32 R60, RZ, RZ, R17 ;  /* 0x000000ffff3c7224 */ /* 0x000fe400078e0011 */
[----:B------:R-:W-:Y:S02]  /*6d3a0*/  IMAD.MOV.U32 R61, RZ, RZ, R18 ;  /* 0x000000ffff3d7224 */ /* 0x000fe400078e0012 */
[----:B------:R-:W-:Y:S01]  /*6d3b0*/  IMAD.MOV.U32 R62, RZ, RZ, R19 ;  /* 0x000000ffff3e7224 */ /* 0x000fe200078e0013 */
[----:B---3--:R-:W-:-:S15]  /*6d3c0*/  HMMA.1688.F32.TF32 R12, R236, R132, R12 ;  /* 0x00000084ec0c723c */ /* 0x008fde000008100c */
[----:B------:R-:W-:-:S04]  /*6d3d0*/  NOP ;  /* 0x0000000000007918 */ /* 0x000fc80000000000 */
[----:B------:R-:W-:Y:S02]  /*6d3e0*/  IMAD.MOV.U32 R72, RZ, RZ, R12 ;  /* 0x000000ffff487224 */ /* 0x000fe400078e000c */
[----:B------:R-:W-:Y:S02]  /*6d3f0*/  IMAD.MOV.U32 R73, RZ, RZ, R13 ;  /* 0x000000ffff497224 */ /* 0x000fe400078e000d */
[----:B------:R-:W-:Y:S02]  /*6d400*/  IMAD.MOV.U32 R74, RZ, RZ, R14 ;  /* 0x000000ffff4a7224 */ /* 0x000fe400078e000e */
[----:B------:R-:W-:Y:S02]  /*6d410*/  IMAD.MOV.U32 R75, RZ, RZ, R15 ;  /* 0x000000ffff4b7224 */ /* 0x000fe400078e000f */
[----:B----4-:R-:W-:Y:S03]  /*6d420*/  HMMA.1688.F32.TF32 R12, R236, R128, R248 ;  /* 0x00000080ec0c723c */ /* 0x010fe600000810f8 */
[----:B------:R-:W-:Y:S04]  /*6d430*/  STL.64 [R1+0x6098], R74 ;  /* 0x0060984a01007387 */ /* 0x000fe80000100a00 */
[----:B------:R3:W-:Y:S04]  /*6d440*/  STL.64 [R1+0x6090], R72 ;  /* 0x0060904801007387 */ /* 0x0007e80000100a00 */
[----:B------:R-:W4:Y:S04]  /*6d450*/  LDL.LU R16, [R1+0x21c0] ;  /* 0x0021c00001107983 */ /* 0x000f280000300800 */
[----:B------:R-:W4:Y:S04]  /*6d460*/  LDL.LU R17, [R1+0x21c4] ;  /* 0x0021c40001117983 */ /* 0x000f280000300800 */
[----:B------:R-:W4:Y:S01]  /*6d470*/  LDL.LU R18, [R1+0x21c8] ;  /* 0x0021c80001127983 */ /* 0x000f220000300800 */
[----:B------:R-:W-:-:S03]  /*6d480*/  IMAD.MOV.U32 R76, RZ, RZ, R12 ;  /* 0x000000ffff4c7224 */ /* 0x000fc600078e000c */
[----:B------:R-:W4:Y:S01]  /*6d490*/  LDL.LU R19, [R1+0x21cc] ;  /* 0x0021cc0001137983 */ /* 0x000f220000300800 */
[----:B------:R-:W-:Y:S02]  /*6d4a0*/  IMAD.MOV.U32 R77, RZ, RZ, R13 ;  /* 0x000000ffff4d7224 */ /* 0x000fe400078e000d */
[----:B------:R-:W-:Y:S01]  /*6d4b0*/  IMAD.MOV.U32 R78, RZ, RZ, R14 ;  /* 0x000000ffff4e7224 */ /* 0x000fe200078e000e */
[----:B------:R-:W3:Y:S01]  /*6d4c0*/  LDL.LU R12, [R1+0x21a0] ;  /* 0x0021a000010c7983 */ /* 0x000ee20000300800 */
[----:B------:R-:W-:-:S03]  /*6d4d0*/  IMAD.MOV.U32 R79, RZ, RZ, R15 ;  /* 0x000000ffff4f7224 */ /* 0x000fc600078e000f */
[----:B------:R-:W3:Y:S04]  /*6d4e0*/  LDL.LU R13, [R1+0x21a4] ;  /* 0x0021a400010d7983 */ /* 0x000ee80000300800 */
[----:B------:R-:W3:Y:S04]  /*6d4f0*/  LDL.LU R14, [R1+0x21a8] ;  /* 0x0021a800010e7983 */ /* 0x000ee80000300800 */
[----:B------:R-:W3:Y:S04]  /*6d500*/  LDL.LU R15, [R1+0x21ac] ;  /* 0x0021ac00010f7983 */ /* 0x000ee80000300800 */
[----:B------:R-:W4:Y:S04]  /*6d510*/  LDL.LU R248, [R1+0x2190] ;  /* 0x0021900001f87983 */ /* 0x000f280000300800 */
[----:B------:R-:W4:Y:S04]  /*6d520*/  LDL.LU R249, [R1+0x2194] ;  /* 0x0021940001f97983 */ /* 0x000f280000300800 */
[----:B------:R-:W4:Y:S04]  /*6d530*/  LDL.LU R250, [R1+0x2198] ;  /* 0x0021980001fa7983 */ /* 0x000f280000300800 */
[----:B------:R-:W4:Y:S04]  /*6d540*/  LDL.LU R251, [R1+0x219c] ;  /* 0x00219c0001fb7983 */ /* 0x000f280000300800 */
[----:B------:R-:W-:Y:S04]  /*6d550*/  STL.64 [R1+0x60a8], R78 ;  /* 0x0060a84e01007387 */ /* 0x000fe80000100a00 */
[----:B------:R-:W-:Y:S01]  /*6d560*/  STL.64 [R1+0x60a0], R76 ;  /* 0x0060a04c01007387 */ /* 0x000fe20000100a00 */
[----:B-1----:R-:W-:-:S15]  /*6d570*/  HMMA.1688.F32.TF32 R20, R236, R124, R244 ;  /* 0x0000007cec14723c */ /* 0x002fde00000810f4 */
[----:B------:R-:W-:-:S04]  /*6d580*/  NOP ;  /* 0x0000000000007918 */ /* 0x000fc80000000000 */
[----:B------:R-:W-:Y:S02]  /*6d590*/  IMAD.MOV.U32 R82, RZ, RZ, R22 ;  /* 0x000000ffff527224 */ /* 0x000fe400078e0016 */
[----:B------:R-:W-:Y:S02]  /*6d5a0*/  IMAD.MOV.U32 R83, RZ, RZ, R23 ;  /* 0x000000ffff537224 */ /* 0x000fe400078e0017 */
[----:B------:R-:W-:Y:S02]  /*6d5b0*/  IMAD.MOV.U32 R80, RZ, RZ, R20 ;  /* 0x000000ffff507224 */ /* 0x000fe400078e0014 */
[----:B------:R-:W-:Y:S01]  /*6d5c0*/  IMAD.MOV.U32 R81, RZ, RZ, R21 ;  /* 0x000000ffff517224 */ /* 0x000fe200078e0015 */
[----:B------:R-:W-:Y:S04]  /*6d5d0*/  STL.64 [R1+0x60b8], R82 ;  /* 0x0060b85201007387 */ /* 0x000fe80000100a00 */
[----:B------:R-:W-:Y:S04]  /*6d5e0*/  STL.64 [R1+0x60b0], R80 ;  /* 0x0060b05001007387 */ /* 0x000fe80000100a00 */
[----:B------:R-:W4:Y:S04]  /*6d5f0*/  LDL.LU R244, [R1+0x21b0] ;  /* 0x0021b00001f47983 */ /* 0x000f280000300800 */
[----:B------:R-:W4:Y:S04]  /*6d600*/  LDL.LU R245, [R1+0x21b4] ;  /* 0x0021b40001f57983 */ /* 0x000f280000300800 */
[----:B------:R-:W4:Y:S04]  /*6d610*/  LDL.LU R246, [R1+0x21b8] ;  /* 0x0021b80001f67983 */ /* 0x000f280000300800 */
[----:B------:R-:W4:Y:S01]  /*6d620*/  LDL.LU R247, [R1+0x21bc] ;  /* 0x0021bc0001f77983 */ /* 0x000f220000300800 */
[C---:B--2---:R-:W-:Y:S03]  /*6d630*/  HMMA.1688.F32.TF32 R20, R236.reuse, R120, R240 ;  /* 0x00000078ec14723c */ /* 0x044fe600000810f0 */
[----:B------:R-:W2:Y:S04]  /*6d640*/  LDL.LU R240, [R1+0x2180] ;  /* 0x0021800001f07983 */ /* 0x000ea80000300800 */
[----:B------:R-:W2:Y:S04]  /*6d650*/  LDL.LU R241, [R1+0x2184] ;  /* 0x0021840001f17983 */ /* 0x000ea80000300800 */
[----:B------:R-:W2:Y:S04]  /*6d660*/  LDL.LU R242, [R1+0x2188] ;  /* 0x0021880001f27983 */ /* 0x000ea80000300800 */
[----:B------:R-:W2:Y:S04]  /*6d670*/  LDL.LU R243, [R1+0x218c] ;  /* 0x00218c0001f37983 */ /* 0x000ea80000300800 */
[----:B------:R-:W-:Y:S01]  /*6d680*/  IMAD.MOV.U32 R58, RZ, RZ, R22 ;  /* 0x000000ffff3a7224 */ /* 0x000fe200078e0016 */
[----:B------:R-:W-:Y:S01]  /*6d690*/  MOV R57, R21 ;  /* 0x0000001500397202 */ /* 0x000fe20000000f00 */
[----:B------:R-:W-:Y:S01]  /*6d6a0*/  IMAD.MOV.U32 R56, RZ, RZ, R20 ;  /* 0x000000ffff387224 */ /* 0x000fe200078e0014 */
[----:B---3--:R-:W-:-:S15]  /*6d6b0*/  HMMA.1688.F32.TF32 R12, R236, R112, R12 ;  /* 0x00000070ec0c723c */ /* 0x008fde000008100c */
[----:B------:R-:W-:-:S04]  /*6d6c0*/  NOP ;  /* 0x0000000000007918 */ /* 0x000fc80000000000 */
[----:B------:R-:W-:Y:S02]  /*6d6d0*/  IMAD.MOV.U32 R88, RZ, RZ, R12 ;  /* 0x000000ffff587224 */ /* 0x000fe400078e000c */
[----:B------:R-:W-:Y:S02]  /*6d6e0*/  IMAD.MOV.U32 R89, RZ, RZ, R13 ;  /* 0x000000ffff597224 */ /* 0x000fe400078e000d */
[----:B------:R-:W-:Y:S02]  /*6d6f0*/  IMAD.MOV.U32 R90, RZ, RZ, R14 ;  /* 0x000000ffff5a7224 */ /* 0x000fe400078e000e */
[----:B------:R-:W-:Y:S02]  /*6d700*/  IMAD.MOV.U32 R91, RZ, RZ, R15 ;  /* 0x000000ffff5b7224 */ /* 0x000fe400078e000f */
[----:B----4-:R-:W-:Y:S08]  /*6d710*/  HMMA.1688.F32.TF32 R12, R232, R228, R248 ;  /* 0x000000e4e80c723c */ /* 0x010ff000000810f8 */
[----:B------:R-:W-:Y:S11]  /*6d720*/  HMMA.1688.F32.TF32 R16, R236, R116, R16 ;  /* 0x00000074ec10723c */ /* 0x000ff60000081010 */
[----:B------:R-:W-:-:S02]  /*6d730*/  IMAD.MOV.U32 R92, RZ, RZ, R12 ;  /* 0x000000ffff5c7224 */ /* 0x000fc400078e000c */
[----:B------:R-:W-:Y:S02]  /*6d740*/  IMAD.MOV.U32 R93, RZ, RZ, R13 ;  /* 0x000000ffff5d7224 */ /* 0x000fe400078e000d */
[----:B------:R-:W-:Y:S02]  /*6d750*/  IMAD.MOV.U32 R94, RZ, RZ, R14 ;  /* 0x000000ffff5e7224 */ /* 0x000fe400078e000e */
[----:B------:R-:W-:Y:S02]  /*6d760*/  IMAD.MOV.U32 R95, RZ, RZ, R15 ;  /* 0x000000ffff5f7224 */ /* 0x000fe400078e000f */
[----:B------:R-:W-:Y:S02]  /*6d770*/  IMAD.MOV.U32 R86, RZ, RZ, R18 ;  /* 0x000000ffff567224 */ /* 0x000fe400078e0012 */
[----:B------:R-:W-:Y:S02]  /*6d780*/  IMAD.MOV.U32 R87, RZ, RZ, R19 ;  /* 0x000000ffff577224 */ /* 0x000fe400078e0013 */
[----:B------:R-:W-:-:S02]  /*6d790*/  IMAD.MOV.U32 R84, RZ, RZ, R16 ;  /* 0x000000ffff547224 */ /* 0x000fc400078e0010 */
[----:B------:R-:W-:Y:S01]  /*6d7a0*/  IMAD.MOV.U32 R85, RZ, RZ, R17 ;  /* 0x000000ffff557224 */ /* 0x000fe200078e0011 */
[----:B------:R-:W-:Y:S04]  /*6d7b0*/  STL.64 [R1+0x60c8], R86 ;  /* 0x0060c85601007387 */ /* 0x000fe80000100a00 */
[----:B------:R-:W-:Y:S04]  /*6d7c0*/  STL.64 [R1+0x60c0], R84 ;  /* 0x0060c05401007387 */ /* 0x000fe80000100a00 */
[----:B------:R-:W-:Y:S04]  /*6d7d0*/  STL.64 [R1+0x60d8], R90 ;  /* 0x0060d85a01007387 */ /* 0x000fe80000100a00 */
[----:B------:R-:W-:Y:S04]  /*6d7e0*/  STL.64 [R1+0x60d0], R88 ;  /* 0x0060d05801007387 */ /* 0x000fe80000100a00 */
[----:B------:R-:W-:Y:S04]  /*6d7f0*/  STL.64 [R1+0x60e8], R94 ;  /* 0x0060e85e01007387 */ /* 0x000fe80000100a00 */
[----:B------:R1:W-:Y:S01]  /*6d800*/  STL.64 [R1+0x60e0], R92 ;  /* 0x0060e05c01007387 */ /* 0x0003e20000100a00 */
[----:B------:R-:W-:-:S15]  /*6d810*/  HMMA.1688.F32.TF32 R12, R232, R224, R244 ;  /* 0x000000e0e80c723c */ /* 0x000fde00000810f4 */
[----:B------:R-:W-:-:S04]  /*6d820*/  NOP ;  /* 0x0000000000007918 */ /* 0x000fc80000000000 */
[----:B------:R-:W-:Y:S02]  /*6d830*/  IMAD.MOV.U32 R49, RZ, RZ, R12 ;  /* 0x000000ffff317224 */ /* 0x000fe400078e000c */
[----:B------:R-:W-:Y:S02]  /*6d840*/  IMAD.MOV.U32 R50, RZ, RZ, R13 ;  /* 0x000000ffff327224 */ /* 0x000fe400078e000d */
[----:B------:R-:W-:Y:S02]  /*6d850*/  IMAD.MOV.U32 R51, RZ, RZ, R14 ;  /* 0x000000ffff337224 */ /* 0x000fe400078e000e */
[----:B------:R-:W-:Y:S02]  /*6d860*/  IMAD.MOV.U32 R59, RZ, RZ, R15 ;  /* 0x000000ffff3b7224 */ /* 0x000fe400078e000f */
[----:B--2---:R-:W-:Y:S03]  /*6d870*/  HMMA.1688.F32.TF32 R12, R232, R220, R240 ;  /* 0x000000dce80c723c */ /* 0x004fe600000810f0 */
        /* <DEDUP_REMOVED lines=90> */
[----:B------:R-:W-:-:S03]  /*6de20*/  IMAD.MOV.U32 R52, RZ, RZ, R23 ;  /* 0x000000ffff347224 */ /* 0x000fc600078e0017 */
[----:B------:R-:W-:Y:S04]  /*6de30*/  STL.64 [R1+0x6118], R50 ;  /* 0x0061183201007387 */ /* 0x000fe80000100a00 */
[----:B------:R4:W-:Y:S04]  /*6de40*/  STL.64 [R1+0x6110], R48 ;  /* 0x0061103001007387 */ /* 0x0009e80000100a00 */
[----:B------:R-:W-:Y:S04]  /*6de50*/  STL.64 [R1+0x6108], R54 ;  /* 0x0061083601007387 */ /* 0x000fe80000100a00 */
[----:B------:R1:W-:Y:S01]  /*6de60*/  STL.64 [R1+0x6100], R52 ;  /* 0x0061003401007387 */ /* 0x0003e20000100a00 */
[C---:B--2---:R-:W-:Y:S08]  /*6de70*/  HMMA.1688.F32.TF32 R12, R232.reuse, R156, R12 ;  /* 0x0000009ce80c723c */ /* 0x044ff0000008100c */
[----:B---3--:R-:W-:-:S15]  /*6de80*/  HMMA.1688.F32.TF32 R56, R232, R216, R92 ;  /* 0x000000d8e838723c */ /* 0x008fde000008105c */
[----:B------:R-:W-:-:S04]  /*6de90*/  NOP ;  /* 0x0000000000007918 */ /* 0x000fc80000000000 */
[----:B------:R-:W-:Y:S02]  /*6dea0*/  IMAD.MOV.U32 R63, RZ, RZ, R56 ;  /* 0x000000ffff3f7224 */ /* 0x000fe400078e0038 */
[----:B------:R-:W-:Y:S02]  /*6deb0*/  IMAD.MOV.U32 R66, RZ, RZ, R57 ;  /* 0x000000ffff427224 */ /* 0x000fe400078e0039 */
[----:B------:R-:W-:Y:S02]  /*6dec0*/  IMAD.MOV.U32 R67, RZ, RZ, R58 ;  /* 0x000000ffff437224 */ /* 0x000fe400078e003a */
[----:B------:R-:W-:Y:S01]  /*6ded0*/  IMAD.MOV.U32 R71, RZ, RZ, R59 ;  /* 0x000000ffff477224 */ /* 0x000fe200078e003b */
[C---:B----4-:R-:W-:Y:S08]  /*6dee0*/  HMMA.1688.F32.TF32 R48, R232.reuse, R8, R80 ;  /* 0x00000008e830723c */ /* 0x050ff00000081050 */
[C---:B-1----:R-:W-:Y:S01]  /*6def0*/  HMMA.1688.F32.TF32 R52, R232.reuse, R208, R84 ;  /* 0x000000d0e834723c */ /* 0x042fe20000081054 */
        /* <DEDUP_REMOVED lines=56> */
[----:B-1----:R-:W-:Y:S03]  /*6e280*/  HMMA.1688.F32.TF32 R12, R232, R144, R240 ;  /* 0x00000090e80c723c */ /* 0x002fe600000810f0 */
        /* <DEDUP_REMOVED lines=114> */
[----:B------:R-:W-:-:S02]  /*6e9b0*/  LOP3.LUT R22, R0, 0x40, RZ, 0x3c, !PT ;  /* 0x0000004000167812 */ /* 0x000fc400078e3cff */
[----:B------:R-:W-:-:S03]  /*6e9c0*/  LOP3.LUT R23, R0, 0x60, RZ, 0x3c, !PT ;  /* 0x0000006000177812 */ /* 0x000fc600078e3cff */
[----:B------:R-:W-:Y:S04]  /*6e9d0*/  LDS R236, [R22+UR10+0x4180] ;  /* 0x0041800a16ec7984 */ /* 0x000fe80008000800 */
[----:B------:R-:W-:Y:S04]  /*6e9e0*/  LDS R238, [R22+UR10+0x5180] ;  /* 0x0051800a16ee7984 */ /* 0x000fe80008000800 */
[----:B------:R-:W-:Y:S04]  /*6e9f0*/  LDS R237, [R23+UR10+0x4180] ;  /* 0x0041800a17ed7984 */ /* 0x000fe80008000800 */
[----:B------:R-:W1:Y:S01]  /*6ea00*/  LDS R239, [R23+UR10+0x5180] ;  /* 0x0051800a17ef7984 */ /* 0x000e620008000800 */
[----:B--2---:R-:W-:-:S15]  /*6ea10*/  HMMA.1688.F32.TF32 R60, R232, R140, R60 ;  /* 0x0000008ce83c723c */ /* 0x004fde000008103c */
[----:B------:R-:W-:-:S04]  /*6ea20*/  NOP ;  /* 0x0000000000007918 */ /* 0x000fc80000000000 */
[----:B------:R-:W-:Y:S04]  /*6ea30*/  STL.64 [R1+0x2250], R60 ;  /* 0x0022503c01007387 */ /* 0x000fe80000100a00 */
[----:B------:R2:W-:Y:S02]  /*6ea40*/  STL.64 [R1+0x2258], R62 ;  /* 0x0022583e01007387 */ /* 0x0005e40000100a00 */
[C---:B--2---:R-:W-:Y:S08]  /*6ea50*/  HMMA.1688.F32.TF32 R60, R232.reuse, R136, R64 ;  /* 0x00000088e83c723c */ /* 0x044ff00000081040 */
[C---:B---3--:R-:W-:Y:S11]  /*6ea60*/  HMMA.1688.F32.TF32 R64, R232.reuse, R132, R68 ;  /* 0x00000084e840723c */ /* 0x048ff60000081044 */
[----:B------:R-:W-:Y:S04]  /*6ea70*/  STL.64 [R1+0x2240], R60 ;  /* 0x0022403c01007387 */ /* 0x000fe80000100a00 */
[----:B------:R2:W-:Y:S02]  /*6ea80*/  STL.64 [R1+0x2248], R62 ;  /* 0x0022483e01007387 */ /* 0x0005e40000100a00 */
[C---:B--2---:R-:W-:Y:S08]  /*6ea90*/  HMMA.1688.F32.TF32 R60, R232.reuse, R128, R52 ;  /* 0x00000080e83c723c */ /* 0x044ff00000081034 */
        /* <DEDUP_REMOVED lines=11> */
[----:B--2---:R-:W-:Y:S08]  /*6eb50*/  HMMA.1688.F32.TF32 R52, R232, R112, R88 ;  /* 0x00000070e834723c */ /* 0x004ff00000081058 */
[C---:B-1----:R-:W-:Y:S01]  /*6eb60*/  HMMA.1688.F32.TF32 R48, R236.reuse, R228, R84 ;  /* 0x000000e4ec30723c */ /* 0x042fe20000081054 */
[----:B------:R-:W-:Y:S04]  /*6eb70*/  STL.64 [R1+0x21f0], R56 ;  /* 0x0021f03801007387 */ /* 0x000fe80000100a00 */
[----:B------:R-:W-:Y:S03]  /*6eb80*/  STL.64 [R1+0x21f8], R58 ;  /* 0x0021f83a01007387 */ /* 0x000fe60000100a00 */
[C---:B----4-:R-:W-:Y:S01]  /*6eb90*/  HMMA.1688.F32.TF32 R16, R236.reuse, R180, R16 ;  /* 0x000000b4ec10723c */ /* 0x050fe20000081010 */
[----:B------:R-:W-:Y:S04]  /*6eba0*/  LDS R232, [R0+UR10+0x4200] ;  /* 0x0042000a00e87984 */ /* 0x000fe80008000800 */
        /* <DEDUP_REMOVED lines=8> */
[----:B------:R-:W1:Y:S05]  /*6ec30*/  LDS R235, [R3+UR10+0x5200] ;  /* 0x0052000a03eb7984 */ /* 0x000e6a0008000800 */
[C---:B------:R-:W-:Y:S08]  /*6ec40*/  HMMA.1688.F32.TF32 R56, R236.reuse, R220, R76 ;  /* 0x000000dcec38723c */ /* 0x040ff0000008104c */
[C---:B------:R-:W-:Y:S03]  /*6ec50*/  HMMA.1688.F32.TF32 R52, R236.reuse, R216, R72 ;  /* 0x000000d8ec34723c */ /* 0x040fe60000081048 */
[----:B------:R-:W-:Y:S04]  /*6ec60*/  STL.64 [R1+0x21e0], R48 ;  /* 0x0021e03001007387 */ /* 0x000fe80000100a00 */
[----:B------:R2:W-:Y:S02]  /*6ec70*/  STL.64 [R1+0x21e8], R50 ;  /* 0x0021e83201007387 */ /* 0x0005e40000100a00 */
        /* <DEDUP_REMOVED lines=156> */
[C---:B--2---:R-:W-:Y:S08]  /*6f640*/  HMMA.1688.F32.TF32 R44, R236.reuse, R112, R44 ;  /* 0x00000070ec2c723c */ /* 0x044ff0000008102c */
[----:B---3--:R-:W-:-:S15]  /*6f650*/  HMMA.1688.F32.TF32 R60, R236, R160, R60 ;  /* 0x000000a0ec3c723c */ /* 0x008fde000008103c */
[----:B------:R-:W-:-:S04]  /*6f660*/  NOP ;  /* 0x0000000000007918 */ /* 0x000fc80000000000 */
[----:B------:R-:W-:Y:S04]  /*6f670*/  STL.64 [R1+0x20c0], R60 ;  /* 0x0020c03c01007387 */ /* 0x000fe80000100a00 */
[----:B------:R1:W-:Y:S02]  /*6f680*/  STL.64 [R1+0x20c8], R62 ;  /* 0x0020c83e01007387 */ /* 0x0003e40000100a00 */
[C---:B-1----:R-:W-:Y:S08]  /*6f690*/  HMMA.1688.F32.TF32 R60, R236.reuse, R156, R64 ;  /* 0x0000009cec3c723c */ /* 0x042ff00000081040 */
[C---:B----4-:R-:W-:Y:S11]  /*6f6a0*/  HMMA.1688.F32.TF32 R64, R236.reuse, R152, R68 ;  /* 0x00000098ec40723c */ /* 0x050ff60000081044 */
[----:B------:R-:W-:Y:S04]  /*6f6b0*/  STL.64 [R1+0x20b0], R60 ;  /* 0x0020b03c01007387 */ /* 0x000fe80000100a00 */
[----:B------:R1:W-:Y:S02]  /*6f6c0*/  STL.64 [R1+0x20b8], R62 ;  /* 0x0020b83e01007387 */ /* 0x0003e40000100a00 */
[C---:B-1----:R-:W-:Y:S08]  /*6f6d0*/  HMMA.1688.F32.TF32 R60, R236.reuse, R148, R52 ;  /* 0x00000094ec3c723c */ /* 0x042ff00000081034 */
        /* <DEDUP_REMOVED lines=23> */
[----:B------:R-:W-:Y:S01]  /*6f850*/  STL.64 [R1+0x2038], R58 ;  /* 0x0020383a01007387 */ /* 0x000fe20000100a00 */
[C---:B------:R-:W-:Y:S03]  /*6f860*/  HMMA.1688.F32.TF32 R16, R232.reuse, R200, R16 ;  /* 0x000000c8e810723c */ /* 0x040fe60000081010 */
[----:B------:R-:W-:Y:S04]  /*6f870*/  LDS R236, [R22+UR10+0x4200] ;  /* 0x0042000a16ec7984 */ /* 0x000fe80008000800 */
        /* <DEDUP_REMOVED lines=143> */
[C---:B----4-:R-:W-:Y:S11]  /*70170*/  HMMA.1688.F32.TF32 R48, R232.reuse, R172, R92 ;  /* 0x000000ace830723c */ /* 0x050ff6000008105c */
        /* <DEDUP_REMOVED lines=44> */
[----:B-1----:R-:W-:Y:S01]  /*70440*/  HMMA.1688.F32.TF32 R24, R232, R112, R96 ;  /* 0x00000070e818723c */ /* 0x002fe20000081060 */
[----:B------:R-:W-:Y:S07]  /*70450*/  LDS R232, [R0+UR10+0x4280] ;  /* 0x0042800a00e87984 */ /* 0x000fee0008000800 */
        /* <DEDUP_REMOVED lines=13> */
[C---:B------:R-:W-:Y:S01]  /*70530*/  HMMA.1688.F32.TF32 R12, R236.reuse, R220, R248 ;  /* 0x000000dcec0c723c */ /* 0x040fe200000810f8 */
[----:B------:R-:W-:Y:S10]  /*70540*/  STL.64 [R1+0x6408], R222 ;  /* 0x006408de01007387 */ /* 0x000ff40000100a00 */
[----:B------:R-:W-:Y:S04]  /*70550*/  STL.64 [R1+0x1e20], R16 ;  /* 0x001e201001007387 */ /* 0x000fe80000100a00 */
[----:B------:R-:W-:Y:S04]  /*70560*/  STL.64 [R1+0x1e28], R18 ;  /* 0x001e281201007387 */ /* 0x000fe80000100a00 */
[----:B------:R-:W-:Y:S04]  /*70570*/  STL.64 [R1+0x6400], R220 ;  /* 0x006400dc01007387 */ /* 0x000fe80000100a00 */
[----:B------:R-:W-:Y:S04]  /*70580*/  STL.64 [R1+0x1e10], R12 ;  /* 0x001e100c01007387 */ /* 0x000fe80000100a00 */
[----:B------:R2:W-:Y:S02]  /*70590*/  STL.64 [R1+0x1e18], R14 ;  /* 0x001e180e01007387 */ /* 0x0005e40000100a00 */
[----:B--2---:R-:W-:Y:S02]  /*705a0*/  HMMA.1688.F32.TF32 R12, R236, R216, R244 ;  /* 0x000000d8ec0c723c */ /* 0x004fe400000810f4 */
[----:B------:R-:W-:Y:S04]  /*705b0*/  STL.64 [R1+0x63f8], R218 ;  /* 0x0063f8da01007387 */ /* 0x000fe80000100a00 */
[----:B------:R-:W-:-:S13]  /*705c0*/  STL.64 [R1+0x63f0], R216 ;  /* 0x0063f0d801007387 */ /* 0x000fda0000100a00 */
[----:B------:R-:W-:Y:S04]  /*705d0*/  STL.64 [R1+0x1e00], R12 ;  /* 0x001e000c01007387 */ /* 0x000fe80000100a00 */
[----:B------:R2:W-:Y:S02]  /*705e0*/  STL.64 [R1+0x1e08], R14 ;  /* 0x001e080e01007387 */ /* 0x0005e40000100a00 */
[----:B--2---:R-:W-:Y:S02]  /*705f0*/  HMMA.1688.F32.TF32 R12, R236, R212, R240 ;  /* 0x000000d4ec0c723c */ /* 0x004fe400000810f0 */
[----:B------:R-:W1:-:S15]  /*70600*/  LDL.LU R240, [R1+0x1630] ;  /* 0x0016300001f07983 */ /* 0x000e5e0000300800 */
[----:B------:R-:W-:Y:S02]  /*70610*/  NOP ;  /* 0x0000000000007918 */ /* 0x000fe40000000000 */
[----:B------:R2:W-:Y:S04]  /*70620*/  STL.64 [R1+0x1df0], R12 ;  /* 0x001df00c01007387 */ /* 0x0005e80000100a00 */
[----:B------:R3:W-:Y:S04]  /*70630*/  STL.64 [R1+0x1df8], R14 ;  /* 0x001df80e01007387 */ /* 0x0007e80000100a00 */
[----:B------:R-:W1:Y:S04]  /*70640*/  LDL.LU R241, [R1+0x1634] ;  /* 0x0016340001f17983 */ /* 0x000e680000300800 */
[----:B------:R-:W1:Y:S04]  /*70650*/  LDL.LU R242, [R1+0x1638] ;  /* 0x0016380001f27983 */ /* 0x000e680000300800 */
[----:B------:R-:W1:Y:S04]  /*70660*/  LDL.LU R243, [R1+0x163c] ;  /* 0x00163c0001f37983 */ /* 0x000e680000300800 */
        /* <DEDUP_REMOVED lines=109> */
[----:B------:R1:W-:Y:S04]  /*70d40*/  STL.64 [R1+0x63e0], R212 ;  /* 0x0063e0d401007387 */ /* 0x0003e80000100a00 */
[----:B------:R-:W-:Y:S04]  /*70d50*/  STL.64 [R1+0x63d8], R210 ;  /* 0x0063d8d201007387 */ /* 0x000fe80000100a00 */
[----:B------:R1:W-:Y:S01]  /*70d60*/  STL.64 [R1+0x63d0], R208 ;  /* 0x0063d0d001007387 */ /* 0x0003e20000100a00 */
[C---:B---3--:R-:W-:Y:S08]  /*70d70*/  HMMA.1688.F32.TF32 R16, R236.reuse, R124, R16 ;  /* 0x0000007cec10723c */ /* 0x048ff00000081010 */
[C---:B--2---:R-:W-:Y:S08]  /*70d80*/  HMMA.1688.F32.TF32 R12, R236.reuse, R120, R12 ;  /* 0x00000078ec0c723c */ /* 0x044ff0000008100c */
[C---:B----4-:R-:W-:Y:S08]  /*70d90*/  HMMA.1688.F32.TF32 R68, R236.reuse, R204, R68 ;  /* 0x000000ccec44723c */ /* 0x050ff00000081044 */
[C---:B-1----:R-:W-:Y:S08]  /*70da0*/  HMMA.1688.F32.TF32 R212, R236.reuse, R208, R220 ;  /* 0x000000d0ecd4723c */ /* 0x042ff000000810dc */
[C---:B------:R-:W-:Y:S08]  /*70db0*/  HMMA.1688.F32.TF32 R208, R236.reuse, R8, R60 ;  /* 0x00000008ecd0723c */ /* 0x040ff0000008103c */
[C---:B------:R-:W-:Y:S03]  /*70dc0*/  HMMA.1688.F32.TF32 R60, R236.reuse, R4, R64 ;  /* 0x00000004ec3c723c */ /* 0x040fe60000081040 */
[----:B------:R-:W-:Y:S04]  /*70dd0*/  STL.64 [R1+0x1de0], R212 ;  /* 0x001de0d401007387 */ /* 0x000fe80000100a00 */
[----:B------:R-:W-:Y:S01]  /*70de0*/  STL.64 [R1+0x1de8], R214 ;  /* 0x001de8d601007387 */ /* 0x000fe20000100a00 */
[C---:B------:R-:W-:Y:S03]  /*70df0*/  HMMA.1688.F32.TF32 R64, R236.reuse, R200, R52 ;  /* 0x000000c8ec40723c */ /* 0x040fe60000081034 */
[----:B------:R-:W-:Y:S04]  /*70e00*/  STL.64 [R1+0x1dd0], R208 ;  /* 0x001dd0d001007387 */ /* 0x000fe80000100a00 */
[----:B------:R-:W-:Y:S04]  /*70e10*/  STL.64 [R1+0x1dd8], R210 ;  /* 0x001dd8d201007387 */ /* 0x000fe80000100a00 */
[----:B------:R-:W-:Y:S01]  /*70e20*/  STL.64 [R1+0x1dc0], R60 ;  /* 0x001dc03c01007387 */ /* 0x000fe20000100a00 */
[C---:B------:R-:W-:Y:S03]  /*70e30*/  HMMA.1688.F32.TF32 R52, R236.reuse, R192, R56 ;  /* 0x000000c0ec34723c */ /* 0x040fe60000081038 */
[----:B------:R1:W-:Y:S05]  /*70e40*/  STL.64 [R1+0x1dc8], R62 ;  /* 0x001dc83e01007387 */ /* 0x0003ea0000100a00 */
[C---:B-1----:R-:W-:Y:S08]  /*70e50*/  HMMA.1688.F32.TF32 R60, R236.reuse, R196, R48 ;  /* 0x000000c4ec3c723c */ /* 0x042ff00000081030 */
        /* <DEDUP_REMOVED lines=196> */
[----:B------:R-:W1:Y:S01]  /*71aa0*/  LDS R239, [R23+UR10+0x5280] ;  /* 0x0052800a17ef7984 */ /* 0x000e620008000800 */
[----:B--2---:R-:W-:-:S15]  /*71ab0*/  HMMA.1688.F32.TF32 R220, R232, R224, R220 ;  /* 0x000000e0e8dc723c */ /* 0x004fde00000810dc */
[----:B------:R-:W-:-:S04]  /*71ac0*/  NOP ;  /* 0x0000000000007918 */ /* 0x000fc80000000000 */
[----:B------:R-:W-:Y:S04]  /*71ad0*/  STL.64 [R1+0x1c40], R220 ;  /* 0x001c40dc01007387 */ /* 0x000fe80000100a00 */
[----:B------:R2:W-:Y:S04]  /*71ae0*/  STL.64 [R1+0x1c48], R222 ;  /* 0x001c48de01007387 */ /* 0x0005e80000100a00 */
[----:B--2---:R-:W2:Y:S04]  /*71af0*/  LDL.LU.64 R222, [R1+0x6408] ;  /* 0x0064080001de7983 */ /* 0x004ea80000300a00 */
[----:B------:R-:W2:Y:S02]  /*71b00*/  LDL.LU.64 R220, [R1+0x6400] ;  /* 0x0064000001dc7983 */ /* 0x000ea40000300a00 */
[----:B--2---:R-:W-:-:S15]  /*71b10*/  HMMA.1688.F32.TF32 R216, R232, R220, R216 ;  /* 0x000000dce8d8723c */ /* 0x004fde00000810d8 */
[----:B------:R-:W-:-:S04]  /*71b20*/  NOP ;  /* 0x0000000000007918 */ /* 0x000fc80000000000 */
[----:B------:R-:W-:Y:S04]  /*71b30*/  STL.64 [R1+0x1c30], R216 ;  /* 0x001c30d801007387 */ /* 0x000fe80000100a00 */
[----:B------:R2:W-:Y:S04]  /*71b40*/  STL.64 [R1+0x1c38], R218 ;  /* 0x001c38da01007387 */ /* 0x0005e80000100a00 */
[----:B--2---:R-:W2:Y:S04]  /*71b50*/  LDL.LU.64 R218, [R1+0x63f8] ;  /* 0x0063f80001da7983 */ /* 0x004ea80000300a00 */
[----:B------:R-:W3:Y:S02]  /*71b60*/  LDL.LU.64 R216, [R1+0x63f0] ;  /* 0x0063f00001d87983 */ /* 0x000ee40000300a00 */
[----:B---3--:R-:W-:-:S15]  /*71b70*/  HMMA.1688.F32.TF32 R212, R232, R216, R212 ;  /* 0x000000d8e8d4723c */ /* 0x008fde00000810d4 */
[----:B------:R-:W-:-:S04]  /*71b80*/  NOP ;  /* 0x0000000000007918 */ /* 0x000fc80000000000 */
[----:B------:R-:W-:Y:S04]  /*71b90*/  STL.64 [R1+0x1c20], R212 ;  /* 0x001c20d401007387 */ /* 0x000fe80000100a00 */
[----:B------:R3:W-:Y:S04]  /*71ba0*/  STL.64 [R1+0x1c28], R214 ;  /* 0x001c28d601007387 */ /* 0x0007e80000100a00 */
[----:B---3--:R-:W3:Y:S04]  /*71bb0*/  LDL.LU.64 R214, [R1+0x63e8] ;  /* 0x0063e80001d67983 */ /* 0x008ee80000300a00 */
[----:B------:R-:W2:Y:S02]  /*71bc0*/  LDL.LU.64 R212, [R1+0x63e0] ;  /* 0x0063e00001d47983 */ /* 0x000ea40000300a00 */
        /* <DEDUP_REMOVED lines=15> */
[----:B------:R-:W-:Y:S01]  /*71cc0*/  STL.64 [R1+0x1bf0], R60 ;  /* 0x001bf03c01007387 */ /* 0x000fe20000100a00 */
[C---:B------:R-:W-:Y:S03]  /*71cd0*/  HMMA.1688.F32.TF32 R52, R232.reuse, R196, R56 ;  /* 0x000000c4e834723c */ /* 0x040fe60000081038 */
[----:B------:R2:W-:Y:S05]  /*71ce0*/  STL.64 [R1+0x1bf8], R62 ;  /* 0x001bf83e01007387 */ /* 0x0005ea0000100a00 */
[C---:B--2---:R-:W-:Y:S08]  /*71cf0*/  HMMA.1688.F32.TF32 R60, R232.reuse, R200, R48 ;  /* 0x000000c8e83c723c */ /* 0x044ff00000081030 */
        /* <DEDUP_REMOVED lines=13> */
[C---:B-1----:R-:W-:Y:S01]  /*71dd0*/  HMMA.1688.F32.TF32 R48, R232.reuse, R180, R80 ;  /* 0x000000b4e830723c */ /* 0x042fe20000081050 */
        /* <DEDUP_REMOVED lines=47> */
[C---:B----4-:R-:W-:Y:S08]  /*720d0*/  HMMA.1688.F32.TF32 R16, R232.reuse, R116, R244 ;  /* 0x00000074e810723c */ /* 0x050ff000000810f4 */
[----:B-1----:R-:W-:Y:S01]  /*720e0*/  HMMA.1688.F32.TF32 R12, R232, R112, R240 ;  /* 0x00000070e80c723c */ /* 0x002fe200000810f0 */
        /* <DEDUP_REMOVED lines=117> */
[----:B------:R-:W-:Y:S04]  /*72840*/  LDS R233, [R3+UR10+0x4300] ;  /* 0x0043000a03e97984 */ /* 0x000fe80008000800 */
[----:B------:R-:W1:Y:S01]  /*72850*/  LDS R235, [R3+UR10+0x5300] ;  /* 0x0053000a03eb7984 */ /* 0x000e620008000800 */
[----:B---3--:R-:W-:-:S15]  /*72860*/  HMMA.1688.F32.TF32 R60, R236, R228, R60 ;  /* 0x000000e4ec3c723c */ /* 0x008fde000008103c */
[----:B------:R-:W-:-:S04]  /*72870*/  NOP ;  /* 0x0000000000007918 */ /* 0x000fc80000000000 */
[----:B------:R-:W-:Y:S04]  /*72880*/  STL.64 [R1+0x16c0], R60 ;  /* 0x0016c03c01007387 */ /* 0x000fe80000100a00 */
[----:B------:R4:W-:Y:S02]  /*72890*/  STL.64 [R1+0x16c8], R62 ;  /* 0x0016c83e01007387 */ /* 0x0009e40000100a00 */
[C---:B----4-:R-:W-:Y:S08]  /*728a0*/  HMMA.1688.F32.TF32 R60, R236.reuse, R224, R64 ;  /* 0x000000e0ec3c723c */ /* 0x050ff00000081040 */
[C---:B------:R-:W-:Y:S08]  /*728b0*/  HMMA.1688.F32.TF32 R68, R236.reuse, R220, R68 ;  /* 0x000000dcec44723c */ /* 0x040ff00000081044 */
[C---:B------:R-:W-:Y:S03]  /*728c0*/  HMMA.1688.F32.TF32 R64, R236.reuse, R216, R52 ;  /* 0x000000d8ec40723c */ /* 0x040fe60000081034 */
[----:B------:R-:W-:Y:S04]  /*728d0*/  STL.64 [R1+0x1a60], R60 ;  /* 0x001a603c01007387 */ /* 0x000fe80000100a00 */
[----:B------:R2:W-:Y:S01]  /*728e0*/  STL.64 [R1+0x1a68], R62 ;  /* 0x001a683e01007387 */ /* 0x0005e20000100a00 */
[C---:B------:R-:W-:Y:S08]  /*728f0*/  HMMA.1688.F32.TF32 R52, R236.reuse, R208, R56 ;  /* 0x000000d0ec34723c */ /* 0x040ff00000081038 */
        /* <DEDUP_REMOVED lines=188> */
[C---:B-1----:R-:W-:Y:S08]  /*734c0*/  HMMA.1688.F32.TF32 R60, R236.reuse, R116, R52 ;  /* 0x00000074ec3c723c */ /* 0x042ff00000081034 */
[----:B------:R-:W-:Y:S01]  /*734d0*/  HMMA.1688.F32.TF32 R52, R236, R112, R48 ;  /* 0x00000070ec34723c */ /* 0x000fe20000081030 */
[----:B------:R-:W-:Y:S04]  /*734e0*/  STL.64 [R1+0x18a0], R64 ;  /* 0x0018a04001007387 */ /* 0x000fe80000100a00 */
[----:B------:R-:W-:Y:S03]  /*734f0*/  LDS R236, [R22+UR10+0x4300] ;  /* 0x0043000a16ec7984 */ /* 0x000fe60008000800 */
[C---:B------:R-:W-:Y:S01]  /*73500*/  HMMA.1688.F32.TF32 R48, R232.reuse, R228, R56 ;  /* 0x000000e4e830723c */ /* 0x040fe20000081038 */
[----:B------:R-:W-:Y:S04]  /*73510*/  STL.64 [R1+0x18a8], R66 ;  /* 0x0018a84201007387 */ /* 0x000fe80000100a00 */
[----:B------:R-:W-:Y:S04]  /*73520*/  STL.64 [R1+0x1890], R60 ;  /* 0x0018903c01007387 */ /* 0x000fe80000100a00 */
[----:B------:R-:W-:Y:S04]  /*73530*/  STL.64 [R1+0x1898], R62 ;  /* 0x0018983e01007387 */ /* 0x000fe80000100a00 */
[----:B------:R-:W-:Y:S04]  /*73540*/  STL.64 [R1+0x1220], R52 ;  /* 0x0012203401007387 */ /* 0x000fe80000100a00 */
[----:B------:R-:W-:Y:S04]  /*73550*/  STL.64 [R1+0x1228], R54 ;  /* 0x0012283601007387 */ /* 0x000fe80000100a00 */
[----:B------:R-:W-:Y:S04]  /*73560*/  STL.64 [R1+0x1210], R48 ;  /* 0x0012103001007387 */ /* 0x000fe80000100a00 */
[----:B------:R1:W-:Y:S01]  /*73570*/  STL.64 [R1+0x1218], R50 ;  /* 0x0012183201007387 */ /* 0x0003e20000100a00 */
[C---:B----4-:R-:W-:Y:S03]  /*73580*/  HMMA.1688.F32.TF32 R16, R232.reuse, R168, R16 ;  /* 0x000000a8e810723c */ /* 0x050fe60000081010 */
        /* <DEDUP_REMOVED lines=148> */
[C---:B---3--:R-:W-:Y:S08]  /*73ed0*/  HMMA.1688.F32.TF32 R16, R236.reuse, R8, R16 ;  /* 0x00000008ec10723c */ /* 0x048ff00000081010 */
[----:B--2---:R-:W-:Y:S08]  /*73ee0*/  HMMA.1688.F32.TF32 R28, R236, R228, R28 ;  /* 0x000000e4ec1c723c */ /* 0x004ff0000008101c */
[C---:B----4-:R-:W-:Y:S08]  /*73ef0*/  HMMA.1688.F32.TF32 R36, R232.reuse, R116, R36 ;  /* 0x00000074e824723c */ /* 0x050ff00000081024 */
[C---:B------:R-:W-:Y:S08]  /*73f00*/  HMMA.1688.F32.TF32 R40, R232.reuse, R120, R40 ;  /* 0x00000078e828723c */ /* 0x040ff00000081028 */
[C---:B------:R-:W-:Y:S08]  /*73f10*/  HMMA.1688.F32.TF32 R44, R232.reuse, R124, R44 ;  /* 0x0000007ce82c723c */ /* 0x040ff0000008102c */
[C---:B------:R-:W-:Y:S08]  /*73f20*/  HMMA.1688.F32.TF32 R48, R232.reuse, R148, R92 ;  /* 0x00000094e830723c */ /* 0x040ff0000008105c */
[----:B------:R-:W-:Y:S11]  /*73f30*/  HMMA.1688.F32.TF32 R52, R232, R144, R88 ;  /* 0x00000090e834723c */ /* 0x000ff60000081058 */
[----:B------:R-:W-:Y:S01]  /*73f40*/  STL.64 [R1+0x1100], R48 ;  /* 0x0011003001007387 */ /* 0x000fe20000100a00 */
[----:B------:R-:W-:-:S03]  /*73f50*/  IMAD.MOV.U32 R2, RZ, RZ, R51 ;  /* 0x000000ffff027224 */ /* 0x000fc600078e0033 */
[----:B------:R1:W-:Y:S02]  /*73f60*/  STL [R1+0x1108], R50 ;  /* 0x0011083201007387 */ /* 0x0003e40000100800 */
        /* <DEDUP_REMOVED lines=8> */
[----:B-1----:R-:W-:Y:S01]  /*73ff0*/  HMMA.1688.F32.TF32 R48, R232, R128, R72 ;  /* 0x00000080e830723c */ /* 0x002fe20000081048 */
[----:B------:R-:W-:Y:S04]  /*74000*/  STL.64 [R1+0x1130], R56 ;  /* 0x0011303801007387 */ /* 0x000fe80000100a00 */
[----:B------:R-:W-:Y:S04]  /*74010*/  STL.64 [R1+0x1138], R58 ;  /* 0x0011383a01007387 */ /* 0x000fe80000100a00 */
        /* <DEDUP_REMOVED lines=38> */
[C---:B--2---:R-:W-:Y:S02]  /*74280*/  HMMA.1688.F32.TF32 R4, R236.reuse, R204, R248 ;  /* 0x000000ccec04723c */ /* 0x044fe400000810f8 */
[----:B------:R-:W-:Y:S04]  /*74290*/  STL.64 [R1+0x1720], R12 ;  /* 0x0017200c01007387 */ /* 0x000fe80000100a00 */
[----:B------:R-:W-:Y:S04]  /*742a0*/  STL.64 [R1+0x1728], R14 ;  /* 0x0017280e01007387 */ /* 0x000fe80000100a00 */
[----:B------:R-:W-:Y:S04]  /*742b0*/  STL.64 [R1+0x63b8], R206 ;  /* 0x0063b8ce01007387 */ /* 0x000fe80000100a00 */
[----:B------:R-:W-:Y:S05]  /*742c0*/  STL.64 [R1+0x63b0], R204 ;  /* 0x0063b0cc01007387 */ /* 0x000fea0000100a00 */
[----:B------:R-:W-:Y:S04]  /*742d0*/  STL.64 [R1+0x1710], R4 ;  /* 0x0017100401007387 */ /* 0x000fe80000100a00 */
[----:B------:R2:W-:Y:S02]  /*742e0*/  STL.64 [R1+0x1718], R6 ;  /* 0x0017180601007387 */ /* 0x0005e40000100a00 */
[----:B--2---:R-:W-:Y:S02]  /*742f0*/  HMMA.1688.F32.TF32 R4, R236, R200, R244 ;  /* 0x000000c8ec04723c */ /* 0x004fe400000810f4 */
[----:B------:R-:W-:Y:S04]  /*74300*/  STL.64 [R1+0x63a8], R202 ;  /* 0x0063a8ca01007387 */ /* 0x000fe80000100a00 */
[----:B------:R-:W-:-:S13]  /*74310*/  STL.64 [R1+0x63a0], R200 ;  /* 0x0063a0c801007387 */ /* 0x000fda0000100a00 */
[----:B------:R-:W-:Y:S04]  /*74320*/  STL.64 [R1+0x1230], R4 ;  /* 0x0012300401007387 */ /* 0x000fe80000100a00 */
[----:B------:R2:W-:Y:S04]  /*74330*/  STL.64 [R1+0x1238], R6 ;  /* 0x0012380601007387 */ /* 0x0005e80000100a00 */
[----:B------:R-:W3:Y:S01]  /*74340*/  LDL.LU R244, [R1+0xd90] ;  /* 0x000d900001f47983 */ /* 0x000ee20000300800 */
[----:B--2---:R-:W-:-:S15]  /*74350*/  HMMA.1688.F32.TF32 R4, R236, R196, R240 ;  /* 0x000000c4ec04723c */ /* 0x004fde00000810f0 */
[----:B------:R-:W-:-:S04]  /*74360*/  NOP ;  /* 0x0000000000007918 */ /* 0x000fc80000000000 */
[----:B------:R-:W-:Y:S04]  /*74370*/  STL.64 [R1+0x1240], R4 ;  /* 0x0012400401007387 */ /* 0x000fe80000100a00 */
[----:B------:R2:W-:Y:S04]  /*74380*/  STL.64 [R1+0x1248], R6 ;  /* 0x0012480601007387 */ /* 0x0005e80000100a00 */
[----:B------:R-:W3:Y:S04]  /*74390*/  LDL.LU R245, [R1+0xd94] ;  /* 0x000d940001f57983 */ /* 0x000ee80000300800 */
[----:B------:R-:W3:Y:S04]  /*743a0*/  LDL.LU R246, [R1+0xd98] ;  /* 0x000d980001f67983 */ /* 0x000ee80000300800 */
[----:B------:R-:W3:Y:S04]  /*743b0*/  LDL.LU R247, [R1+0xd9c] ;  /* 0x000d9c0001f77983 */ /* 0x000ee80000300800 */
[----:B------:R-:W4:Y:S04]  /*743c0*/  LDL.LU R248, [R1+0xdb0] ;  /* 0x000db00001f87983 */ /* 0x000f280000300800 */
[----:B------:R-:W4:Y:S04]  /*743d0*/  LDL.LU R249, [R1+0xdb4] ;  /* 0x000db40001f97983 */ /* 0x000f280000300800 */
[----:B------:R-:W4:Y:S04]  /*743e0*/  LDL.LU R250, [R1+0xdb8] ;  /* 0x000db80001fa7983 */ /* 0x000f280000300800 */
[----:B------:R-:W4:Y:S04]  /*743f0*/  LDL.LU R251, [R1+0xdbc] ;  /* 0x000dbc0001fb7983 */ /* 0x000f280000300800 */
        /* <DEDUP_REMOVED lines=101> */
[C---:B------:R-:W-:Y:S08]  /*74a50*/  HMMA.1688.F32.TF32 R28, R236.reuse, R128, R28 ;  /* 0x00000080ec1c723c */ /* 0x040ff0000008101c */
[C---:B------:R-:W-:Y:S08]  /*74a60*/  HMMA.1688.F32.TF32 R24, R236.reuse, R124, R24 ;  /* 0x0000007cec18723c */ /* 0x040ff00000081018 */
[C---:B---3--:R-:W-:Y:S08]  /*74a70*/  HMMA.1688.F32.TF32 R4, R236.reuse, R192, R60 ;  /* 0x000000c0ec04723c */ /* 0x048ff0000008103c */
[C---:B------:R-:W-:Y:S08]  /*74a80*/  HMMA.1688.F32.TF32 R64, R236.reuse, R188, R64 ;  /* 0x000000bcec40723c */ /* 0x040ff00000081040 */
[C---:B----4-:R-:W-:Y:S03]  /*74a90*/  HMMA.1688.F32.TF32 R60, R236.reuse, R184, R68 ;  /* 0x000000b8ec3c723c */ /* 0x050fe60000081044 */
[----:B------:R-:W-:Y:S04]  /*74aa0*/  STL.64 [R1+0x1700], R4 ;  /* 0x0017000401007387 */ /* 0x000fe80000100a00 */
[----:B------:R2:W-:Y:S02]  /*74ab0*/  STL.64 [R1+0x1708], R6 ;  /* 0x0017080601007387 */ /* 0x0005e40000100a00 */
[C---:B--2---:R-:W-:Y:S02]  /*74ac0*/  HMMA.1688.F32.TF32 R4, R236.reuse, R180, R52 ;  /* 0x000000b4ec04723c */ /* 0x044fe40000081034 */
[----:B------:R-:W-:Y:S04]  /*74ad0*/  STL.64 [R1+0x16b0], R64 ;  /* 0x0016b04001007387 */ /* 0x000fe80000100a00 */
[----:B------:R-:W-:Y:S02]  /*74ae0*/  STL.64 [R1+0x16b8], R66 ;  /* 0x0016b84201007387 */ /* 0x000fe40000100a00 */
[C---:B------:R-:W-:Y:S02]  /*74af0*/  HMMA.1688.F32.TF32 R52, R236.reuse, R176, R48 ;  /* 0x000000b0ec34723c */ /* 0x040fe40000081030 */
[----:B------:R-:W-:Y:S04]  /*74b00*/  STL.64 [R1+0x16a0], R60 ;  /* 0x0016a03c01007387 */ /* 0x000fe80000100a00 */
[----:B------:R-:W-:Y:S02]  /*74b10*/  STL.64 [R1+0x16a8], R62 ;  /* 0x0016a83e01007387 */ /* 0x000fe40000100a00 */
        /* <DEDUP_REMOVED lines=24> */
[----:B------:R-:W-:Y:S01]  /*74ca0*/  STL.64 [R1+0x1610], R48 ;  /* 0x0016103001007387 */ /* 0x000fe20000100a00 */
[C---:B------:R-:W-:Y:S03]  /*74cb0*/  HMMA.1688.F32.TF32 R36, R236.reuse, R136, R36 ;  /* 0x00000088ec24723c */ /* 0x040fe60000081024 */
        /* <DEDUP_REMOVED lines=18> */
[----:B---3--:R-:W-:Y:S03]  /*74de0*/  HMMA.1688.F32.TF32 R24, R236, R112, R100 ;  /* 0x00000070ec18723c */ /* 0x008fe60000081064 */
[----:B------:R-:W-:Y:S04]  /*74df0*/  LDS R236, [R22+UR10+0x4380] ;  /* 0x0043800a16ec7984 */ /* 0x000fe80008000800 */
[----:B------:R-:W-:Y:S01]  /*74e00*/  LDS R238, [R22+UR10+0x5380] ;  /* 0x0053800a16ee7984 */ /* 0x000fe20008000800 */
[C---:B-1----:R-:W-:Y:S03]  /*74e10*/  HMMA.1688.F32.TF32 R4, R232.reuse, R228, R96 ;  /* 0x000000e4e804723c */ /* 0x042fe60000081060 */
[----:B------:R-:W-:Y:S04]  /*74e20*/  STL.64 [R1+0x1590], R28 ;  /* 0x0015901c01007387 */ /* 0x000fe80000100a00 */
[----:B------:R-:W-:Y:S04]  /*74e30*/  STL.64 [R1+0x1598], R30 ;  /* 0x0015981e01007387 */ /* 0x000fe80000100a00 */
[----:B------:R-:W-:Y:S04]  /*74e40*/  STL.64 [R1+0x1250], R24 ;  /* 0x0012501801007387 */ /* 0x000fe80000100a00 */
[----:B------:R-:W-:Y:S04]  /*74e50*/  STL.64 [R1+0x1258], R26 ;  /* 0x0012581a01007387 */ /* 0x000fe80000100a00 */
[----:B------:R-:W-:Y:S04]  /*74e60*/  LDS R237, [R23+UR10+0x4380] ;  /* 0x0043800a17ed7984 */ /* 0x000fe80008000800 */
[----:B------:R1:W2:Y:S04]  /*74e70*/  LDS R239, [R23+UR10+0x5380] ;  /* 0x0053800a17ef7984 */ /* 0x0002a80008000800 */
[----:B------:R-:W-:Y:S01]  /*74e80*/  STL.64 [R1+0x1260], R4 ;  /* 0x0012600401007387 */ /* 0x000fe20000100a00 */
[C---:B-1----:R-:W-:Y:S03]  /*74e90*/  HMMA.1688.F32.TF32 R20, R232.reuse, R224, R16 ;  /* 0x000000e0e814723c */ /* 0x042fe60000081010 */
[----:B------:R1:W-:Y:S05]  /*74ea0*/  STL.64 [R1+0x1268], R6 ;  /* 0x0012680601007387 */ /* 0x0003ea0000100a00 */
[C---:B-1----:R-:W-:Y:S11]  /*74eb0*/  HMMA.1688.F32.TF32 R4, R232.reuse, R220, R12 ;  /* 0x000000dce804723c */ /* 0x042ff6000008100c */
[----:B------:R-:W-:Y:S01]  /*74ec0*/  STL.64 [R1+0x1580], R20 ;  /* 0x0015801401007387 */ /* 0x000fe20000100a00 */
[C---:B------:R-:W-:Y:S03]  /*74ed0*/  HMMA.1688.F32.TF32 R16, R232.reuse, R216, R248 ;  /* 0x000000d8e810723c */ /* 0x040fe600000810f8 */
[----:B------:R-:W-:Y:S05]  /*74ee0*/  STL.64 [R1+0x1588], R22 ;  /* 0x0015881601007387 */ /* 0x000fea0000100a00 */
[C---:B------:R-:W-:Y:S01]  /*74ef0*/  HMMA.1688.F32.TF32 R12, R232.reuse, R212, R244 ;  /* 0x000000d4e80c723c */ /* 0x040fe200000810f4 */
[----:B------:R-:W-:Y:S04]  /*74f00*/  STL.64 [R1+0x1570], R4 ;  /* 0x0015700401007387 */ /* 0x000fe80000100a00 */
[----:B------:R1:W-:Y:S03]  /*74f10*/  STL.64 [R1+0x1578], R6 ;  /* 0x0015780601007387 */ /* 0x0003e60000100a00 */
[C---:B-1----:R-:W-:Y:S03]  /*74f20*/  HMMA.1688.F32.TF32 R4, R232.reuse, R208, R240 ;  /* 0x000000d0e804723c */ /* 0x042fe600000810f0 */
[----:B------:R1:W-:Y:S04]  /*74f30*/  STL.64 [R1+0x1560], R16 ;  /* 0x0015601001007387 */ /* 0x0003e80000100a00 */
[----:B------:R3:W-:Y:S04]  /*74f40*/  STL.64 [R1+0x1568], R18 ;  /* 0x0015681201007387 */ /* 0x0007e80000100a00 */
[----:B-1----:R-:W4:Y:S04]  /*74f50*/  LDL.LU R16, [R1+0xba0] ;  /* 0x000ba00001107983 */ /* 0x002f280000300800 */
[----:B------:R-:W-:Y:S04]  /*74f60*/  STL.64 [R1+0x1550], R12 ;  /* 0x0015500c01007387 */ /* 0x000fe80000100a00 */
[----:B------:R-:W-:Y:S04]  /*74f70*/  STL.64 [R1+0x1558], R14 ;  /* 0x0015580e01007387 */ /* 0x000fe80000100a00 */
[----:B------:R1:W-:Y:S04]  /*74f80*/  STL.64 [R1+0x1540], R4 ;  /* 0x0015400401007387 */ /* 0x0003e80000100a00 */
[----:B------:R1:W-:Y:S04]  /*74f90*/  STL.64 [R1+0x1548], R6 ;  /* 0x0015480601007387 */ /* 0x0003e80000100a00 */
[----:B------:R-:W4:Y:S04]  /*74fa0*/  LDL.LU R17, [R1+0xba4] ;  /* 0x000ba40001117983 */ /* 0x000f280000300800 */
[----:B---3--:R-:W4:Y:S04]  /*74fb0*/  LDL.LU R18, [R1+0xba8] ;  /* 0x000ba80001127983 */ /* 0x008f280000300800 */
        /* <DEDUP_REMOVED lines=126> */
[----:B------:R-:W2:Y:S02]  /*757a0*/  LDL.LU.64 R4, [R1+0x63c0] ;  /* 0x0063c00001047983 */ /* 0x000ea40000300a00 */
[----:B--2---:R-:W-:-:S15]  /*757b0*/  HMMA.1688.F32.TF32 R204, R232, R4, R204 ;  /* 0x00000004e8cc723c */ /* 0x004fde00000810cc */
[----:B------:R-:W-:-:S04]  /*757c0*/  NOP ;  /* 0x0000000000007918 */ /* 0x000fc80000000000 */
[----:B------:R-:W-:Y:S04]  /*757d0*/  STL.64 [R1+0x1520], R204 ;  /* 0x001520cc01007387 */ /* 0x000fe80000100a00 */
[----:B------:R1:W-:Y:S04]  /*757e0*/  STL.64 [R1+0x1528], R206 ;  /* 0x001528ce01007387 */ /* 0x0003e80000100a00 */
[----:B-1----:R-:W2:Y:S04]  /*757f0*/  LDL.LU.64 R206, [R1+0x63b8] ;  /* 0x0063b80001ce7983 */ /* 0x002ea80000300a00 */
[----:B------:R-:W3:Y:S02]  /*75800*/  LDL.LU.64 R204, [R1+0x63b0] ;  /* 0x0063b00001cc7983 */ /* 0x000ee40000300a00 */
[----:B---3--:R-:W-:-:S15]  /*75810*/  HMMA.1688.F32.TF32 R200, R232, R204, R200 ;  /* 0x000000cce8c8723c */ /* 0x008fde00000810c8 */
[----:B------:R-:W-:-:S04]  /*75820*/  NOP ;  /* 0x0000000000007918 */ /* 0x000fc80000000000 */
[----:B------:R-:W-:Y:S04]  /*75830*/  STL.64 [R1+0x1510], R200 ;  /* 0x001510c801007387 */ /* 0x000fe80000100a00 */
[----:B------:R1:W-:Y:S04]  /*75840*/  STL.64 [R1+0x1518], R202 ;  /* 0x001518ca01007387 */ /* 0x0003e80000100a00 */
[----:B-1----:R-:W3:Y:S04]  /*75850*/  LDL.LU.64 R202, [R1+0x63a8] ;  /* 0x0063a80001ca7983 */ /* 0x002ee80000300a00 */
[----:B------:R-:W2:Y:S01]  /*75860*/  LDL.LU.64 R200, [R1+0x63a0] ;  /* 0x0063a00001c87983 */ /* 0x000ea20000300a00 */
[C---:B------:R-:W-:Y:S08]  /*75870*/  HMMA.1688.F32.TF32 R244, R232.reuse, R196, R244 ;  /* 0x000000c4e8f4723c */ /* 0x040ff000000810f4 */
[C---:B------:R-:W-:Y:S08]  /*75880*/  HMMA.1688.F32.TF32 R240, R232.reuse, R192, R240 ;  /* 0x000000c0e8f0723c */ /* 0x040ff000000810f0 */
[C---:B------:R-:W-:Y:S08]  /*75890*/  HMMA.1688.F32.TF32 R60, R232.reuse, R188, R60 ;  /* 0x000000bce83c723c */ /* 0x040ff0000008103c */
[----:B------:R-:W-:Y:S08]  /*758a0*/  HMMA.1688.F32.TF32 R68, R232, R180, R68 ;  /* 0x000000b4e844723c */ /* 0x000ff00000081044 */
[C---:B------:R-:W-:Y:S08]  /*758b0*/  HMMA.1688.F32.TF32 R20, R236.reuse, R220, R20 ;  /* 0x000000dcec14723c */ /* 0x040ff00000081014 */
[C---:B----4-:R-:W-:Y:S08]  /*758c0*/  HMMA.1688.F32.TF32 R16, R236.reuse, R216, R16 ;  /* 0x000000d8ec10723c */ /* 0x050ff00000081010 */
[----:B------:R-:W-:Y:S08]  /*758d0*/  HMMA.1688.F32.TF32 R12, R236, R212, R12 ;  /* 0x000000d4ec0c723c */ /* 0x000ff0000008100c */
[----:B--2---:R-:W-:-:S15]  /*758e0*/  HMMA.1688.F32.TF32 R248, R232, R200, R248 ;  /* 0x000000c8e8f8723c */ /* 0x004fde00000810f8 */
[----:B------:R-:W-:-:S04]  /*758f0*/  NOP ;  /* 0x0000000000007918 */ /* 0x000fc80000000000 */
[----:B------:R-:W-:Y:S04]  /*75900*/  STL.64 [R1+0x1500], R248 ;  /* 0x001500f801007387 */ /* 0x000fe80000100a00 */
[----:B------:R1:W-:Y:S04]  /*75910*/  STL.64 [R1+0x1508], R250 ;  /* 0x001508fa01007387 */ /* 0x0003e80000100a00 */
[----:B-1----:R-:W2:Y:S04]  /*75920*/  LDL.LU.64 R250, [R1+0x6398] ;  /* 0x0063980001fa7983 */ /* 0x002ea80000300a00 */
[----:B------:R-:W4:Y:S04]  /*75930*/  LDL.LU.64 R248, [R1+0x6390] ;  /* 0x0063900001f87983 */ /* 0x000f280000300a00 */
        /* <DEDUP_REMOVED lines=11> */
[C---:B------:R-:W-:Y:S11]  /*759f0*/  HMMA.1688.F32.TF32 R64, R232.reuse, R176, R52 ;  /* 0x000000b0e840723c */ /* 0x040ff60000081034 */
        /* <DEDUP_REMOVED lines=49> */
[----:B-1----:R-:W-:Y:S03]  /*75d10*/  HMMA.1688.F32.TF32 R32, R232, R112, R104 ;  /* 0x00000070e820723c */ /* 0x002fe60000081068 */
[----:B------:R-:W-:Y:S04]  /*75d20*/  STL.64 [R1+0x1390], R24 ;  /* 0x0013901801007387 */ /* 0x000fe80000100a00 */
[----:B------:R1:W-:Y:S01]  /*75d30*/  STL.64 [R1+0x1398], R26 ;  /* 0x0013981a01007387 */ /* 0x0003e20000100a00 */
[C---:B---3--:R-:W-:Y:S03]  /*75d40*/  HMMA.1688.F32.TF32 R28, R236.reuse, R228, R100 ;  /* 0x000000e4ec1c723c */ /* 0x048fe60000081064 */
[----:B------:R-:W-:Y:S04]  /*75d50*/  LDS R232, [R0+UR10+0x6000] ;  /* 0x0060000a00e87984 */ /* 0x000fe80008000800 */
[----:B------:R-:W-:Y:S01]  /*75d60*/  LDS R234, [R0+UR10+0x7000] ;  /* 0x0070000a00ea7984 */ /* 0x000fe20008000800 */
[C---:B-1----:R-:W-:Y:S03]  /*75d70*/  HMMA.1688.F32.TF32 R24, R236.reuse, R224, R96 ;  /* 0x000000e0ec18723c */ /* 0x042fe60000081060 */
        /* <DEDUP_REMOVED lines=61> */
[----:B------:R2:W-:Y:S04]  /*76150*/  STL.64 [R1+0x1320], R12 ;  /* 0x0013200c01007387 */ /* 0x0005e80000100a00 */
[----:B------:R1:W-:Y:S04]  /*76160*/  STL.64 [R1+0x1328], R14 ;  /* 0x0013280e01007387 */ /* 0x0003e80000100a00 */
[----:B------:R-:W4:Y:S04]  /*76170*/  LDL.LU R17, [R1+0xad4] ;  /* 0x000ad40001117983 */ /* 0x000f280000300800 */
[----:B------:R-:W4:Y:S04]  /*76180*/  LDL.LU R18, [R1+0xad8] ;  /* 0x000ad80001127983 */ /* 0x000f280000300800 */
[----:B------:R-:W4:Y:S04]  /*76190*/  LDL.LU R19, [R1+0xadc] ;  /* 0x000adc0001137983 */ /* 0x000f280000300800 */
[----:B--2---:R-:W2:Y:S04]  /*761a0*/  LDL.LU R12, [R1+0xac0] ;  /* 0x000ac000010c7983 */ /* 0x004ea80000300800 */
[----:B------:R-:W2:Y:S04]  /*761b0*/  LDL.LU R13, [R1+0xac4] ;  /* 0x000ac400010d7983 */ /* 0x000ea80000300800 */
[----:B-1----:R-:W2:Y:S04]  /*761c0*/  LDL.LU R14, [R1+0xac8] ;  /* 0x000ac800010e7983 */ /* 0x002ea80000300800 */
[----:B------:R-:W2:Y:S01]  /*761d0*/  LDL.LU R15, [R1+0xacc] ;  /* 0x000acc00010f7983 */ /* 0x000ea20000300800 */
[C---:B---3--:R-:W-:Y:S08]  /*761e0*/  HMMA.1688.F32.TF32 R40, R236.reuse, R8, R40 ;  /* 0x00000008ec28723c */ /* 0x048ff00000081028 */
[C---:B------:R-:W-:Y:S08]  /*761f0*/  HMMA.1688.F32.TF32 R32, R236.reuse, R204, R32 ;  /* 0x000000ccec20723c */ /* 0x040ff00000081020 */
[C---:B----4-:R-:W-:Y:S08]  /*76200*/  HMMA.1688.F32.TF32 R36, R236.reuse, R4, R36 ;  /* 0x00000004ec24723c */ /* 0x050ff00000081024 */
[C---:B------:R-:W-:Y:S01]  /*76210*/  HMMA.1688.F32.TF32 R24, R236.reuse, R196, R24 ;  /* 0x000000c4ec18723c */ /* 0x040fe20000081018 */
[----:B------:R-:W-:Y:S04]  /*76220*/  STL.64 [R1+0x1310], R40 ;  /* 0x0013102801007387 */ /* 0x000fe80000100a00 */
[----:B------:R-:W-:Y:S06]  /*76230*/  STL.64 [R1+0x1318], R42 ;  /* 0x0013182a01007387 */ /* 0x000fec0000100a00 */
[----:B------:R-:W-:Y:S01]  /*76240*/  STL.64 [R1+0x1300], R36 ;  /* 0x0013002401007387 */ /* 0x000fe20000100a00 */
[----:B------:R-:W-:Y:S03]  /*76250*/  HMMA.1688.F32.TF32 R28, R236, R200, R28 ;  /* 0x000000c8ec1c723c */ /* 0x000fe6000008101c */
[----:B------:R-:W-:Y:S04]  /*76260*/  STL.64 [R1+0x1308], R38 ;  /* 0x0013082601007387 */ /* 0x000fe80000100a00 */
[----:B------:R-:W-:Y:S01]  /*76270*/  STL.64 [R1+0x12f0], R32 ;  /* 0x0012f02001007387 */ /* 0x000fe20000100a00 */
[----:B------:R-:W-:-:S03]  /*76280*/  IMAD.MOV.U32 R209, RZ, RZ, R26 ;  /* 0x000000ffffd17224 */ /* 0x000fc600078e001a */
[----:B------:R-:W-:Y:S01]  /*76290*/  STL.64 [R1+0x12f8], R34 ;  /* 0x0012f82201007387 */ /* 0x000fe20000100a00 */
[----:B------:R-:W-:-:S03]  /*762a0*/  IMAD.MOV.U32 R208, RZ, RZ, R27 ;  /* 0x000000ffffd07224 */ /* 0x000fc600078e001b */
[----:B------:R1:W-:Y:S02]  /*762b0*/  STL.64 [R1+0x12d0], R24 ;  /* 0x0012d01801007387 */ /* 0x0003e40000100a00 */
[C---:B-1----:R-:W-:Y:S02]  /*762c0*/  HMMA.1688.F32.TF32 R24, R236.reuse, R192, R108 ;  /* 0x000000c0ec18723c */ /* 0x042fe4000008106c */
[----:B------:R-:W-:Y:S01]  /*762d0*/  IMAD.MOV.U32 R205, RZ, RZ, R28 ;  /* 0x000000ffffcd7224 */ /* 0x000fe200078e001c */
[----:B------:R-:W-:Y:S01]  /*762e0*/  MOV R201, R30 ;  /* 0x0000001e00c97202 */ /* 0x000fe20000000f00 */
[----:B------:R-:W-:Y:S02]  /*762f0*/  IMAD.MOV.U32 R204, RZ, RZ, R29 ;  /* 0x000000ffffcc7224 */ /* 0x000fe400078e001d */
[----:B------:R-:W-:Y:S02]  /*76300*/  IMAD.MOV.U32 R200, RZ, RZ, R31 ;  /* 0x000000ffffc87224 */ /* 0x000fe400078e001f */
[C---:B------:R-:W-:Y:S08]  /*76310*/  HMMA.1688.F32.TF32 R32, R236.reuse, R188, R104 ;  /* 0x000000bcec20723c */ /* 0x040ff00000081068 */
[C---:B------:R-:W-:Y:S03]  /*76320*/  HMMA.1688.F32.TF32 R28, R236.reuse, R184, R100 ;  /* 0x000000b8ec1c723c */ /* 0x040fe60000081064 */
[----:B------:R-:W-:Y:S04]  /*76330*/  STL.64 [R1+0x12c0], R24 ;  /* 0x0012c01801007387 */ /* 0x000fe80000100a00 */
[----:B------:R1:W-:Y:S02]  /*76340*/  STL.64 [R1+0x12c8], R26 ;  /* 0x0012c81a01007387 */ /* 0x0003e40000100a00 */
[----:B-1----:R-:W-:Y:S02]  /*76350*/  HMMA.1688.F32.TF32 R24, R236, R180, R96 ;  /* 0x000000b4ec18723c */ /* 0x002fe40000081060 */
[----:B------:R-:W-:Y:S04]  /*76360*/  STL.64 [R1+0x12b0], R32 ;  /* 0x0012b02001007387 */ /* 0x000fe80000100a00 */
[----:B------:R-:W-:Y:S04]  /*76370*/  STL.64 [R1+0x12b8], R34 ;  /* 0x0012b82201007387 */ /* 0x000fe80000100a00 */
[----:B------:R-:W-:Y:S04]  /*76380*/  STL.64 [R1+0x12a0], R28 ;  /* 0x0012a01c01007387 */ /* 0x000fe80000100a00 */
[----:B------:R-:W-:Y:S05]  /*76390*/  STL.64 [R1+0x12a8], R30 ;  /* 0x0012a81e01007387 */ /* 0x000fea0000100a00 */
[----:B------:R1:W-:Y:S04]  /*763a0*/  STL.64 [R1+0x1290], R24 ;  /* 0x0012901801007387 */ /* 0x0003e80000100a00 */
[----:B------:R-:W3:Y:S01]  /*763b0*/  LDL.LU R96, [R1+0x9c0] ;  /* 0x0009c00001607983 */ /* 0x000ee20000300800 */
[----:B------:R-:W-:-:S02]  /*763c0*/  IMAD.MOV.U32 R229, RZ, RZ, R26 ;  /* 0x000000ffffe57224 */ /* 0x000fc400078e001a */
[----:B------:R-:W-:Y:S01]  /*763d0*/  IMAD.MOV.U32 R228, RZ, RZ, R27 ;  /* 0x000000ffffe47224 */ /* 0x000fe200078e001b */
[----:B------:R-:W-:-:S15]  /*763e0*/  HMMA.1688.F32.TF32 R20, R236, R176, R20 ;  /* 0x000000b0ec14723c */ /* 0x000fde0000081014 */
[----:B------:R-:W-:-:S04]  /*763f0*/  NOP ;  /* 0x0000000000007918 */ /* 0x000fc80000000000 */
[----:B------:R-:W-:Y:S02]  /*76400*/  IMAD.MOV.U32 R225, RZ, RZ, R20 ;  /* 0x000000ffffe17224 */ /* 0x000fe400078e0014 */
[----:B------:R-:W-:Y:S02]  /*76410*/  IMAD.MOV.U32 R224, RZ, RZ, R21 ;  /* 0x000000ffffe07224 */ /* 0x000fe400078e0015 */
[----:B------:R-:W-:Y:S02]  /*76420*/  IMAD.MOV.U32 R20, RZ, RZ, R219 ;  /* 0x000000ffff147224 */ /* 0x000fe400078e00db */
[----:B------:R-:W-:Y:S02]  /*76430*/  IMAD.MOV.U32 R221, RZ, RZ, R22 ;  /* 0x000000ffffdd7224 */ /* 0x000fe400078e0016 */
[----:B------:R-:W-:Y:S02]  /*76440*/  IMAD.MOV.U32 R21, RZ, RZ, R222 ;  /* 0x000000ffff157224 */ /* 0x000fe400078e00de */
[----:B------:R-:W-:-:S02]  /*76450*/  IMAD.MOV.U32 R220, RZ, RZ, R23 ;  /* 0x000000ffffdc7224 */ /* 0x000fc400078e0017 */
[----:B------:R-:W-:Y:S01]  /*76460*/  IMAD.MOV.U32 R22, RZ, RZ, R223 ;  /* 0x000000ffff167224 */ /* 0x000fe200078e00df */
[----:B--2---:R-:W-:-:S15]  /*76470*/  HMMA.1688.F32.TF32 R12, R236, R168, R12 ;  /* 0x000000a8ec0c723c */ /* 0x004fde000008100c */
[----:B------:R-:W-:-:S04]  /*76480*/  NOP ;  /* 0x0000000000007918 */ /* 0x000fc80000000000 */
        /* <DEDUP_REMOVED lines=49> */
[----:B------:R-:W-:Y:S03]  /*767a0*/  HMMA.1688.F32.TF32 R16, R236, R172, R16 ;  /* 0x000000acec10723c */ /* 0x000fe60000081010 */
[----:B------:R-:W3:Y:S04]  /*767b0*/  LDL.LU R100, [R1+0x9e0] ;  /* 0x0009e00001647983 */ /* 0x000ee80000300800 */
[----:B------:R-:W3:Y:S04]  /*767c0*/  LDL.LU R101, [R1+0x9e4] ;  /* 0x0009e40001657983 */ /* 0x000ee80000300800 */
[----:B------:R-:W3:Y:S04]  /*767d0*/  LDL.LU R102, [R1+0x9e8] ;  /* 0x0009e80001667983 */ /* 0x000ee80000300800 */
[----:B------:R-:W3:Y:S04]  /*767e0*/  LDL.LU R103, [R1+0x9ec] ;  /* 0x0009ec0001677983 */ /* 0x000ee80000300800 */
[----:B------:R-:W-:-:S02]  /*767f0*/  IMAD.MOV.U32 R217, RZ, RZ, R16 ;  /* 0x000000ffffd97224 */ /* 0x000fc400078e0010 */
[----:B------:R-:W-:Y:S02]  /*76800*/  IMAD.MOV.U32 R216, RZ, RZ, R17 ;  /* 0x000000ffffd87224 */ /* 0x000fe400078e0011 */
[----:B------:R-:W-:Y:S02]  /*76810*/  IMAD.MOV.U32 R16, RZ, RZ, R245 ;  /* 0x000000ffff107224 */ /* 0x000fe400078e00f5 */
[----:B------:R-:W-:Y:S01]  /*76820*/  IMAD.MOV.U32 R213, RZ, RZ, R18 ;  /* 0x000000ffffd57224 */ /* 0x000fe200078e0012 */
[----:B------:R-:W3:Y:S01]  /*76830*/  LDL.LU R245, [R1+0x6368] ;  /* 0x0063680001f57983 */ /* 0x000ee20000300800 */
[----:B------:R-:W-:Y:S02]  /*76840*/  IMAD.MOV.U32 R17, RZ, RZ, R246 ;  /* 0x000000ffff117224 */ /* 0x000fe400078e00f6 */
[----:B------:R-:W-:Y:S01]  /*76850*/  IMAD.MOV.U32 R212, RZ, RZ, R19 ;  /* 0x000000ffffd47224 */ /* 0x000fe200078e0013 */
[----:B------:R-:W3:Y:S01]  /*76860*/  LDL.LU R246, [R1+0x6364] ;  /* 0x0063640001f67983 */ /* 0x000ee20000300800 */
[----:B------:R-:W-:-:S02]  /*76870*/  IMAD.MOV.U32 R18, RZ, RZ, R247 ;  /* 0x000000ffff127224 */ /* 0x000fc400078e00f7 */
[----:B------:R-:W-:Y:S01]  /*76880*/  IMAD.MOV.U32 R19, RZ, RZ, R218 ;  /* 0x000000ffff137224 */ /* 0x000fe200078e00da */
[----:B------:R-:W3:Y:S01]  /*76890*/  LDL.LU R247, [R1+0x6360] ;  /* 0x0063600001f77983 */ /* 0x000ee20000300800 */
[----:B------:R-:W-:-:S03]  /*768a0*/  IMAD.MOV.U32 R23, RZ, RZ, R226 ;  /* 0x000000ffff177224 */ /* 0x000fc600078e00e2 */
[----:B------:R-:W3:Y:S01]  /*768b0*/  LDL.LU R218, [R1+0x635c] ;  /* 0x00635c0001da7983 */ /* 0x000ee20000300800 */
[----:B--2---:R-:W-:-:S03]  /*768c0*/  IMAD.MOV.U32 R12, RZ, RZ, R227 ;  /* 0x000000ffff0c7224 */ /* 0x004fc600078e00e3 */
[----:B------:R-:W2:Y:S01]  /*768d0*/  LDL.LU R219, [R1+0x6358] ;  /* 0x0063580001db7983 */ /* 0x000ea20000300800 */
[----:B------:R-:W-:-:S03]  /*768e0*/  IMAD.MOV.U32 R13, RZ, RZ, R230 ;  /* 0x000000ffff0d7224 */ /* 0x000fc600078e00e6 */
[----:B------:R-:W2:Y:S01]  /*768f0*/  LDL.LU R222, [R1+0x6354] ;  /* 0x0063540001de7983 */ /* 0x000ea20000300800 */
[----:B----4-:R-:W-:-:S03]  /*76900*/  IMAD.MOV.U32 R14, RZ, RZ, R231 ;  /* 0x000000ffff0e7224 */ /* 0x010fc600078e00e7 */
[----:B------:R-:W4:Y:S04]  /*76910*/  LDL.LU R223, [R1+0x6350] ;  /* 0x0063500001df7983 */ /* 0x000f280000300800 */
[----:B------:R-:W2:Y:S04]  /*76920*/  LDL.LU R226, [R1+0x634c] ;  /* 0x00634c0001e27983 */ /* 0x000ea80000300800 */
[----:B------:R-:W2:Y:S04]  /*76930*/  LDL.LU R227, [R1+0x6348] ;  /* 0x0063480001e37983 */ /* 0x000ea80000300800 */
[----:B------:R-:W2:Y:S04]  /*76940*/  LDL.LU R230, [R1+0x6344] ;  /* 0x0063440001e67983 */ /* 0x000ea80000300800 */
[----:B------:R-:W2:Y:S01]  /*76950*/  LDL.LU R231, [R1+0x6340] ;  /* 0x0063400001e77983 */ /* 0x000ea20000300800 */
[----:B------:R-:W-:Y:S01]  /*76960*/  IMAD.MOV.U32 R15, RZ, RZ, R252 ;  /* 0x000000ffff0f7224 */ /* 0x000fe200078e00fc */
[----:B---3--:R-:W-:-:S15]  /*76970*/  HMMA.1688.F32.TF32 R48, R236, R164, R80 ;  /* 0x000000a4ec30723c */ /* 0x008fde0000081050 */
[----:B------:R-:W-:-:S04]  /*76980*/  NOP ;  /* 0x0000000000007918 */ /* 0x000fc80000000000 */
[----:B------:R-:W-:Y:S02]  /*76990*/  IMAD.MOV.U32 R9, RZ, RZ, R48 ;  /* 0x000000ffff097224 */ /* 0x000fe400078e0030 */
[----:B------:R-:W-:Y:S02]  /*769a0*/  IMAD.MOV.U32 R8, RZ, RZ, R49 ;  /* 0x000000ffff087224 */ /* 0x000fe400078e0031 */
[----:B------:R-:W-:Y:S02]  /*769b0*/  IMAD.MOV.U32 R5, RZ, RZ, R50 ;  /* 0x000000ffff057224 */ /* 0x000fe400078e0032 */
[----:B------:R-:W-:Y:S02]  /*769c0*/  IMAD.MOV.U32 R4, RZ, RZ, R51 ;  /* 0x000000ffff047224 */ /* 0x000fe400078e0033 */
[C---:B------:R-:W-:Y:S08]  /*769d0*/  HMMA.1688.F32.TF32 R48, R236.reuse, R160, R76 ;  /* 0x000000a0ec30723c */ /* 0x040ff0000008104c */
[----:B------:R-:W-:Y:S11]  /*769e0*/  HMMA.1688.F32.TF32 R52, R236, R156, R72 ;  /* 0x0000009cec34723c */ /* 0x000ff60000081048 */
[----:B------:R-:W-:Y:S01]  /*769f0*/  IMAD.MOV.U32 R252, RZ, RZ, R49 ;  /* 0x000000fffffc7224 */ /* 0x000fe200078e0031 */
[----:B------:R-:W-:Y:S01]  /*76a00*/  MOV R173, R50 ;  /* 0x0000003200ad7202 */ /* 0x000fe20000000f00 */
[----:B------:R1:W-:Y:S01]  /*76a10*/  STL [R1+0x25a0], R48 ;  /* 0x0025a03001007387 */ /* 0x0003e20000100800 */
[----:B------:R-:W-:-:S02]  /*76a20*/  IMAD.MOV.U32 R172, RZ, RZ, R51 ;  /* 0x000000ffffac7224 */ /* 0x000fc400078e0033 */
[C---:B-1----:R-:W-:Y:S08]  /*76a30*/  HMMA.1688.F32.TF32 R48, R236.reuse, R152, R44 ;  /* 0x00000098ec30723c */ /* 0x042ff0000008102c */
        /* <DEDUP_REMOVED lines=27> */
[----:B------:R-:W-:Y:S04]  /*76bf0*/  STL.64 [R1+0x2500], R28 ;  /* 0x0025001c01007387 */ /* 0x000fe80000100a00 */
[----:B------:R1:W-:Y:S01]  /*76c00*/  STL.64 [R1+0x2508], R30 ;  /* 0x0025081e01007387 */ /* 0x0003e20000100a00 */
[----:B--2---:R-:W-:Y:S03]  /*76c10*/  HMMA.1688.F32.TF32 R20, R232, R226, R20 ;  /* 0x000000e2e814723c */ /* 0x004fe60000081014 */
[----:B------:R-:W-:Y:S04]  /*76c20*/  STL.64 [R1+0x24f0], R24 ;  /* 0x0024f01801007387 */ /* 0x000fe80000100a00 */
[----:B------:R2:W-:Y:S01]  /*76c30*/  STL.64 [R1+0x24f8], R26 ;  /* 0x0024f81a01007387 */ /* 0x0005e20000100a00 */
[----:B-1----:R-:W-:Y:S08]  /*76c40*/  HMMA.1688.F32.TF32 R28, R236, R112, R244 ;  /* 0x00000070ec1c723c */ /* 0x002ff000000810f4 */
[C---:B--2---:R-:W-:Y:S08]  /*76c50*/  HMMA.1688.F32.TF32 R24, R232.reuse, R230, R240 ;  /* 0x000000e6e818723c */ /* 0x044ff000000810f0 */
[C---:B------:R-:W-:Y:S08]  /*76c60*/  HMMA.1688.F32.TF32 R12, R232.reuse, R218, R12 ;  /* 0x000000dae80c723c */ /* 0x040ff0000008100c */
[----:B----4-:R-:W-:Y:S01]  /*76c70*/  HMMA.1688.F32.TF32 R16, R232, R222, R16 ;  /* 0x000000dee810723c */ /* 0x010fe20000081010 */
[----:B------:R-:W-:Y:S04]  /*76c80*/  STL.64 [R1+0x24d0], R28 ;  /* 0x0024d01c01007387 */ /* 0x000fe80000100a00 */
[----:B------:R-:W-:Y:S04]  /*76c90*/  STL.64 [R1+0x24d8], R30 ;  /* 0x0024d81e01007387 */ /* 0x000fe80000100a00 */
[----:B------:R-:W-:Y:S02]  /*76ca0*/  STL.64 [R1+0x24c0], R24 ;  /* 0x0024c01801007387 */ /* 0x000fe40000100a00 */
[----:B------:R-:W-:-:S02]  /*76cb0*/  IMAD.MOV.U32 R157, RZ, RZ, R12 ;  /* 0x000000ffff9d7224 */ /* 0x000fc400078e000c */
[----:B------:R-:W-:Y:S01]  /*76cc0*/  STL.64 [R1+0x24c8], R26 ;  /* 0x0024c81a01007387 */ /* 0x000fe20000100a00 */
[----:B------:R-:W-:Y:S02]  /*76cd0*/  IMAD.MOV.U32 R156, RZ, RZ, R13 ;  /* 0x000000ffff9c7224 */ /* 0x000fe400078e000d */
[----:B------:R-:W-:Y:S01]  /*76ce0*/  IMAD.MOV.U32 R12, RZ, RZ, R167 ;  /* 0x000000ffff0c7224 */ /* 0x000fe200078e00a7 */
[----:B------:R1:W-:Y:S01]  /*76cf0*/  STL.64 [R1+0x24b0], R20 ;  /* 0x0024b01401007387 */ /* 0x0003e20000100a00 */
[----:B------:R-:W-:Y:S02]  /*76d00*/  IMAD.MOV.U32 R153, RZ, RZ, R14 ;  /* 0x000000ffff997224 */ /* 0x000fe400078e000e */
[----:B------:R-:W-:Y:S01]  /*76d10*/  IMAD.MOV.U32 R13, RZ, RZ, R166 ;  /* 0x000000ffff0d7224 */ /* 0x000fe200078e00a6 */
[----:B------:R2:W-:Y:S01]  /*76d20*/  STL.64 [R1+0x24b8], R22 ;  /* 0x0024b81601007387 */ /* 0x0005e20000100a00 */
[----:B------:R-:W-:Y:S02]  /*76d30*/  IMAD.MOV.U32 R152, RZ, RZ, R15 ;  /* 0x000000ffff987224 */ /* 0x000fe400078e000f */
[----:B------:R-:W-:Y:S01]  /*76d40*/  IMAD.MOV.U32 R14, RZ, RZ, R163 ;  /* 0x000000ffff0e7224 */ /* 0x000fe200078e00a3 */
[----:B------:R-:W3:Y:S01]  /*76d50*/  LDL.LU R167, [R1+0x633c] ;  /* 0x00633c0001a77983 */ /* 0x000ee20000300800 */
[----:B------:R-:W-:-:S02]  /*76d60*/  IMAD.MOV.U32 R149, RZ, RZ, R16 ;  /* 0x000000ffff957224 */ /* 0x000fc400078e0010 */
        /* <DEDUP_REMOVED lines=12> */
[----:B------:R-:W4:Y:S04]  /*76e30*/  LDL.LU R174, [R1+0x6328] ;  /* 0x0063280001ae7983 */ /* 0x000f280000300800 */
[----:B------:R-:W4:Y:S04]  /*76e40*/  LDL.LU R171, [R1+0x6324] ;  /* 0x0063240001ab7983 */ /* 0x000f280000300800 */
[----:B------:R-:W4:Y:S01]  /*76e50*/  LDL.LU R170, [R1+0x6320] ;  /* 0x0063200001aa7983 */ /* 0x000f220000300800 */
[----:B-1----:R-:W-:Y:S02]  /*76e60*/  IMAD.MOV.U32 R20, RZ, RZ, R207 ;  /* 0x000000ffff147224 */ /* 0x002fe400078e00cf */
[----:B------:R-:W-:Y:S01]  /*76e70*/  IMAD.MOV.U32 R21, RZ, RZ, R206 ;  /* 0x000000ffff157224 */ /* 0x000fe200078e00ce */
[----:B------:R-:W4:Y:S01]  /*76e80*/  LDL.LU R207, [R1+0x631c] ;  /* 0x00631c0001cf7983 */ /* 0x000f220000300800 */
[----:B--2---:R-:W-:-:S02]  /*76e90*/  IMAD.MOV.U32 R22, RZ, RZ, R203 ;  /* 0x000000ffff167224 */ /* 0x004fc400078e00cb */
[----:B------:R-:W-:Y:S01]  /*76ea0*/  IMAD.MOV.U32 R23, RZ, RZ, R202 ;  /* 0x000000ffff177224 */ /* 0x000fe200078e00ca */
        /* <DEDUP_REMOVED lines=17> */
[----:B------:R-:W-:Y:S01]  /*76fc0*/  IMAD.MOV.U32 R108, RZ, RZ, R191 ;  /* 0x000000ffff6c7224 */ /* 0x000fe200078e00bf */
[----:B------:R-:W-:Y:S02]  /*76fd0*/  MOV R109, R190 ;  /* 0x000000be006d7202 */ /* 0x000fe40000000f00 */
        /* <DEDUP_REMOVED lines=8> */
[----:B------:R-:W-:-:S02]  /*77060*/  IMAD.MOV.U32 R28, RZ, RZ, R154 ;  /* 0x000000ffff1c7224 */ /* 0x000fc400078e009a */
[----:B------:R-:W-:Y:S01]  /*77070*/  IMAD.MOV.U32 R29, RZ, RZ, R155 ;  /* 0x000000ffff1d7224 */ /* 0x000fe200078e009b */
[----:B------:R-:W2:Y:S01]  /*77080*/  LDL.LU R154, [R1+0x62dc] ;  /* 0x0062dc00019a7983 */ /* 0x000ea20000300800 */
[----:B------:R-:W-:Y:S02]  /*77090*/  IMAD.MOV.U32 R30, RZ, RZ, R158 ;  /* 0x000000ffff1e7224 */ /* 0x000fe400078e009e */
[----:B------:R-:W-:Y:S01]  /*770a0*/  IMAD.MOV.U32 R31, RZ, RZ, R159 ;  /* 0x000000ffff1f7224 */ /* 0x000fe200078e009f */
[----:B------:R-:W2:Y:S04]  /*770b0*/  LDL.LU R155, [R1+0x62d8] ;  /* 0x0062d800019b7983 */ /* 0x000ea80000300800 */
[----:B------:R-:W2:Y:S04]  /*770c0*/  LDL.LU R158, [R1+0x62d4] ;  /* 0x0062d400019e7983 */ /* 0x000ea80000300800 */
[----:B------:R-:W2:Y:S01]  /*770d0*/  LDL.LU R159, [R1+0x62d0] ;  /* 0x0062d000019f7983 */ /* 0x000ea20000300800 */
[----:B------:R-:W-:Y:S01]  /*770e0*/  MOV R24, R6 ;  /* 0x0000000600187202 */ /* 0x000fe20000000f00 */
[----:B------:R-:W-:-:S02]  /*770f0*/  IMAD.MOV.U32 R25, RZ, RZ, R214 ;  /* 0x000000ffff197224 */ /* 0x000fc400078e00d6 */
[----:B------:R-:W-:Y:S02]  /*77100*/  IMAD.MOV.U32 R26, RZ, RZ, R215 ;  /* 0x000000ffff1a7224 */ /* 0x000fe400078e00d7 */
[----:B------:R-:W-:Y:S02]  /*77110*/  IMAD.MOV.U32 R27, RZ, RZ, R210 ;  /* 0x000000ffff1b7224 */ /* 0x000fe400078e00d2 */
[----:B------:R-:W-:Y:S02]  /*77120*/  IMAD.MOV.U32 R96, RZ, RZ, R211 ;  /* 0x000000ffff607224 */ /* 0x000fe400078e00d3 */
[----:B------:R-:W-:Y:S02]  /*77130*/  IMAD.MOV.U32 R97, RZ, RZ, R7 ;  /* 0x000000ffff617224 */ /* 0x000fe400078e0007 */
[----:B------:R-:W-:Y:S02]  /*77140*/  IMAD.MOV.U32 R98, RZ, RZ, R10 ;  /* 0x000000ffff627224 */ /* 0x000fe400078e000a */
[----:B------:R-:W-:-:S02]  /*77150*/  IMAD.MOV.U32 R99, RZ, RZ, R11 ;  /* 0x000000ffff637224 */ /* 0x000fc400078e000b */
[----:B---3--:R-:W-:Y:S02]  /*77160*/  IMAD.MOV.U32 R35, RZ, RZ, R167 ;  /* 0x000000ffff237224 */ /* 0x008fe400078e00a7 */
[----:B----4-:R-:W-:Y:S02]  /*77170*/  IMAD.MOV.U32 R34, RZ, RZ, R166 ;  /* 0x000000ffff227224 */ /* 0x010fe400078e00a6 */
[----:B------:R-:W-:Y:S02]  /*77180*/  IMAD.MOV.U32 R33, RZ, RZ, R163 ;  /* 0x000000ffff217224 */ /* 0x000fe400078e00a3 */
[----:B------:R-:W-:Y:S02]  /*77190*/  IMAD.MOV.U32 R32, RZ, RZ, R162 ;  /* 0x000000ffff207224 */ /* 0x000fe400078e00a2 */
[----:B------:R-:W3:Y:S04]  /*771a0*/  LDL.LU R162, [R1+0x62cc] ;  /* 0x0062cc0001a27983 */ /* 0x000ee80000300800 */
[----:B------:R-:W3:Y:S04]  /*771b0*/  LDL.LU R163, [R1+0x62c8] ;  /* 0x0062c80001a37983 */ /* 0x000ee80000300800 */
[----:B------:R-:W4:Y:S01]  /*771c0*/  LDL.LU R166, [R1+0x62c4] ;  /* 0x0062c40001a67983 */ /* 0x000f220000300800 */
[----:B------:R-:W-:-:S02]  /*771d0*/  IMAD.MOV.U32 R38, RZ, RZ, R174 ;  /* 0x000000ffff267224 */ /* 0x000fc400078e00ae */
[----:B------:R-:W-:Y:S01]  /*771e0*/  IMAD.MOV.U32 R37, RZ, RZ, R171 ;  /* 0x000000ffff257224 */ /* 0x000fe200078e00ab */
[----:B------:R-:W4:Y:S01]  /*771f0*/  LDL.LU R167, [R1+0x62c0] ;  /* 0x0062c00001a77983 */ /* 0x000f220000300800 */
[----:B------:R-:W-:-:S03]  /*77200*/  IMAD.MOV.U32 R36, RZ, RZ, R170 ;  /* 0x000000ffff247224 */ /* 0x000fc600078e00aa */
[----:B------:R-:W3:Y:S01]  /*77210*/  LDL.LU R170, [R1+0x62bc] ;  /* 0x0062bc0001aa7983 */ /* 0x000ee20000300800 */
[----:B------:R-:W-:-:S03]  /*77220*/  IMAD.MOV.U32 R39, RZ, RZ, R175 ;  /* 0x000000ffff277224 */ /* 0x000fc600078e00af */
        /* <DEDUP_REMOVED lines=8> */
[----:B--2---:R-:W-:-:S03]  /*772b0*/  IMAD.MOV.U32 R44, RZ, RZ, R178 ;  /* 0x000000ffff2c7224 */ /* 0x004fc600078e00b2 */
        /* <DEDUP_REMOVED lines=41> */
[----:B------:R-:W2:Y:S04]  /*77550*/  LDL.LU R210, [R1+0x6260] ;  /* 0x0062600001d27983 */ /* 0x000ea80000300800 */
[----:B------:R-:W2:Y:S04]  /*77560*/  LDL.LU R211, [R1+0x625c] ;  /* 0x00625c0001d37983 */ /* 0x000ea80000300800 */
[----:B------:R-:W2:Y:S04]  /*77570*/  LDL.LU R7, [R1+0x6258] ;  /* 0x0062580001077983 */ /* 0x000ea80000300800 */
[----:B------:R-:W2:Y:S04]  /*77580*/  LDL.LU R10, [R1+0x6254] ;  /* 0x00625400010a7983 */ /* 0x000ea80000300800 */
[----:B------:R-:W2:Y:S01]  /*77590*/  LDL.LU R11, [R1+0x6250] ;  /* 0x00625000010b7983 */ /* 0x000ea20000300800 */
[C---:B------:R-:W-:Y:S08]  /*775a0*/  HMMA.1688.F32.TF32 R12, R232.reuse, R154, R12 ;  /* 0x0000009ae80c723c */ /* 0x040ff0000008100c */
[----:B---3--:R-:W-:-:S15]  /*775b0*/  HMMA.1688.F32.TF32 R48, R232, R214, R88 ;  /* 0x000000d6e830723c */ /* 0x008fde0000081058 */
[----:B------:R-:W-:-:S04]  /*775c0*/  NOP ;  /* 0x0000000000007918 */ /* 0x000fc80000000000 */
[----:B------:R-:W-:Y:S02]  /*775d0*/  IMAD.MOV.U32 R141, RZ, RZ, R48 ;  /* 0x000000ffff8d7224 */ /* 0x000fe400078e0030 */
[----:B------:R-:W-:Y:S02]  /*775e0*/  IMAD.MOV.U32 R140, RZ, RZ, R49 ;  /* 0x000000ffff8c7224 */ /* 0x000fe400078e0031 */
[----:B------:R-:W-:Y:S02]  /*775f0*/  IMAD.MOV.U32 R137, RZ, RZ, R50 ;  /* 0x000000ffff897224 */ /* 0x000fe400078e0032 */
[----:B------:R-:W-:Y:S02]  /*77600*/  IMAD.MOV.U32 R136, RZ, RZ, R51 ;  /* 0x000000ffff887224 */ /* 0x000fe400078e0033 */
[----:B--2---:R-:W-:-:S15]  /*77610*/  HMMA.1688.F32.TF32 R48, R232, R210, R84 ;  /* 0x000000d2e830723c */ /* 0x004fde0000081054 */
[----:B------:R-:W-:-:S04]  /*77620*/  NOP ;  /* 0x0000000000007918 */ /* 0x000fc80000000000 */
[----:B------:R-:W-:Y:S02]  /*77630*/  IMAD.MOV.U32 R133, RZ, RZ, R48 ;  /* 0x000000ffff857224 */ /* 0x000fe400078e0030 */
        /* <DEDUP_REMOVED lines=43> */
[C---:B-1----:R-:W-:Y:S08]  /*778f0*/  HMMA.1688.F32.TF32 R24, R232.reuse, R162, R20 ;  /* 0x000000a2e818723c */ /* 0x042ff00000081014 */
[----:B------:R-:W-:Y:S01]  /*77900*/  HMMA.1688.F32.TF32 R20, R232, R158, R16 ;  /* 0x0000009ee814723c */ /* 0x000fe20000081010 */
[----:B------:R-:W-:Y:S04]  /*77910*/  STL.64 [R1+0x2c00], R32 ;  /* 0x002c002001007387 */ /* 0x000fe80000100a00 */
[----:B------:R-:W-:Y:S04]  /*77920*/  STL.64 [R1+0x2c08], R34 ;  /* 0x002c082201007387 */ /* 0x000fe80000100a00 */
[----:B------:R-:W-:Y:S04]  /*77930*/  STL.64 [R1+0x2bf0], R28 ;  /* 0x002bf01c01007387 */ /* 0x000fe80000100a00 */
[----:B------:R-:W-:Y:S01]  /*77940*/  STL.64 [R1+0x2bf8], R30 ;  /* 0x002bf81e01007387 */ /* 0x000fe20000100a00 */
[----:B------:R-:W-:-:S03]  /*77950*/  IMAD.MOV.U32 R16, RZ, RZ, R119 ;  /* 0x000000ffff107224 */ /* 0x000fc600078e0077 */
        /* <DEDUP_REMOVED lines=10> */
[----:B------:R-:W4:Y:S04]  /*77a00*/  LDL.LU R118, [R1+0x6248] ;  /* 0x0062480001767983 */ /* 0x000f280000300800 */
[----:B------:R-:W4:Y:S04]  /*77a10*/  LDL.LU R115, [R1+0x6244] ;  /* 0x0062440001737983 */ /* 0x000f280000300800 */
[----:B------:R-:W4:Y:S01]  /*77a20*/  LDL.LU R114, [R1+0x6240] ;  /* 0x0062400001727983 */ /* 0x000f220000300800 */
[----:B-1----:R-:W-:-:S02]  /*77a30*/  IMAD.MOV.U32 R20, RZ, RZ, R122 ;  /* 0x000000ffff147224 */ /* 0x002fc400078e007a */
[----:B------:R-:W-:Y:S01]  /*77a40*/  IMAD.MOV.U32 R21, RZ, RZ, R123 ;  /* 0x000000ffff157224 */ /* 0x000fe200078e007b */
[----:B------:R-:W4:Y:S01]  /*77a50*/  LDL.LU R122, [R1+0x623c] ;  /* 0x00623c00017a7983 */ /* 0x000f220000300800 */
[----:B--2---:R-:W-:Y:S01]  /*77a60*/  IMAD.MOV.U32 R22, RZ, RZ, R126 ;  /* 0x000000ffff167224 */ /* 0x004fe200078e007e */
[----:B------:R-:W-:Y:S02]  /*77a70*/  MOV R23, R127 ;  /* 0x0000007f00177202 */ /* 0x000fe40000000f00 */
        /* <DEDUP_REMOVED lines=18> */
[----:B------:R-:W2:Y:S01]  /*77ba0*/  LDL.LU R251, [R1+0x6210] ;  /* 0x0062100001fb7983 */ /* 0x000ea20000300800 */
[----:B---3--:R-:W-:Y:S02]  /*77bb0*/  IMAD.MOV.U32 R111, RZ, RZ, R119 ;  /* 0x000000ffff6f7224 */ /* 0x008fe400078e0077 */
[----:B----4-:R-:W-:-:S02]  /*77bc0*/  IMAD.MOV.U32 R110, RZ, RZ, R118 ;  /* 0x000000ffff6e7224 */ /* 0x010fc400078e0076 */
[----:B------:R-:W-:Y:S02]  /*77bd0*/  IMAD.MOV.U32 R109, RZ, RZ, R115 ;  /* 0x000000ffff6d7224 */ /* 0x000fe400078e0073 */
[----:B------:R-:W-:Y:S02]  /*77be0*/  IMAD.MOV.U32 R108, RZ, RZ, R114 ;  /* 0x000000ffff6c7224 */ /* 0x000fe400078e0072 */
[----:B------:R-:W3:Y:S04]  /*77bf0*/  LDL.LU R114, [R1+0x620c] ;  /* 0x00620c0001727983 */ /* 0x000ee80000300800 */
[----:B------:R-:W4:Y:S04]  /*77c00*/  LDL.LU R115, [R1+0x6208] ;  /* 0x0062080001737983 */ /* 0x000f280000300800 */
[----:B------:R-:W4:Y:S04]  /*77c10*/  LDL.LU R118, [R1+0x6204] ;  /* 0x0062040001767983 */ /* 0x000f280000300800 */
[----:B------:R-:W4:Y:S01]  /*77c20*/  LDL.LU R119, [R1+0x6200] ;  /* 0x0062000001777983 */ /* 0x000f220000300800 */
[----:B--2---:R-:W-:-:S02]  /*77c30*/  IMAD.MOV.U32 R25, RZ, RZ, R126 ;  /* 0x000000ffff197224 */ /* 0x004fc400078e007e */
[----:B------:R-:W-:Y:S02]  /*77c40*/  IMAD.MOV.U32 R24, RZ, RZ, R127 ;  /* 0x000000ffff187224 */ /* 0x000fe400078e007f */
[----:B------:R-:W2:Y:S01]  /*77c50*/  LDL.LU R127, [R1+0x61fc] ;  /* 0x0061fc00017f7983 */ /* 0x000ea20000300800 */
[----:B------:R-:W-:Y:S02]  /*77c60*/  IMAD.MOV.U32 R26, RZ, RZ, R123 ;  /* 0x000000ffff1a7224 */ /* 0x000fe400078e007b */
[----:B------:R-:W-:Y:S01]  /*77c70*/  IMAD.MOV.U32 R27, RZ, RZ, R122 ;  /* 0x000000ffff1b7224 */ /* 0x000fe200078e007a */
[----:B------:R-:W2:Y:S04]  /*77c80*/  LDL.LU R126, [R1+0x61f8] ;  /* 0x0061f800017e7983 */ /* 0x000ea80000300800 */
[----:B------:R-:W2:Y:S04]  /*77c90*/  LDL.LU R123, [R1+0x61f4] ;  /* 0x0061f400017b7983 */ /* 0x000ea80000300800 */
[----:B------:R-:W2:Y:S01]  /*77ca0*/  LDL.LU R122, [R1+0x61f0] ;  /* 0x0061f000017a7983 */ /* 0x000ea20000300800 */
[----:B------:R-:W-:-:S02]  /*77cb0*/  IMAD.MOV.U32 R35, RZ, RZ, R248 ;  /* 0x000000ffff237224 */ /* 0x000fc400078e00f8 */
[----:B------:R-:W-:Y:S02]  /*77cc0*/  IMAD.MOV.U32 R34, RZ, RZ, R249 ;  /* 0x000000ffff227224 */ /* 0x000fe400078e00f9 */
[----:B------:R-:W-:Y:S02]  /*77cd0*/  IMAD.MOV.U32 R33, RZ, RZ, R250 ;  /* 0x000000ffff217224 */ /* 0x000fe400078e00fa */
[----:B------:R-:W-:Y:S02]  /*77ce0*/  IMAD.MOV.U32 R32, RZ, RZ, R251 ;  /* 0x000000ffff207224 */ /* 0x000fe400078e00fb */
[----:B------:R-:W2:Y:S04]  /*77cf0*/  LDL.LU R251, [R1+0x61ec] ;  /* 0x0061ec0001fb7983 */ /* 0x000ea80000300800 */
[----:B------:R-:W2:Y:S04]  /*77d00*/  LDL.LU R250, [R1+0x61e8] ;  /* 0x0061e80001fa7983 */ /* 0x000ea80000300800 */
[----:B------:R-:W2:Y:S04]  /*77d10*/  LDL.LU R249, [R1+0x61e4] ;  /* 0x0061e40001f97983 */ /* 0x000ea80000300800 */
[----:B------:R-:W2:Y:S01]  /*77d20*/  LDL.LU R248, [R1+0x61e0] ;  /* 0x0061e00001f87983 */ /* 0x000ea20000300800 */
[----:B---3--:R-:W-:-:S02]  /*77d30*/  IMAD.MOV.U32 R39, RZ, RZ, R114 ;  /* 0x000000ffff277224 */ /* 0x008fc400078e0072 */
[----:B----4-:R-:W-:Y:S02]  /*77d40*/  IMAD.MOV.U32 R38, RZ, RZ, R115 ;  /* 0x000000ffff267224 */ /* 0x010fe400078e0073 */
[----:B------:R-:W-:Y:S02]  /*77d50*/  IMAD.MOV.U32 R37, RZ, RZ, R118 ;  /* 0x000000ffff257224 */ /* 0x000fe400078e0076 */
[----:B------:R-:W-:Y:S02]  /*77d60*/  IMAD.MOV.U32 R36, RZ, RZ, R119 ;  /* 0x000000ffff247224 */ /* 0x000fe400078e0077 */
[----:B------:R-:W3:Y:S04]  /*77d70*/  LDL.LU R119, [R1+0x61dc] ;  /* 0x0061dc0001777983 */ /* 0x000ee80000300800 */
[----:B------:R-:W4:Y:S04]  /*77d80*/  LDL.LU R118, [R1+0x61d8] ;  /* 0x0061d80001767983 */ /* 0x000f280000300800 */
[----:B------:R-:W4:Y:S04]  /*77d90*/  LDL.LU R115, [R1+0x61d4] ;  /* 0x0061d40001737983 */ /* 0x000f280000300800 */
[----:B------:R-:W4:Y:S04]  /*77da0*/  LDL.LU R114, [R1+0x61d0] ;  /* 0x0061d00001727983 */ /* 0x000f280000300800 */
[----:B------:R-:W4:Y:S04]  /*77db0*/  LDL.LU R76, [R1] ;  /* 0x00000000014c7983 */ /* 0x000f280000300800 */
        /* <DEDUP_REMOVED lines=63> */
[----:B---3--:R-:W-:Y:S01]  /*781b0*/  IMAD.MOV.U32 R75, RZ, RZ, R119 ;  /* 0x000000ffff4b7224 */ /* 0x008fe200078e0077 */
[----:B----4-:R-:W-:Y:S01]  /*781c0*/  MOV R74, R118 ;  /* 0x00000076004a7202 */ /* 0x010fe20000000f00 */
[----:B------:R-:W-:Y:S02]  /*781d0*/  IMAD.MOV.U32 R73, RZ, RZ, R115 ;  /* 0x000000ffff497224 */ /* 0x000fe400078e0073 */
[----:B------:R-:W-:-:S02]  /*781e0*/  IMAD.MOV.U32 R72, RZ, RZ, R114 ;  /* 0x000000ffff487224 */ /* 0x000fc400078e0072 */
[----:B------:R-:W3:Y:S04]  /*781f0*/  LDL.LU R114, [R1+0x61bc] ;  /* 0x0061bc0001727983 */ /* 0x000ee80000300800 */
[----:B------:R-:W3:Y:S04]  /*78200*/  LDL.LU R115, [R1+0x61b8] ;  /* 0x0061b80001737983 */ /* 0x000ee80000300800 */
        /* <DEDUP_REMOVED lines=17> */
[----:B------:R-:W4:Y:S01]  /*78320*/  LDL.LU R131, [R1+0x6170] ;  /* 0x0061700001837983 */ /* 0x000f220000300800 */
[----:B------:R-:W-:-:S02]  /*78330*/  LOP3.LUT R196, R0, 0x40, RZ, 0x3c, !PT ;  /* 0x0000004000c47812 */ /* 0x000fc400078e3cff */
[----:B------:R-:W-:-:S03]  /*78340*/  LOP3.LUT R197, R0, 0x60, RZ, 0x3c, !PT ;  /* 0x0000006000c57812 */ /* 0x000fc600078e3cff */
[----:B------:R-:W-:Y:S04]  /*78350*/  LDS R236, [R196+UR10+0x6000] ;  /* 0x0060000ac4ec7984 */ /* 0x000fe80008000800 */
[----:B------:R-:W-:Y:S04]  /*78360*/  LDS R238, [R196+UR10+0x7000] ;  /* 0x0070000ac4ee7984 */ /* 0x000fe80008000800 */
[----:B------:R-:W-:Y:S04]  /*78370*/  LDS R237, [R197+UR10+0x6000] ;  /* 0x0060000ac5ed7984 */ /* 0x000fe80008000800 */
[----:B------:R-:W1:Y:S02]  /*78380*/  LDS R239, [R197+UR10+0x7000] ;  /* 0x0070000ac5ef7984 */ /* 0x000e640008000800 */
[----:B-1----:R-:W-:-:S15]  /*78390*/  HMMA.1688.F32.TF32 R44, R236, R222, R44 ;  /* 0x000000deec2c723c */ /* 0x002fde000008102c */
[----:B------:R-:W-:-:S04]  /*783a0*/  NOP ;  /* 0x0000000000007918 */ /* 0x000fc80000000000 */
[----:B------:R-:W-:Y:S02]  /*783b0*/  IMAD.MOV.U32 R161, RZ, RZ, R46 ;  /* 0x000000ffffa17224 */ /* 0x000fe400078e002e */
[----:B------:R-:W-:Y:S01]  /*783c0*/  IMAD.MOV.U32 R160, RZ, RZ, R47 ;  /* 0x000000ffffa07224 */ /* 0x000fe200078e002f */
[----:B------:R-:W-:Y:S08]  /*783d0*/  HMMA.1688.F32.TF32 R12, R236, R182, R12 ;  /* 0x000000b6ec0c723c */ /* 0x000ff0000008100c */
[C---:B--2---:R-:W-:Y:S08]  /*783e0*/  HMMA.1688.F32.TF32 R240, R232.reuse, R150, R64 ;  /* 0x00000096e8f0723c */ /* 0x044ff00000081040 */
[C---:B------:R-:W-:Y:S08]  /*783f0*/  HMMA.1688.F32.TF32 R64, R232.reuse, R146, R68 ;  /* 0x00000092e840723c */ /* 0x040ff00000081044 */
[C---:B---3--:R-:W-:Y:S08]  /*78400*/  HMMA.1688.F32.TF32 R60, R232.reuse, R142, R52 ;  /* 0x0000008ee83c723c */ /* 0x048ff00000081034 */
[C---:B------:R-:W-:Y:S08]  /*78410*/  HMMA.1688.F32.TF32 R52, R232.reuse, R138, R48 ;  /* 0x0000008ae834723c */ /* 0x040ff00000081030 */
[C---:B------:R-:W-:Y:S01]  /*78420*/  HMMA.1688.F32.TF32 R48, R232.reuse, R134, R56 ;  /* 0x00000086e830723c */ /* 0x040fe20000081038 */
[----:B------:R-:W-:Y:S04]  /*78430*/  STL.64 [R1+0x2bb0], R240 ;  /* 0x002bb0f001007387 */ /* 0x000fe80000100a00 */
[----:B------:R-:W-:Y:S04]  /*78440*/  STL.64 [R1+0x2bb8], R242 ;  /* 0x002bb8f201007387 */ /* 0x000fe80000100a00 */
[----:B------:R-:W-:Y:S01]  /*78450*/  STL.64 [R1+0x2ba0], R64 ;  /* 0x002ba04001007387 */ /* 0x000fe20000100a00 */
[C---:B----4-:R-:W-:Y:S03]  /*78460*/  HMMA.1688.F32.TF32 R56, R232.reuse, R130, R92 ;  /* 0x00000082e838723c */ /* 0x050fe6000008105c */
        /* <DEDUP_REMOVED lines=21> */
[----:B------:R-:W-:Y:S04]  /*785c0*/  STL.64 [R1+0x2b38], R58 ;  /* 0x002b383a01007387 */ /* 0x000fe80000100a00 */
[----:B------:R-:W-:Y:S04]  /*785d0*/  LDS R233, [R3+UR10+0x6080] ;  /* 0x0060800a03e97984 */ /* 0x000fe80008000800 */
[----:B------:R-:W-:Y:S04]  /*785e0*/  STL.64 [R1+0x27b0], R52 ;  /* 0x0027b03401007387 */ /* 0x000fe80000100a00 */
[----:B------:R-:W-:Y:S04]  /*785f0*/  STL.64 [R1+0x27b8], R54 ;  /* 0x0027b83601007387 */ /* 0x000fe80000100a00 */
[----:B------:R-:W-:Y:S04]  /*78600*/  STL.64 [R1+0x27a0], R48 ;  /* 0x0027a03001007387 */ /* 0x000fe80000100a00 */
[----:B------:R1:W-:Y:S04]  /*78610*/  STL.64 [R1+0x27a8], R50 ;  /* 0x0027a83201007387 */ /* 0x0003e80000100a00 */
[----:B------:R-:W2:Y:S01]  /*78620*/  LDS R235, [R3+UR10+0x7080] ;  /* 0x0070800a03eb7984 */ /* 0x000ea20008000800 */
[----:B-1----:R-:W-:-:S15]  /*78630*/  HMMA.1688.F32.TF32 R48, R236, R226, R72 ;  /* 0x000000e2ec30723c */ /* 0x002fde0000081048 */
[----:B------:R-:W-:-:S04]  /*78640*/  NOP ;  /* 0x0000000000007918 */ /* 0x000fc80000000000 */
[----:B------:R-:W-:Y:S04]  /*78650*/  STL.64 [R1+0x2b20], R48 ;  /* 0x002b203001007387 */ /* 0x000fe80000100a00 */
[----:B------:R1:W-:Y:S04]  /*78660*/  STL.64 [R1+0x2b28], R50 ;  /* 0x002b283201007387 */ /* 0x0003e80000100a00 */
[----:B------:R3:W-:Y:S01]  /*78670*/  STL.64 [R1+0x2b10], R44 ;  /* 0x002b102c01007387 */ /* 0x0007e20000100a00 */
[C---:B-1----:R-:W-:Y:S08]  /*78680*/  HMMA.1688.F32.TF32 R48, R236.reuse, R218, R40 ;  /* 0x000000daec30723c */ /* 0x042ff00000081028 */
[C---:B---3--:R-:W-:Y:S08]  /*78690*/  HMMA.1688.F32.TF32 R44, R236.reuse, R214, R36 ;  /* 0x000000d6ec2c723c */ /* 0x048ff00000081024 */
[C---:B------:R-:W-:Y:S08]  /*786a0*/  HMMA.1688.F32.TF32 R40, R236.reuse, R210, R32 ;  /* 0x000000d2ec28723c */ /* 0x040ff00000081020 */
        /* <DEDUP_REMOVED lines=21> */
[C---:B------:R-:W-:Y:S01]  /*78800*/  HMMA.1688.F32.TF32 R20, R236.reuse, R186, R16 ;  /* 0x000000baec14723c */ /* 0x040fe20000081010 */
[----:B------:R-:W-:Y:S04]  /*78810*/  STL.64 [R1+0x2a90], R32 ;  /* 0x002a902001007387 */ /* 0x000fe80000100a00 */
[----:B------:R-:W-:Y:S04]  /*78820*/  STL.64 [R1+0x2a98], R34 ;  /* 0x002a982201007387 */ /* 0x000fe80000100a00 */
        /* <DEDUP_REMOVED lines=111> */
[----:B----4-:R-:W-:Y:S08]  /*78f20*/  HMMA.1688.F32.TF32 R44, R236, R130, R44 ;  /* 0x00000082ec2c723c */ /* 0x010ff0000008102c */
[C---:B------:R-:W-:Y:S08]  /*78f30*/  HMMA.1688.F32.TF32 R24, R232.reuse, R230, R24 ;  /* 0x000000e6e818723c */ /* 0x040ff00000081018 */
[----:B------:R-:W-:Y:S08]  /*78f40*/  HMMA.1688.F32.TF32 R16, R232, R10, R16 ;  /* 0x0000000ae810723c */ /* 0x000ff00000081010 */
[C---:B------:R-:W-:Y:S08]  /*78f50*/  HMMA.1688.F32.TF32 R60, R236.reuse, R178, R60 ;  /* 0x000000b2ec3c723c */ /* 0x040ff0000008103c */
[C---:B------:R-:W-:Y:S08]  /*78f60*/  HMMA.1688.F32.TF32 R240, R236.reuse, R174, R64 ;  /* 0x000000aeecf0723c */ /* 0x040ff00000081040 */
[C---:B------:R-:W-:Y:S03]  /*78f70*/  HMMA.1688.F32.TF32 R64, R236.reuse, R170, R68 ;  /* 0x000000aaec40723c */ /* 0x040fe60000081044 */
        /* <DEDUP_REMOVED lines=50> */
[----:B------:R-:W-:Y:S04]  /*792a0*/  LDS R237, [R197+UR10+0x6080] ;  /* 0x0060800ac5ed7984 */ /* 0x000fe80008000800 */
[----:B------:R-:W1:Y:S01]  /*792b0*/  LDS R239, [R197+UR10+0x7080] ;  /* 0x0070800ac5ef7984 */ /* 0x000e620008000800 */
[C---:B------:R-:W-:Y:S08]  /*792c0*/  HMMA.1688.F32.TF32 R32, R232.reuse, R222, R104 ;  /* 0x000000dee820723c */ /* 0x040ff00000081068 */
[C---:B------:R-:W-:Y:S03]  /*792d0*/  HMMA.1688.F32.TF32 R28, R232.reuse, R218, R100 ;  /* 0x000000dae81c723c */ /* 0x040fe60000081064 */
[----:B------:R-:W-:Y:S04]  /*792e0*/  STL.64 [R1+0x2940], R24 ;  /* 0x0029401801007387 */ /* 0x000fe80000100a00 */
[----:B------:R2:W-:Y:S01]  /*792f0*/  STL.64 [R1+0x2948], R26 ;  /* 0x0029481a01007387 */ /* 0x0005e20000100a00 */
[C---:B------:R-:W-:Y:S08]  /*79300*/  HMMA.1688.F32.TF32 R12, R232.reuse, R6, R12 ;  /* 0x00000006e80c723c */ /* 0x040ff0000008100c */
[----:B--2---:R-:W-:Y:S01]  /*79310*/  HMMA.1688.F32.TF32 R24, R232, R214, R96 ;  /* 0x000000d6e818723c */ /* 0x004fe20000081060 */
        /* <DEDUP_REMOVED lines=10> */
[----:B--2---:R-:W1:Y:S04]  /*793c0*/  LDL.LU R20, [R1+0x180] ;  /* 0x0001800001147983 */ /* 0x004e680000300800 */
[----:B------:R2:W-:Y:S04]  /*793d0*/  STL.64 [R1+0x28f0], R16 ;  /* 0x0028f01001007387 */ /* 0x0005e80000100a00 */
[----:B------:R4:W-:Y:S04]  /*793e0*/  STL.64 [R1+0x28f8], R18 ;  /* 0x0028f81201007387 */ /* 0x0009e80000100a00 */
[----:B------:R1:W-:Y:S04]  /*793f0*/  STL.64 [R1+0x28e0], R12 ;  /* 0x0028e00c01007387 */ /* 0x0003e80000100a00 */
[----:B------:R1:W-:Y:S04]  /*79400*/  STL.64 [R1+0x28e8], R14 ;  /* 0x0028e80e01007387 */ /* 0x0003e80000100a00 */
[----:B------:R-:W2:Y:S04]  /*79410*/  LDL.LU R21, [R1+0x184] ;  /* 0x0001840001157983 */ /* 0x000ea80000300800 */
[----:B---3--:R-:W3:Y:S04]  /*79420*/  LDL.LU R22, [R1+0x188] ;  /* 0x0001880001167983 */ /* 0x008ee80000300800 */
        /* <DEDUP_REMOVED lines=97> */
[----:B--2---:R-:W2:Y:S04]  /*79a40*/  LDL.LU R16, [R1+0x560] ;  /* 0x0005600001107983 */ /* 0x004ea80000300800 */
[----:B------:R-:W2:Y:S04]  /*79a50*/  LDL.LU R17, [R1+0x564] ;  /* 0x0005640001117983 */ /* 0x000ea80000300800 */
[----:B----4-:R-:W2:Y:S04]  /*79a60*/  LDL.LU R18, [R1+0x568] ;  /* 0x0005680001127983 */ /* 0x010ea80000300800 */
[----:B------:R-:W2:Y:S04]  /*79a70*/  LDL.LU R19, [R1+0x56c] ;  /* 0x00056c0001137983 */ /* 0x000ea80000300800 */
[----:B-1----:R-:W4:Y:S04]  /*79a80*/  LDL.LU R12, [R1+0x550] ;  /* 0x00055000010c7983 */ /* 0x002f280000300800 */
[----:B------:R-:W4:Y:S04]  /*79a90*/  LDL.LU R13, [R1+0x554] ;  /* 0x00055400010d7983 */ /* 0x000f280000300800 */
[----:B------:R-:W4:Y:S04]  /*79aa0*/  LDL.LU R14, [R1+0x558] ;  /* 0x00055800010e7983 */ /* 0x000f280000300800 */
[----:B------:R-:W4:Y:S01]  /*79ab0*/  LDL.LU R15, [R1+0x55c] ;  /* 0x00055c00010f7983 */ /* 0x000f220000300800 */
[----:B---3--:R-:W-:Y:S08]  /*79ac0*/  HMMA.1688.F32.TF32 R20, R236, R230, R20 ;  /* 0x000000e6ec14723c */ /* 0x008ff00000081014 */
[C---:B------:R-:W-:Y:S08]  /*79ad0*/  HMMA.1688.F32.TF32 R68, R232.reuse, R190, R68 ;  /* 0x000000bee844723c */ /* 0x040ff00000081044 */
[C---:B------:R-:W-:Y:S08]  /*79ae0*/  HMMA.1688.F32.TF32 R248, R232.reuse, R206, R240 ;  /* 0x000000cee8f8723c */ /* 0x040ff000000810f0 */
        /* <DEDUP_REMOVED lines=63> */
[----:B-1----:R-:W-:Y:S01]  /*79ee0*/  HMMA.1688.F32.TF32 R24, R232, R114, R96 ;  /* 0x00000072e818723c */ /* 0x002fe20000081060 */
        /* <DEDUP_REMOVED lines=11> */
[C---:B--2---:R-:W-:Y:S03]  /*79fa0*/  HMMA.1688.F32.TF32 R20, R236.reuse, R226, R16 ;  /* 0x000000e2ec14723c */ /* 0x044fe60000081010 */
[----:B------:R-:W1:Y:S05]  /*79fb0*/  LDS R235, [R3+UR10+0x7100] ;  /* 0x0071000a03eb7984 */ /* 0x000e6a0008000800 */
[C---:B----4-:R-:W-:Y:S01]  /*79fc0*/  HMMA.1688.F32.TF32 R16, R236.reuse, R222, R12 ;  /* 0x000000deec10723c */ /* 0x050fe2000008100c */
[----:B------:R-:W1:Y:S10]  /*79fd0*/  LDL.LU R12, [R1+0x160] ;  /* 0x00016000010c7983 */ /* 0x000e740000300800 */
[----:B------:R2:W-:Y:S04]  /*79fe0*/  STL.64 [R1+0x2720], R20 ;  /* 0x0027201401007387 */ /* 0x0005e80000100a00 */
[----:B------:R3:W-:Y:S04]  /*79ff0*/  STL.64 [R1+0x2728], R22 ;  /* 0x0027281601007387 */ /* 0x0007e80000100a00 */
[----:B------:R4:W-:Y:S04]  /*7a000*/  STL.64 [R1+0x26f0], R16 ;  /* 0x0026f01001007387 */ /* 0x0009e80000100a00 */
[----:B------:R1:W-:Y:S04]  /*7a010*/  STL.64 [R1+0x26f8], R18 ;  /* 0x0026f81201007387 */ /* 0x0003e80000100a00 */
        /* <DEDUP_REMOVED lines=113> */
[----:B-1----:R-:W4:Y:S04]  /*7a730*/  LDL.LU R18, [R1+0x178] ;  /* 0x0001780001127983 */ /* 0x002f280000300800 */
[----:B------:R-:W4:Y:S04]  /*7a740*/  LDL.LU R19, [R1+0x17c] ;  /* 0x00017c0001137983 */ /* 0x000f280000300800 */
[----:B------:R-:W-:Y:S04]  /*7a750*/  STL.64 [R1+0x6158], R222 ;  /* 0x006158de01007387 */ /* 0x000fe80000100a00 */
[----:B------:R1:W-:Y:S04]  /*7a760*/  STL.64 [R1+0x6150], R220 ;  /* 0x006150dc01007387 */ /* 0x0003e80000100a00 */
[----:B-1----:R-:W3:Y:S04]  /*7a770*/  LDL.LU R220, [R1+0x530] ;  /* 0x0005300001dc7983 */ /* 0x002ee80000300800 */
[----:B------:R-:W3:Y:S04]  /*7a780*/  LDL.LU R221, [R1+0x534] ;  /* 0x0005340001dd7983 */ /* 0x000ee80000300800 */
[----:B------:R-:W3:Y:S04]  /*7a790*/  LDL.LU R222, [R1+0x538] ;  /* 0x0005380001de7983 */ /* 0x000ee80000300800 */
[----:B------:R-:W3:Y:S01]  /*7a7a0*/  LDL.LU R223, [R1+0x53c] ;  /* 0x00053c0001df7983 */ /* 0x000ee20000300800 */
[----:B--2---:R-:W-:-:S15]  /*7a7b0*/  HMMA.1688.F32.TF32 R212, R236, R218, R212 ;  /* 0x000000daecd4723c */ /* 0x004fde00000810d4 */
[----:B------:R-:W-:-:S04]  /*7a7c0*/  NOP ;  /* 0x0000000000007918 */ /* 0x000fc80000000000 */
[----:B------:R-:W-:Y:S04]  /*7a7d0*/  STL.64 [R1+0x26e0], R212 ;  /* 0x0026e0d401007387 */ /* 0x000fe80000100a00 */
[----:B------:R1:W-:Y:S04]  /*7a7e0*/  STL.64 [R1+0x26e8], R214 ;  /* 0x0026e8d601007387 */ /* 0x0003e80000100a00 */
[----:B-1----:R-:W3:Y:S04]  /*7a7f0*/  LDL.LU.64 R214, [R1+0x6168] ;  /* 0x0061680001d67983 */ /* 0x002ee80000300a00 */
[----:B------:R-:W2:Y:S01]  /*7a800*/  LDL.LU.64 R212, [R1+0x6160] ;  /* 0x0061600001d47983 */ /* 0x000ea20000300a00 */
[C---:B------:R-:W-:Y:S08]  /*7a810*/  HMMA.1688.F32.TF32 R68, R236.reuse, R198, R68 ;  /* 0x000000c6ec44723c */ /* 0x040ff00000081044 */
[----:B------:R-:W-:Y:S08]  /*7a820*/  HMMA.1688.F32.TF32 R20, R236, R118, R20 ;  /* 0x00000076ec14723c */ /* 0x000ff00000081014 */
[----:B------:R-:W-:Y:S08]  /*7a830*/  HMMA.1688.F32.TF32 R12, R232, R230, R12 ;  /* 0x000000e6e80c723c */ /* 0x000ff0000008100c */
[C---:B----4-:R-:W-:Y:S08]  /*7a840*/  HMMA.1688.F32.TF32 R16, R236.reuse, R114, R16 ;  /* 0x00000072ec10723c */ /* 0x050ff00000081010 */
[----:B---3--:R-:W-:-:S15]  /*7a850*/  HMMA.1688.F32.TF32 R220, R236, R214, R220 ;  /* 0x000000d6ecdc723c */ /* 0x008fde00000810dc */
[----:B------:R-:W-:-:S04]  /*7a860*/  NOP ;  /* 0x0000000000007918 */ /* 0x000fc80000000000 */
[----:B------:R-:W-:Y:S04]  /*7a870*/  STL.64 [R1+0x26d0], R220 ;  /* 0x0026d0dc01007387 */ /* 0x000fe80000100a00 */
[----:B------:R1:W-:Y:S02]  /*7a880*/  STL.64 [R1+0x26d8], R222 ;  /* 0x0026d8de01007387 */ /* 0x0003e40000100a00 */
[C---:B-1----:R-:W-:Y:S08]  /*7a890*/  HMMA.1688.F32.TF32 R220, R236.reuse, R210, R248 ;  /* 0x000000d2ecdc723c */ /* 0x042ff000000810f8 */
[C---:B------:R-:W-:Y:S08]  /*7a8a0*/  HMMA.1688.F32.TF32 R248, R236.reuse, R10, R240 ;  /* 0x0000000aecf8723c */ /* 0x040ff000000810f0 */
[C---:B------:R-:W-:Y:S03]  /*7a8b0*/  HMMA.1688.F32.TF32 R240, R236.reuse, R6, R244 ;  /* 0x00000006ecf0723c */ /* 0x040fe600000810f4 */
[----:B------:R-:W-:Y:S04]  /*7a8c0*/  STL.64 [R1+0x26c0], R220 ;  /* 0x0026c0dc01007387 */ /* 0x000fe80000100a00 */
[----:B------:R1:W-:Y:S02]  /*7a8d0*/  STL.64 [R1+0x26c8], R222 ;  /* 0x0026c8de01007387 */ /* 0x0003e40000100a00 */
        /* <DEDUP_REMOVED lines=194> */
[----:B------:R-:W1:Y:S01]  /*7b500*/  LDS R239, [R197+UR10+0x7100] ;  /* 0x0071000ac5ef7984 */ /* 0x000e620008000800 */
[----:B--2---:R-:W-:-:S15]  /*7b510*/  HMMA.1688.F32.TF32 R220, R232, R226, R220 ;  /* 0x000000e2e8dc723c */ /* 0x004fde00000810dc */
[----:B------:R-:W-:-:S04]  /*7b520*/  NOP ;  /* 0x0000000000007918 */ /* 0x000fc80000000000 */
[----:B------:R-:W-:Y:S04]  /*7b530*/  STL.64 [R1+0xfc0], R220 ;  /* 0x000fc0dc01007387 */ /* 0x000fe80000100a00 */
[----:B------:R2:W-:Y:S04]  /*7b540*/  STL.64 [R1+0xfc8], R222 ;  /* 0x000fc8de01007387 */ /* 0x0005e80000100a00 */
[----:B--2---:R-:W2:Y:S01]  /*7b550*/  LDL.LU.64 R222, [R1+0x6158] ;  /* 0x0061580001de7983 */ /* 0x004ea20000300a00 */
[C---:B---3--:R-:W-:Y:S03]  /*7b560*/  HMMA.1688.F32.TF32 R64, R232.reuse, R218, R64 ;  /* 0x000000dae840723c */ /* 0x048fe60000081040 */
[----:B------:R-:W3:Y:S05]  /*7b570*/  LDL.LU.64 R220, [R1+0x6150] ;  /* 0x0061500001dc7983 */ /* 0x000eea0000300a00 */
[C---:B------:R-:W-:Y:S08]  /*7b580*/  HMMA.1688.F32.TF32 R60, R232.reuse, R214, R60 ;  /* 0x000000d6e83c723c */ /* 0x040ff0000008103c */
[C---:B------:R-:W-:Y:S08]  /*7b590*/  HMMA.1688.F32.TF32 R48, R232.reuse, R210, R48 ;  /* 0x000000d2e830723c */ /* 0x040ff00000081030 */
[C---:B------:R-:W-:Y:S08]  /*7b5a0*/  HMMA.1688.F32.TF32 R52, R232.reuse, R10, R52 ;  /* 0x0000000ae834723c */ /* 0x040ff00000081034 */
[C---:B------:R-:W-:Y:S08]  /*7b5b0*/  HMMA.1688.F32.TF32 R56, R232.reuse, R6, R56 ;  /* 0x00000006e838723c */ /* 0x040ff00000081038 */
[C---:B------:R-:W-:Y:S08]  /*7b5c0*/  HMMA.1688.F32.TF32 R92, R232.reuse, R206, R92 ;  /* 0x000000cee85c723c */ /* 0x040ff0000008105c */
[C---:B------:R-:W-:Y:S08]  /*7b5d0*/  HMMA.1688.F32.TF32 R88, R232.reuse, R202, R88 ;  /* 0x000000cae858723c */ /* 0x040ff00000081058 */
[C---:B------:R-:W-:Y:S08]  /*7b5e0*/  HMMA.1688.F32.TF32 R84, R232.reuse, R198, R84 ;  /* 0x000000c6e854723c */ /* 0x040ff00000081054 */
        /* <DEDUP_REMOVED lines=16> */
[----:B--2---:R-:W-:-:S15]  /*7b6f0*/  HMMA.1688.F32.TF32 R68, R232, R222, R68 ;  /* 0x000000dee844723c */ /* 0x004fde0000081044 */
[----:B------:R-:W-:-:S04]  /*7b700*/  NOP ;  /* 0x0000000000007918 */ /* 0x000fc80000000000 */
[----:B------:R-:W-:Y:S04]  /*7b710*/  STL.64 [R1+0xfa0], R68 ;  /* 0x000fa04401007387 */ /* 0x000fe80000100a00 */
[----:B------:R2:W-:Y:S04]  /*7b720*/  STL.64 [R1+0xfa8], R70 ;  /* 0x000fa84601007387 */ /* 0x0005e80000100a00 */
[----:B--2---:R-:W2:Y:S04]  /*7b730*/  LDL.LU.64 R70, [R1+0x6148] ;  /* 0x0061480001467983 */ /* 0x004ea80000300a00 */
        /* <DEDUP_REMOVED lines=96> */
[----:B------:R-:W3:Y:S01]  /*7bd40*/  LDL.LU.64 R12, [R1+0x5fc0] ;  /* 0x005fc000010c7983 */ /* 0x000ee20000300a00 */
[C---:B------:R-:W-:Y:S08]  /*7bd50*/  HMMA.1688.F32.TF32 R248, R232.reuse, R130, R248 ;  /* 0x00000082e8f8723c */ /* 0x040ff000000810f8 */
[C---:B------:R-:W-:Y:S11]  /*7bd60*/  HMMA.1688.F32.TF32 R244, R232.reuse, R122, R244 ;  /* 0x0000007ae8f4723c */ /* 0x040ff600000810f4 */
[----:B------:R-:W-:Y:S04]  /*7bd70*/  STL.64 [R1+0xc60], R248 ;  /* 0x000c60f801007387 */ /* 0x000fe80000100a00 */
[----:B------:R1:W-:Y:S02]  /*7bd80*/  STL.64 [R1+0xc68], R250 ;  /* 0x000c68fa01007387 */ /* 0x0003e40000100a00 */
[----:B-1----:R-:W-:-:S15]  /*7bd90*/  HMMA.1688.F32.TF32 R248, R232, R126, R240 ;  /* 0x0000007ee8f8723c */ /* 0x002fde00000810f0 */
[----:B------:R-:W-:-:S04]  /*7bda0*/  NOP ;  /* 0x0000000000007918 */ /* 0x000fc80000000000 */
[----:B------:R2:W-:Y:S04]  /*7bdb0*/  STL.64 [R1+0xc40], R248 ;  /* 0x000c40f801007387 */ /* 0x0005e80000100a00 */
[----:B------:R1:W-:Y:S04]  /*7bdc0*/  STL.64 [R1+0xc48], R250 ;  /* 0x000c48fa01007387 */ /* 0x0003e80000100a00 */
[----:B------:R4:W-:Y:S04]  /*7bdd0*/  STL.64 [R1+0xc20], R244 ;  /* 0x000c20f401007387 */ /* 0x0009e80000100a00 */
[----:B------:R4:W-:Y:S01]  /*7bde0*/  STL.64 [R1+0xc28], R246 ;  /* 0x000c28f601007387 */ /* 0x0009e20000100a00 */
[----:B--2---:R-:W-:-:S02]  /*7bdf0*/  IMAD.MOV.U32 R248, RZ, RZ, R49 ;  /* 0x000000fffff87224 */ /* 0x004fc400078e0031 */
[----:B------:R-:W-:Y:S01]  /*7be00*/  IMAD.MOV.U32 R249, RZ, RZ, R50 ;  /* 0x000000fffff97224 */ /* 0x000fe200078e0032 */
[----:B-1----:R-:W-:Y:S01]  /*7be10*/  MOV R250, R51 ;  /* 0x0000003300fa7202 */ /* 0x002fe20000000f00 */
[----:B------:R-:W-:Y:S02]  /*7be20*/  IMAD.MOV.U32 R251, RZ, RZ, R59 ;  /* 0x000000fffffb7224 */ /* 0x000fe400078e003b */
[----:B----4-:R-:W-:Y:S02]  /*7be30*/  IMAD.MOV.U32 R244, RZ, RZ, R63 ;  /* 0x000000fffff47224 */ /* 0x010fe400078e003f */
[----:B------:R-:W-:Y:S02]  /*7be40*/  IMAD.MOV.U32 R245, RZ, RZ, R66 ;  /* 0x000000fffff57224 */ /* 0x000fe400078e0042 */
[----:B------:R-:W-:Y:S02]  /*7be50*/  IMAD.MOV.U32 R246, RZ, RZ, R67 ;  /* 0x000000fffff67224 */ /* 0x000fe400078e0043 */
[----:B------:R-:W-:Y:S01]  /*7be60*/  IMAD.MOV.U32 R247, RZ, RZ, R71 ;  /* 0x000000fffff77224 */ /* 0x000fe200078e0047 */
[C---:B---3--:R-:W-:Y:S08]  /*7be70*/  HMMA.1688.F32.TF32 R240, R232.reuse, R118, R12 ;  /* 0x00000076e8f0723c */ /* 0x048ff0000008100c */
[----:B------:R-:W-:Y:S01]  /*7be80*/  HMMA.1688.F32.TF32 R232, R232, R114, R16 ;  /* 0x00000072e8e8723c */ /* 0x000fe20000081010 */
[----:B------:R-:W-:Y:S04]  /*7be90*/  LDS R16, [R0+UR10+0x6180] ;  /* 0x0061800a00107984 */ /* 0x000fe80008000800 */
[----:B------:R-:W-:Y:S03]  /*7bea0*/  LDS R18, [R0+UR10+0x7180] ;  /* 0x0071800a00127984 */ /* 0x000fe60008000800 */
[C---:B------:R-:W-:Y:S01]  /*7beb0*/  HMMA.1688.F32.TF32 R12, R236.reuse, R230, R20 ;  /* 0x000000e6ec0c723c */ /* 0x040fe20000081014 */
[----:B------:R-:W-:Y:S04]  /*7bec0*/  LDS R17, [R3+UR10+0x6180] ;  /* 0x0061800a03117984 */ /* 0x000fe80008000800 */
[----:B------:R-:W-:Y:S03]  /*7bed0*/  STL.64 [R1+0xc00], R240 ;  /* 0x000c00f001007387 */ /* 0x000fe60000100a00 */
[C---:B------:R-:W-:Y:S01]  /*7bee0*/  HMMA.1688.F32.TF32 R20, R236.reuse, R226, R96 ;  /* 0x000000e2ec14723c */ /* 0x040fe20000081060 */
[----:B------:R-:W-:Y:S04]  /*7bef0*/  STL.64 [R1+0xc08], R242 ;  /* 0x000c08f201007387 */ /* 0x000fe80000100a00 */
[----:B------:R-:W-:Y:S04]  /*7bf00*/  STL.64 [R1+0xbd0], R232 ;  /* 0x000bd0e801007387 */ /* 0x000fe80000100a00 */
[----:B------:R-:W-:Y:S04]  /*7bf10*/  STL.64 [R1+0xbd8], R234 ;  /* 0x000bd8ea01007387 */ /* 0x000fe80000100a00 */
[----:B------:R-:W-:Y:S04]  /*7bf20*/  STL.64 [R1+0xbb0], R12 ;  /* 0x000bb00c01007387 */ /* 0x000fe80000100a00 */
[----:B------:R1:W-:Y:S01]  /*7bf30*/  STL.64 [R1+0xbb8], R14 ;  /* 0x000bb80e01007387 */ /* 0x0003e20000100a00 */
[C---:B------:R-:W-:Y:S03]  /*7bf40*/  HMMA.1688.F32.TF32 R96, R236.reuse, R218, R104 ;  /* 0x000000daec60723c */ /* 0x040fe60000081068 */
[----:B------:R-:W-:Y:S04]  /*7bf50*/  STL.64 [R1+0xba0], R20 ;  /* 0x000ba01401007387 */ /* 0x000fe80000100a00 */
[----:B------:R2:W-:Y:S01]  /*7bf60*/  STL.64 [R1+0xba8], R22 ;  /* 0x000ba81601007387 */ /* 0x0005e20000100a00 */
[C---:B-1----:R-:W-:Y:S03]  /*7bf70*/  HMMA.1688.F32.TF32 R12, R236.reuse, R222, R100 ;  /* 0x000000deec0c723c */ /* 0x042fe60000081064 */
[----:B------:R-:W1:Y:S05]  /*7bf80*/  LDS R19, [R3+UR10+0x7180] ;  /* 0x0071800a03137984 */ /* 0x000e6a0008000800 */
[C---:B--2---:R-:W-:Y:S11]  /*7bf90*/  HMMA.1688.F32.TF32 R20, R236.reuse, R214, R108 ;  /* 0x000000d6ec14723c */ /* 0x044ff6000008106c */
[----:B------:R-:W-:Y:S04]  /*7bfa0*/  STL.64 [R1+0xb80], R12 ;  /* 0x000b800c01007387 */ /* 0x000fe80000100a00 */
[----:B------:R2:W-:Y:S04]  /*7bfb0*/  STL.64 [R1+0xb88], R14 ;  /* 0x000b880e01007387 */ /* 0x0005e80000100a00 */
[----:B------:R-:W-:Y:S04]  /*7bfc0*/  STL.64 [R1+0xb60], R96 ;  /* 0x000b606001007387 */ /* 0x000fe80000100a00 */
[----:B------:R-:W-:Y:S01]  /*7bfd0*/  STL.64 [R1+0xb68], R98 ;  /* 0x000b686201007387 */ /* 0x000fe20000100a00 */
[C---:B--2---:R-:W-:Y:S03]  /*7bfe0*/  HMMA.1688.F32.TF32 R12, R236.reuse, R210, R24 ;  /* 0x000000d2ec0c723c */ /* 0x044fe60000081018 */
[----:B------:R-:W-:Y:S04]  /*7bff0*/  STL.64 [R1+0xb40], R20 ;  /* 0x000b401401007387 */ /* 0x000fe80000100a00 */
[----:B------:R2:W-:Y:S01]  /*7c000*/  STL.64 [R1+0xb48], R22 ;  /* 0x000b481601007387 */ /* 0x0005e20000100a00 */
[C---:B------:R-:W-:Y:S08]  /*7c010*/  HMMA.1688.F32.TF32 R24, R236.reuse, R10, R28 ;  /* 0x0000000aec18723c */ /* 0x040ff0000008101c */
        /* <DEDUP_REMOVED lines=10> */
[----:B------:R2:W-:Y:S04]  /*7c0c0*/  STL.64 [R1+0xad0], R12 ;  /* 0x000ad00c01007387 */ /* 0x0005e80000100a00 */
[----:B------:R3:W-:Y:S04]  /*7c0d0*/  STL.64 [R1+0xad8], R14 ;  /* 0x000ad80e01007387 */ /* 0x0007e80000100a00 */
[----:B------:R-:W-:Y:S01]  /*7c0e0*/  STL.64 [R1+0xab0], R24 ;  /* 0x000ab01801007387 */ /* 0x000fe20000100a00 */
[----:B--2---:R-:W-:-:S03]  /*7c0f0*/  IMAD.MOV.U32 R12, RZ, RZ, R92 ;  /* 0x000000ffff0c7224 */ /* 0x004fc600078e005c */
[----:B------:R-:W-:Y:S01]  /*7c100*/  STL.64 [R1+0xab8], R26 ;  /* 0x000ab81a01007387 */ /* 0x000fe20000100a00 */
[----:B------:R-:W-:-:S03]  /*7c110*/  IMAD.MOV.U32 R13, RZ, RZ, R93 ;  /* 0x000000ffff0d7224 */ /* 0x000fc600078e005d */
[----:B------:R-:W2:Y:S01]  /*7c120*/  LDL.LU R92, [R1+0x5fbc] ;  /* 0x005fbc00015c7983 */ /* 0x000ea20000300800 */
[----:B---3--:R-:W-:-:S03]  /*7c130*/  IMAD.MOV.U32 R14, RZ, RZ, R94 ;  /* 0x000000ffff0e7224 */ /* 0x008fc600078e005e */
[----:B------:R3:W-:Y:S01]  /*7c140*/  STL.64 [R1+0xa80], R20 ;  /* 0x000a801401007387 */ /* 0x0007e20000100a00 */
[----:B------:R-:W-:-:S03]  /*7c150*/  IMAD.MOV.U32 R15, RZ, RZ, R95 ;  /* 0x000000ffff0f7224 */ /* 0x000fc600078e005f */
[----:B------:R4:W-:Y:S01]  /*7c160*/  STL.64 [R1+0xa88], R22 ;  /* 0x000a881601007387 */ /* 0x0009e20000100a00 */
        /* <DEDUP_REMOVED lines=8> */
[----:B---3--:R-:W-:-:S03]  /*7c1f0*/  IMAD.MOV.U32 R20, RZ, RZ, R84 ;  /* 0x000000ffff147224 */ /* 0x008fc600078e0054 */
[----:B------:R-:W2:Y:S01]  /*7c200*/  LDL.LU R89, [R1+0x5fa8] ;  /* 0x005fa80001597983 */ /* 0x000ea20000300800 */
[----:B------:R-:W-:-:S03]  /*7c210*/  IMAD.MOV.U32 R21, RZ, RZ, R85 ;  /* 0x000000ffff157224 */ /* 0x000fc600078e0055 */
[----:B------:R-:W2:Y:S01]  /*7c220*/  LDL.LU R90, [R1+0x5fa4] ;  /* 0x005fa400015a7983 */ /* 0x000ea20000300800 */
[----:B----4-:R-:W-:-:S03]  /*7c230*/  IMAD.MOV.U32 R22, RZ, RZ, R86 ;  /* 0x000000ffff167224 */ /* 0x010fc600078e0056 */
[----:B------:R-:W2:Y:S01]  /*7c240*/  LDL.LU R91, [R1+0x5fa0] ;  /* 0x005fa000015b7983 */ /* 0x000ea20000300800 */
[----:B------:R-:W-:-:S03]  /*7c250*/  MOV R23, R87 ;  /* 0x0000005700177202 */ /* 0x000fc60000000f00 */
        /* <DEDUP_REMOVED lines=71> */
[----:B------:R-:W4:Y:S01]  /*7c6d0*/  LDL.LU R71, [R1+0x5f00] ;  /* 0x005f000001477983 */ /* 0x000f220000300800 */
[C---:B------:R-:W-:Y:S08]  /*7c6e0*/  HMMA.1688.F32.TF32 R28, R236.reuse, R142, R28 ;  /* 0x0000008eec1c723c */ /* 0x040ff0000008101c */
[C---:B------:R-:W-:Y:S08]  /*7c6f0*/  HMMA.1688.F32.TF32 R24, R236.reuse, R138, R24 ;  /* 0x0000008aec18723c */ /* 0x040ff00000081018 */
[C---:B--2---:R-:W-:Y:S08]  /*7c700*/  HMMA.1688.F32.TF32 R40, R236.reuse, R190, R52 ;  /* 0x000000beec28723c */ /* 0x044ff00000081034 */
[C---:B---3--:R-:W-:Y:S08]  /*7c710*/  HMMA.1688.F32.TF32 R44, R236.reuse, R194, R48 ;  /* 0x000000c2ec2c723c */ /* 0x048ff00000081030 */
[C---:B----4-:R-:W-:Y:S11]  /*7c720*/  HMMA.1688.F32.TF32 R36, R236.reuse, R186, R56 ;  /* 0x000000baec24723c */ /* 0x050ff60000081038 */
        /* <DEDUP_REMOVED lines=51> */
[----:B--2---:R-:W-:Y:S08]  /*7ca60*/  HMMA.1688.F32.TF32 R24, R236, R114, R232 ;  /* 0x00000072ec18723c */ /* 0x004ff000000810e8 */
[C---:B-1----:R-:W-:Y:S01]  /*7ca70*/  HMMA.1688.F32.TF32 R20, R16.reuse, R230, R12 ;  /* 0x000000e61014723c */ /* 0x042fe2000008100c */
        /* <DEDUP_REMOVED lines=12> */
[----:B------:R-:W-:Y:S04]  /*7cb40*/  STL.64 [R1+0x5ef8], R222 ;  /* 0x005ef8de01007387 */ /* 0x000fe80000100a00 */
[----:B------:R-:W-:Y:S04]  /*7cb50*/  LDS R13, [R197+UR10+0x6180] ;  /* 0x0061800ac50d7984 */ /* 0x000fe80008000800 */
[----:B------:R-:W1:Y:S04]  /*7cb60*/  LDS R15, [R197+UR10+0x7180] ;  /* 0x0071800ac50f7984 */ /* 0x000e680008000800 */
[----:B------:R-:W-:Y:S04]  /*7cb70*/  STL.64 [R1+0x840], R24 ;  /* 0x0008401801007387 */ /* 0x000fe80000100a00 */
[----:B------:R-:W-:Y:S04]  /*7cb80*/  STL.64 [R1+0x848], R26 ;  /* 0x0008481a01007387 */ /* 0x000fe80000100a00 */
[----:B------:R-:W-:Y:S04]  /*7cb90*/  STL.64 [R1+0x5ef0], R220 ;  /* 0x005ef0dc01007387 */ /* 0x000fe80000100a00 */
        /* <DEDUP_REMOVED lines=126> */
[C---:B--2---:R-:W-:Y:S08]  /*7d380*/  HMMA.1688.F32.TF32 R20, R16.reuse, R126, R20 ;  /* 0x0000007e1014723c */ /* 0x044ff00000081014 */
[----:B---3--:R-:W-:-:S15]  /*7d390*/  HMMA.1688.F32.TF32 R216, R16, R214, R220 ;  /* 0x000000d610d8723c */ /* 0x008fde00000810dc */
[----:B------:R-:W-:-:S04]  /*7d3a0*/  NOP ;  /* 0x0000000000007918 */ /* 0x000fc80000000000 */
[----:B------:R-:W-:Y:S01]  /*7d3b0*/  STL.64 [R1+0x810], R216 ;  /* 0x000810d801007387 */ /* 0x000fe20000100a00 */
[C---:B----4-:R-:W-:Y:S03]  /*7d3c0*/  HMMA.1688.F32.TF32 R212, R16.reuse, R10, R92 ;  /* 0x0000000a10d4723c */ /* 0x050fe6000008105c */
[----:B------:R2:W-:Y:S05]  /*7d3d0*/  STL.64 [R1+0x818], R218 ;  /* 0x000818da01007387 */ /* 0x0005ea0000100a00 */
        /* <DEDUP_REMOVED lines=76> */
[----:B------:R1:W-:Y:S04]  /*7d8a0*/  STL.64 [R1+0x670], R24 ;  /* 0x0006701801007387 */ /* 0x0003e80000100a00 */
[----:B------:R2:W-:Y:S04]  /*7d8b0*/  STL.64 [R1+0x678], R26 ;  /* 0x0006781a01007387 */ /* 0x0005e80000100a00 */
[----:B------:R-:W3:Y:S04]  /*7d8c0*/  LDL.LU R244, [R1+0x13a0] ;  /* 0x0013a00001f47983 */ /* 0x000ee80000300800 */
[----:B------:R4:W-:Y:S04]  /*7d8d0*/  STL.64 [R1+0x110], R20 ;  /* 0x0001101401007387 */ /* 0x0009e80000100a00 */
[----:B------:R1:W-:Y:S04]  /*7d8e0*/  STL.64 [R1+0x118], R22 ;  /* 0x0001181601007387 */ /* 0x0003e80000100a00 */
[----:B------:R-:W-:Y:S04]  /*7d8f0*/  STL.64 [R1+0x100], R16 ;  /* 0x0001001001007387 */ /* 0x000fe80000100a00 */
[----:B------:R-:W-:Y:S04]  /*7d900*/  STL.64 [R1+0x108], R18 ;  /* 0x0001081201007387 */ /* 0x000fe80000100a00 */
        /* <DEDUP_REMOVED lines=123> */
[----:B------:R-:W-:Y:S04]  /*7e0c0*/  LDS R16, [R0+UR10+0x6200] ;  /* 0x0062000a00107984 */ /* 0x000fe80008000800 */
[----:B------:R-:W-:Y:S04]  /*7e0d0*/  LDS R18, [R0+UR10+0x7200] ;  /* 0x0072000a00127984 */ /* 0x000fe80008000800 */
[----:B------:R-:W-:Y:S04]  /*7e0e0*/  LDS R17, [R3+UR10+0x6200] ;  /* 0x0062000a03117984 */ /* 0x000fe80008000800 */
[----:B------:R-:W1:Y:S01]  /*7e0f0*/  LDS R19, [R3+UR10+0x7200] ;  /* 0x0072000a03137984 */ /* 0x000e620008000800 */
[----:B--2---:R-:W-:-:S15]  /*7e100*/  HMMA.1688.F32.TF32 R220, R12, R226, R220 ;  /* 0x000000e20cdc723c */ /* 0x004fde00000810dc */
[----:B------:R-:W-:-:S04]  /*7e110*/  NOP ;  /* 0x0000000000007918 */ /* 0x000fc80000000000 */
[----:B------:R-:W-:Y:S04]  /*7e120*/  STL.64 [R1+0x660], R220 ;  /* 0x000660dc01007387 */ /* 0x000fe80000100a00 */
[----:B------:R2:W-:Y:S04]  /*7e130*/  STL.64 [R1+0x668], R222 ;  /* 0x000668de01007387 */ /* 0x0005e80000100a00 */
[----:B--2---:R-:W2:Y:S04]  /*7e140*/  LDL.LU.64 R222, [R1+0x5ef8] ;  /* 0x005ef80001de7983 */ /* 0x004ea80000300a00 */
[----:B------:R-:W3:Y:S01]  /*7e150*/  LDL.LU.64 R220, [R1+0x5ef0] ;  /* 0x005ef00001dc7983 */ /* 0x000ee20000300a00 */
[----:B--2---:R-:W-:-:S15]  /*7e160*/  HMMA.1688.F32.TF32 R216, R12, R222, R216 ;  /* 0x000000de0cd8723c */ /* 0x004fde00000810d8 */
[----:B------:R-:W-:-:S04]  /*7e170*/  NOP ;  /* 0x0000000000007918 */ /* 0x000fc80000000000 */
[----:B------:R-:W-:Y:S04]  /*7e180*/  STL.64 [R1+0x650], R216 ;  /* 0x000650d801007387 */ /* 0x000fe80000100a00 */
[----:B------:R2:W-:Y:S04]  /*7e190*/  STL.64 [R1+0x658], R218 ;  /* 0x000658da01007387 */ /* 0x0005e80000100a00 */
[----:B--2---:R-:W3:Y:S04]  /*7e1a0*/  LDL.LU.64 R218, [R1+0x5ee8] ;  /* 0x005ee80001da7983 */ /* 0x004ee80000300a00 */
[----:B------:R-:W2:Y:S01]  /*7e1b0*/  LDL.LU.64 R216, [R1+0x5ee0] ;  /* 0x005ee00001d87983 */ /* 0x000ea20000300a00 */
[----:B---3--:R-:W-:-:S15]  /*7e1c0*/  HMMA.1688.F32.TF32 R212, R12, R218, R212 ;  /* 0x000000da0cd4723c */ /* 0x008fde00000810d4 */
[----:B------:R-:W-:-:S04]  /*7e1d0*/  NOP ;  /* 0x0000000000007918 */ /* 0x000fc80000000000 */
[----:B------:R-:W-:Y:S04]  /*7e1e0*/  STL.64 [R1+0x640], R212 ;  /* 0x000640d401007387 */ /* 0x000fe80000100a00 */
[----:B------:R3:W-:Y:S04]  /*7e1f0*/  STL.64 [R1+0x648], R214 ;  /* 0x000648d601007387 */ /* 0x0007e80000100a00 */
[----:B---3--:R-:W3:Y:S04]  /*7e200*/  LDL.LU.64 R214, [R1+0x5ed8] ;  /* 0x005ed80001d67983 */ /* 0x008ee80000300a00 */
[----:B------:R-:W2:Y:S01]  /*7e210*/  LDL.LU.64 R212, [R1+0x5ed0] ;  /* 0x005ed00001d47983 */ /* 0x000ea20000300a00 */
[C---:B----4-:R-:W-:Y:S08]  /*7e220*/  HMMA.1688.F32.TF32 R20, R12.reuse, R130, R20 ;  /* 0x000000820c14723c */ /* 0x050ff00000081014 */
[----:B---3--:R-:W-:-:S15]  /*7e230*/  HMMA.1688.F32.TF32 R236, R12, R214, R236 ;  /* 0x000000d60cec723c */ /* 0x008fde00000810ec */
[----:B------:R-:W-:-:S04]  /*7e240*/  NOP ;  /* 0x0000000000007918 */ /* 0x000fc80000000000 */
[----:B------:R-:W-:Y:S04]  /*7e250*/  STL.64 [R1+0x630], R236 ;  /* 0x000630ec01007387 */ /* 0x000fe80000100a00 */
[----:B------:R3:W-:Y:S02]  /*7e260*/  STL.64 [R1+0x638], R238 ;  /* 0x000638ee01007387 */ /* 0x0007e40000100a00 */
[C---:B---3--:R-:W-:Y:S08]  /*7e270*/  HMMA.1688.F32.TF32 R236, R12.reuse, R210, R92 ;  /* 0x000000d20cec723c */ /* 0x048ff0000008105c */
        /* <DEDUP_REMOVED lines=70> */
[----:B------:R-:W-:Y:S01]  /*7e6e0*/  HMMA.1688.F32.TF32 R12, R12, R114, R244 ;  /* 0x000000720c0c723c */ /* 0x000fe200000810f4 */
[----:B------:R-:W-:Y:S04]  /*7e6f0*/  STL.64 [R1+0x160], R28 ;  /* 0x0001601c01007387 */ /* 0x000fe80000100a00 */
[----:B------:R-:W-:Y:S04]  /*7e700*/  STL.64 [R1+0x168], R30 ;  /* 0x0001681e01007387 */ /* 0x000fe80000100a00 */
[----:B------:R3:W-:Y:S04]  /*7e710*/  STL.64 [R1+0x150], R24 ;  /* 0x0001501801007387 */ /* 0x0007e80000100a00 */
[----:B------:R4:W-:Y:S04]  /*7e720*/  STL.64 [R1+0x158], R26 ;  /* 0x0001581a01007387 */ /* 0x0009e80000100a00 */
[----:B------:R-:W2:Y:S04]  /*7e730*/  LDL.LU R240, [R1+0x1e80] ;  /* 0x001e800001f07983 */ /* 0x000ea80000300800 */
[----:B------:R1:W-:Y:S04]  /*7e740*/  STL.64 [R1+0x140], R20 ;  /* 0x0001401401007387 */ /* 0x0003e80000100a00 */
[----:B------:R1:W-:Y:S04]  /*7e750*/  STL.64 [R1+0x148], R22 ;  /* 0x0001481601007387 */ /* 0x0003e80000100a00 */
[----:B------:R-:W-:Y:S04]  /*7e760*/  STL.64 [R1+0x130], R12 ;  /* 0x0001300c01007387 */ /* 0x000fe80000100a00 */
[----:B------:R-:W-:Y:S04]  /*7e770*/  STL.64 [R1+0x138], R14 ;  /* 0x0001380e01007387 */ /* 0x000fe80000100a00 */
        /* <DEDUP_REMOVED lines=112> */
[C---:B---3--:R-:W-:Y:S11]  /*7ee80*/  HMMA.1688.F32.TF32 R236, R16.reuse, R226, R88 ;  /* 0x000000e210ec723c */ /* 0x048ff60000081058 */
[----:B------:R-:W-:Y:S04]  /*7ee90*/  STL.64 [R1+0x120], R92 ;  /* 0x0001205c01007387 */ /* 0x000fe80000100a00 */
[----:B------:R4:W-:Y:S01]  /*7eea0*/  STL.64 [R1+0x128], R94 ;  /* 0x0001285e01007387 */ /* 0x0009e20000100a00 */
[C---:B------:R-:W-:Y:S08]  /*7eeb0*/  HMMA.1688.F32.TF32 R88, R16.reuse, R218, R80 ;  /* 0x000000da1058723c */ /* 0x040ff00000081050 */
        /* <DEDUP_REMOVED lines=185> */
[C---:B--2---:R-:W-:Y:S08]  /*7fa50*/  HMMA.1688.F32.TF32 R44, R12.reuse, R206, R44 ;  /* 0x000000ce0c2c723c */ /* 0x044ff0000008102c */
[C---:B---3--:R-:W-:Y:S08]  /*7fa60*/  HMMA.1688.F32.TF32 R48, R12.reuse, R6, R48 ;  /* 0x000000060c30723c */ /* 0x048ff00000081030 */
[----:B------:R-:W-:Y:S08]  /*7fa70*/  HMMA.1688.F32.TF32 R60, R12, R214, R60 ;  /* 0x000000d60c3c723c */ /* 0x000ff0000008103c */
[C---:B------:R-:W-:Y:S08]  /*7fa80*/  HMMA.1688.F32.TF32 R76, R16.reuse, R114, R76 ;  /* 0x00000072104c723c */ /* 0x040ff0000008104c */
[C---:B------:R-:W-:Y:S08]  /*7fa90*/  HMMA.1688.F32.TF32 R80, R16.reuse, R118, R80 ;  /* 0x000000761050723c */ /* 0x040ff00000081050 */
[C---:B------:R-:W-:Y:S08]  /*7faa0*/  HMMA.1688.F32.TF32 R88, R16.reuse, R126, R88 ;  /* 0x0000007e1058723c */ /* 0x040ff00000081058 */
[C---:B------:R-:W-:Y:S08]  /*7fab0*/  HMMA.1688.F32.TF32 R92, R16.reuse, R130, R92 ;  /* 0x00000082105c723c */ /* 0x040ff0000008105c */
[----:B------:R-:W-:Y:S08]  /*7fac0*/  HMMA.1688.F32.TF32 R84, R16, R122, R84 ;  /* 0x0000007a1054723c */ /* 0x000ff00000081054 */
[C---:B------:R-:W-:Y:S03]  /*7fad0*/  HMMA.1688.F32.TF32 R16, R12.reuse, R230, R36 ;  /* 0x000000e60c10723c */ /* 0x040fe60000081024 */
        /* <DEDUP_REMOVED lines=9> */
[----:B------:R-:W-:Y:S01]  /*7fb70*/  STL.64 [R1+0x280], R76 ;  /* 0x0002804c01007387 */ /* 0x000fe20000100a00 */
[C---:B------:R-:W-:Y:S03]  /*7fb80*/  HMMA.1688.F32.TF32 R68, R12.reuse, R222, R68 ;  /* 0x000000de0c44723c */ /* 0x040fe60000081044 */
[----:B------:R-:W-:Y:S04]  /*7fb90*/  STL.64 [R1+0x288], R78 ;  /* 0x0002884e01007387 */ /* 0x000fe80000100a00 */
        /* <DEDUP_REMOVED lines=9> */
[----:B------:R-:W-:Y:S01]  /*7fc30*/  STL.64 [R1+0x3e8], R70 ;  /* 0x0003e84601007387 */ /* 0x000fe20000100a00 */
[C---:B------:R-:W-:Y:S03]  /*7fc40*/  HMMA.1688.F32.TF32 R32, R12.reuse, R198, R32 ;  /* 0x000000c60c20723c */ /* 0x040fe60000081020 */
[----:B------:R-:W-:Y:S04]  /*7fc50*/  LDS R37, [R3+UR10+0x6280] ;  /* 0x0062800a03257984 */ /* 0x000fe80008000800 */
[----:B------:R-:W-:Y:S04]  /*7fc60*/  STL.64 [R1+0x3d0], R16 ;  /* 0x0003d01001007387 */ /* 0x000fe80000100a00 */
[----:B------:R1:W-:Y:S04]  /*7fc70*/  STL.64 [R1+0x3d8], R18 ;  /* 0x0003d81201007387 */ /* 0x0003e80000100a00 */
[----:B------:R-:W2:Y:S01]  /*7fc80*/  LDS R39, [R3+UR10+0x7280] ;  /* 0x0072800a03277984 */ /* 0x000ea20008000800 */
[C---:B-1----:R-:W-:Y:S03]  /*7fc90*/  HMMA.1688.F32.TF32 R16, R12.reuse, R10, R52 ;  /* 0x0000000a0c10723c */ /* 0x042fe60000081034 */
[----:B------:R-:W-:Y:S04]  /*7fca0*/  STL.64 [R1+0x3c0], R60 ;  /* 0x0003c03c01007387 */ /* 0x000fe80000100a00 */
[----:B------:R-:W-:Y:S04]  /*7fcb0*/  STL.64 [R1+0x3c8], R62 ;  /* 0x0003c83e01007387 */ /* 0x000fe80000100a00 */
[----:B------:R-:W-:Y:S04]  /*7fcc0*/  STL.64 [R1+0x3b0], R56 ;  /* 0x0003b03801007387 */ /* 0x000fe80000100a00 */
[----:B------:R-:W-:Y:S04]  /*7fcd0*/  STL.64 [R1+0x3b8], R58 ;  /* 0x0003b83a01007387 */ /* 0x000fe80000100a00 */
[----:B------:R-:W-:Y:S04]  /*7fce0*/  STL.64 [R1+0x3a0], R16 ;  /* 0x0003a01001007387 */ /* 0x000fe80000100a00 */
[----:B------:R1:W-:Y:S02]  /*7fcf0*/  STL.64 [R1+0x3a8], R18 ;  /* 0x0003a81201007387 */ /* 0x0003e40000100a00 */
[C---:B-1----:R-:W-:Y:S02]  /*7fd00*/  HMMA.1688.F32.TF32 R16, R12.reuse, R202, R40 ;  /* 0x000000ca0c10723c */ /* 0x042fe40000081028 */
[----:B------:R-:W-:Y:S04]  /*7fd10*/  STL.64 [R1+0x390], R48 ;  /* 0x0003903001007387 */ /* 0x000fe80000100a00 */
[----:B------:R-:W-:Y:S04]  /*7fd20*/  STL.64 [R1+0x398], R50 ;  /* 0x0003983201007387 */ /* 0x000fe80000100a00 */
[----:B------:R-:W-:Y:S04]  /*7fd30*/  STL.64 [R1+0x380], R44 ;  /* 0x0003802c01007387 */ /* 0x000fe80000100a00 */
[----:B------:R-:W-:Y:S05]  /*7fd40*/  STL.64 [R1+0x388], R46 ;  /* 0x0003882e01007387 */ /* 0x000fea0000100a00 */
        /* <DEDUP_REMOVED lines=11> */
[C---:B---3--:R-:W-:Y:S01]  /*7fe00*/  HMMA.1688.F32.TF32 R16, R12.reuse, R178, R100 ;  /* 0x000000b20c10723c */ /* 0x048fe20000081064 */
[----:B------:R-:W-:Y:S04]  /*7fe10*/  STL.64 [R1+0x330], R24 ;  /* 0x0003301801007387 */ /* 0x000fe80000100a00 */
[----:B------:R1:W-:Y:S06]  /*7fe20*/  STL.64 [R1+0x338], R26 ;  /* 0x0003381a01007387 */ /* 0x0003ec0000100a00 */
        /* <DEDUP_REMOVED lines=19> */
[----:B------:R1:W-:Y:S04]  /*7ff60*/  STL.64 [R1+0x2c0], R20 ;  /* 0x0002c01401007387 */ /* 0x0003e80000100a00 */
[----:B------:R4:W-:Y:S04]  /*7ff70*/  STL.64 [R1+0x2c8], R22 ;  /* 0x0002c81601007387 */ /* 0x0009e80000100a00 */
[----:B------:R-:W-:Y:S04]  /*7ff80*/  STL.64 [R1+0x2b0], R16 ;  /* 0x0002b01001007387 */ /* 0x000fe80000100a00 */
        /* <DEDUP_REMOVED lines=46> */
[C---:B------:R-:W-:Y:S11]  /*80270*/  HMMA.1688.F32.TF32 R32, R12.reuse, R142, R96 ;  /* 0x0000008e0c20723c */ /* 0x040ff60000081060 */
[----:B------:R-:W-:Y:S04]  /*80280*/  STL.64 [R1+0xd0], R16 ;  /* 0x0000d01001007387 */ /* 0x000fe80000100a00 */
[----:B------:R1:W-:Y:S02]  /*80290*/  STL.64 [R1+0xd8], R18 ;  /* 0x0000d81201007387 */ /* 0x0003e40000100a00 */
[C---:B-1----:R-:W-:Y:S02]  /*802a0*/  HMMA.1688.F32.TF32 R16, R12.reuse, R138, R248 ;  /* 0x0000008a0c10723c */ /* 0x042fe400000810f8 */
[----:B------:R-:W-:Y:S04]  /*802b0*/  STL.64 [R1+0xc0], R40 ;  /* 0x0000c02801007387 */ /* 0x000fe80000100a00 */
[----:B------:R-:W-:Y:S04]  /*802c0*/  STL.64 [R1+0xc8], R42 ;  /* 0x0000c82a01007387 */ /* 0x000fe80000100a00 */
[----:B------:R-:W2:Y:S04]  /*802d0*/  LDL.LU R96, [R1+0x1c20] ;  /* 0x001c200001607983 */ /* 0x000ea80000300800 */
[----:B------:R-:W-:Y:S04]  /*802e0*/  STL.64 [R1+0xb0], R32 ;  /* 0x0000b02001007387 */ /* 0x000fe80000100a00 */
[----:B------:R-:W-:Y:S04]  /*802f0*/  STL.64 [R1+0xb8], R34 ;  /* 0x0000b82201007387 */ /* 0x000fe80000100a00 */
[----:B------:R-:W-:Y:S04]  /*80300*/  STL.64 [R1+0xa0], R16 ;  /* 0x0000a01001007387 */ /* 0x000fe80000100a00 */
[----:B------:R1:W-:Y:S04]  /*80310*/  STL.64 [R1+0xa8], R18 ;  /* 0x0000a81201007387 */ /* 0x0003e80000100a00 */
        /* <DEDUP_REMOVED lines=12> */
[----:B------:R-:W4:Y:S04]  /*803e0*/  LDL.LU R248, [R1+0x1c10] ;  /* 0x001c100001f87983 */ /* 0x000f280000300800 */
[----:B------:R-:W4:Y:S01]  /*803f0*/  LDL.LU R249, [R1+0x1c14] ;  /* 0x001c140001f97983 */ /* 0x000f220000300800 */
[C---:B------:R-:W-:Y:S03]  /*80400*/  HMMA.1688.F32.TF32 R24, R12.reuse, R130, R24 ;  /* 0x000000820c18723c */ /* 0x040fe60000081018 */
[----:B------:R-:W4:Y:S04]  /*80410*/  LDL.LU R250, [R1+0x1c18] ;  /* 0x001c180001fa7983 */ /* 0x000f280000300800 */
[----:B------:R-:W4:Y:S01]  /*80420*/  LDL.LU R251, [R1+0x1c1c] ;  /* 0x001c1c0001fb7983 */ /* 0x000f220000300800 */
[C---:B-1----:R-:W-:Y:S03]  /*80430*/  HMMA.1688.F32.TF32 R16, R12.reuse, R126, R244 ;  /* 0x0000007e0c10723c */ /* 0x042fe600000810f4 */
[----:B------:R-:W-:Y:S04]  /*80440*/  STL.64 [R1+0x90], R28 ;  /* 0x0000901c01007387 */ /* 0x000fe80000100a00 */
[----:B------:R-:W-:Y:S04]  /*80450*/  STL.64 [R1+0x98], R30 ;  /* 0x0000981e01007387 */ /* 0x000fe80000100a00 */
[----:B------:R-:W4:Y:S04]  /*80460*/  LDL.LU R244, [R1+0x1c00] ;  /* 0x001c000001f47983 */ /* 0x000f280000300800 */
[----:B------:R-:W-:Y:S01]  /*80470*/  STL.64 [R1+0x80], R24 ;  /* 0x0000801801007387 */ /* 0x000fe20000100a00 */
[C---:B------:R-:W-:Y:S03]  /*80480*/  HMMA.1688.F32.TF32 R20, R12.reuse, R118, R20 ;  /* 0x000000760c14723c */ /* 0x040fe60000081014 */
[----:B------:R1:W-:Y:S04]  /*80490*/  STL.64 [R1+0x88], R26 ;  /* 0x0000881a01007387 */ /* 0x0003e80000100a00 */
[----:B------:R-:W-:Y:S04]  /*804a0*/  STL.64 [R1+0x70], R16 ;  /* 0x0000701001007387 */ /* 0x000fe80000100a00 */
[----:B------:R1:W-:Y:S02]  /*804b0*/  STL.64 [R1+0x78], R18 ;  /* 0x0000781201007387 */ /* 0x0003e40000100a00 */
[C---:B-1----:R-:W-:Y:S02]  /*804c0*/  HMMA.1688.F32.TF32 R24, R12.reuse, R122, R108 ;  /* 0x0000007a0c18723c */ /* 0x042fe4000008106c */
[----:B------:R-:W4:Y:S04]  /*804d0*/  LDL.LU R245, [R1+0x1c04] ;  /* 0x001c040001f57983 */ /* 0x000f280000300800 */
[----:B------:R-:W4:Y:S02]  /*804e0*/  LDL.LU R246, [R1+0x1c08] ;  /* 0x001c080001f67983 */ /* 0x000f240000300800 */
[----:B------:R-:W-:Y:S02]  /*804f0*/  HMMA.1688.F32.TF32 R16, R12, R114, R232 ;  /* 0x000000720c10723c */ /* 0x000fe400000810e8 */
[----:B------:R-:W4:Y:S04]  /*80500*/  LDL.LU R247, [R1+0x1c0c] ;  /* 0x001c0c0001f77983 */ /* 0x000f280000300800 */
[----:B------:R-:W-:Y:S02]  /*80510*/  LDS R40, [R196+UR10+0x6280] ;  /* 0x0062800ac4287984 */ /* 0x000fe40008000800 */
[C---:B------:R-:W-:Y:S02]  /*80520*/  HMMA.1688.F32.TF32 R12, R36.reuse, R230, R240 ;  /* 0x000000e6240c723c */ /* 0x040fe400000810f0 */
[----:B------:R-:W-:Y:S04]  /*80530*/  LDS R42, [R196+UR10+0x7280] ;  /* 0x0072800ac42a7984 */ /* 0x000fe80008000800 */
[----:B------:R-:W-:Y:S04]  /*80540*/  STL.64 [R1+0x60], R24 ;  /* 0x0000601801007387 */ /* 0x000fe80000100a00 */
[----:B------:R-:W-:Y:S04]  /*80550*/  STL.64 [R1+0x68], R26 ;  /* 0x0000681a01007387 */ /* 0x000fe80000100a00 */
[----:B------:R1:W-:Y:S04]  /*80560*/  STL.64 [R1+0x50], R20 ;  /* 0x0000501401007387 */ /* 0x0003e80000100a00 */
[----:B------:R1:W-:Y:S04]  /*80570*/  STL.64 [R1+0x58], R22 ;  /* 0x0000581601007387 */ /* 0x0003e80000100a00 */
[----:B------:R-:W4:Y:S04]  /*80580*/  LDL.LU R240, [R1+0x1bf0] ;  /* 0x001bf00001f07983 */ /* 0x000f280000300800 */
[----:B------:R-:W-:Y:S04]  /*80590*/  STL.64 [R1+0x40], R16 ;  /* 0x0000401001007387 */ /* 0x000fe80000100a00 */
[----:B------:R-:W-:Y:S04]  /*805a0*/  STL.64 [R1+0x48], R18 ;  /* 0x0000481201007387 */ /* 0x000fe80000100a00 */
[----:B------:R-:W-:Y:S04]  /*805b0*/  STL.64 [R1+0x30], R12 ;  /* 0x0000300c01007387 */ /* 0x000fe80000100a00 */
[----:B------:R2:W-:Y:S04]  /*805c0*/  STL.64 [R1+0x38], R14 ;  /* 0x0000380e01007387 */ /* 0x0005e80000100a00 */
        /* <DEDUP_REMOVED lines=12> */
[----:B------:R-:W1:Y:S01]  /*80690*/  LDS R43, [R197+UR10+0x7280] ;  /* 0x0072800ac52b7984 */ /* 0x000e620008000800 */
[C---:B--2---:R-:W-:Y:S08]  /*806a0*/  HMMA.1688.F32.TF32 R12, R36.reuse, R218, R96 ;  /* 0x000000da240c723c */ /* 0x044ff00000081060 */
[C---:B---3--:R-:W-:Y:S08]  /*806b0*/  HMMA.1688.F32.TF32 R16, R36.reuse, R222, R100 ;  /* 0x000000de2410723c */ /* 0x048ff00000081064 */
[----:B------:R-:W-:-:S15]  /*806c0*/  HMMA.1688.F32.TF32 R24, R36, R226, R104 ;  /* 0x000000e22418723c */ /* 0x000fde0000081068 */
[----:B------:R-:W-:-:S04]  /*806d0*/  NOP ;  /* 0x0000000000007918 */ /* 0x000fc80000000000 */
[----:B------:R-:W-:Y:S04]  /*806e0*/  STL.64 [R1+0x20], R24 ;  /* 0x0000201801007387 */ /* 0x000fe80000100a00 */
[----:B------:R-:W-:Y:S04]  /*806f0*/  STL.64 [R1+0x28], R26 ;  /* 0x0000281a01007387 */ /* 0x000fe80000100a00 */
[----:B------:R-:W-:Y:S04]  /*80700*/  STL.64 [R1+0x10], R16 ;  /* 0x0000101001007387 */ /* 0x000fe80000100a00 */
[----:B------:R-:W-:Y:S04]  /*80710*/  STL.64 [R1+0x18], R18 ;  /* 0x0000181201007387 */ /* 0x000fe80000100a00 */
[----:B------:R-:W2:Y:S04]  /*80720*/  LDL.LU R96, [R1+0x1bc0] ;  /* 0x001bc00001607983 */ /* 0x000ea80000300800 */
[----:B------:R-:W-:Y:S04]  /*80730*/  STL.64 [R1], R12 ;  /* 0x0000000c01007387 */ /* 0x000fe80000100a00 */
[----:B------:R2:W-:Y:S04]  /*80740*/  STL.64 [R1+0x8], R14 ;  /* 0x0000080e01007387 */ /* 0x0005e80000100a00 */
[----:B------:R-:W2:Y:S04]  /*80750*/  LDL.LU R97, [R1+0x1bc4] ;  /* 0x001bc40001617983 */ /* 0x000ea80000300800 */
[----:B------:R-:W2:Y:S04]  /*80760*/  LDL.LU R98, [R1+0x1bc8] ;  /* 0x001bc80001627983 */ /* 0x000ea80000300800 */
[----:B------:R-:W2:Y:S01]  /*80770*/  LDL.LU R99, [R1+0x1bcc] ;  /* 0x001bcc0001637983 */ /* 0x000ea20000300800 */
[----:B----4-:R-:W-:-:S15]  /*80780*/  HMMA.1688.F32.TF32 R248, R36, R214, R248 ;  /* 0x000000d624f8723c */ /* 0x010fde00000810f8 */
[----:B------:R-:W-:-:S04]  /*80790*/  NOP ;  /* 0x0000000000007918 */ /* 0x000fc80000000000 */
[----:B------:R-:W-:Y:S04]  /*807a0*/  STL.64 [R1+0x5dc8], R250 ;  /* 0x005dc8fa01007387 */ /* 0x000fe80000100a00 */
[----:B------:R-:W-:Y:S04]  /*807b0*/  STL.64 [R1+0x5dc0], R248 ;  /* 0x005dc0f801007387 */ /* 0x000fe80000100a00 */
[----:B------:R-:W3:Y:S04]  /*807c0*/  LDL.LU R100, [R1+0x1bb0] ;  /* 0x001bb00001647983 */ /* 0x000ee80000300800 */
[----:B------:R-:W3:Y:S04]  /*807d0*/  LDL.LU R101, [R1+0x1bb4] ;  /* 0x001bb40001657983 */ /* 0x000ee80000300800 */
[----:B------:R-:W3:Y:S04]  /*807e0*/  LDL.LU R102, [R1+0x1bb8] ;  /* 0x001bb80001667983 */ /* 0x000ee80000300800 */
[----:B------:R-:W3:Y:S01]  /*807f0*/  LDL.LU R103, [R1+0x1bbc] ;  /* 0x001bbc0001677983 */ /* 0x000ee20000300800 */
[C---:B------:R-:W-:Y:S08]  /*80800*/  HMMA.1688.F32.TF32 R244, R36.reuse, R210, R244 ;  /* 0x000000d224f4723c */ /* 0x040ff000000810f4 */
[C---:B------:R-:W-:Y:S11]  /*80810*/  HMMA.1688.F32.TF32 R240, R36.reuse, R10, R240 ;  /* 0x0000000a24f0723c */ /* 0x040ff600000810f0 */
        /* <DEDUP_REMOVED lines=18> */
[----:B------:R-:W-:Y:S04]  /*80940*/  STL [R1+0x5cf8], R232 ;  /* 0x005cf8e801007387 */ /* 0x000fe80000100800 */
[----:B------:R-:W-:Y:S04]  /*80950*/  STL [R1+0x5cf4], R233 ;  /* 0x005cf4e901007387 */ /* 0x000fe80000100800 */
[----:B------:R-:W-:Y:S04]  /*80960*/  STL [R1+0x5cf0], R234 ;  /* 0x005cf0ea01007387 */ /* 0x000fe80000100800 */
[----:B------:R-:W-:Y:S01]  /*80970*/  STL [R1+0x5cdc], R235 ;  /* 0x005cdceb01007387 */ /* 0x000fe20000100800 */
[C---:B--2---:R-:W-:Y:S03]  /*80980*/  HMMA.1688.F32.TF32 R12, R36.reuse, R202, R96 ;  /* 0x000000ca240c723c */ /* 0x044fe60000081060 */
[----:B------:R-:W2:Y:S04]  /*80990*/  LDL.LU R96, [R1+0x1b90] ;  /* 0x001b900001607983 */ /* 0x000ea80000300800 */
[----:B------:R-:W2:Y:S04]  /*809a0*/  LDL.LU R97, [R1+0x1b94] ;  /* 0x001b940001617983 */ /* 0x000ea80000300800 */
[----:B------:R-:W2:Y:S04]  /*809b0*/  LDL.LU R98, [R1+0x1b98] ;  /* 0x001b980001627983 */ /* 0x000ea80000300800 */
[----:B------:R-:W2:Y:S04]  /*809c0*/  LDL.LU R99, [R1+0x1b9c] ;  /* 0x001b9c0001637983 */ /* 0x000ea80000300800 */
[----:B------:R-:W-:Y:S04]  /*809d0*/  STL [R1+0x5d08], R12 ;  /* 0x005d080c01007387 */ /* 0x000fe80000100800 */
[----:B------:R-:W-:Y:S04]  /*809e0*/  STL [R1+0x5d04], R13 ;  /* 0x005d040d01007387 */ /* 0x000fe80000100800 */
[----:B------:R-:W-:Y:S04]  /*809f0*/  STL [R1+0x5d00], R14 ;  /* 0x005d000e01007387 */ /* 0x000fe80000100800 */
[----:B------:R-:W-:Y:S04]  /*80a00*/  STL [R1+0x5cfc], R15 ;  /* 0x005cfc0f01007387 */ /* 0x000fe80000100800 */
[----:B------:R-:W2:Y:S04]  /*80a10*/  LDL.LU R28, [R1+0x1b80] ;  /* 0x001b8000011c7983 */ /* 0x000ea80000300800 */
[----:B------:R-:W2:Y:S04]  /*80a20*/  LDL.LU R29, [R1+0x1b84] ;  /* 0x001b8400011d7983 */ /* 0x000ea80000300800 */
[----:B------:R-:W2:Y:S04]  /*80a30*/  LDL.LU R30, [R1+0x1b88] ;  /* 0x001b8800011e7983 */ /* 0x000ea80000300800 */
[----:B------:R-:W2:Y:S01]  /*80a40*/  LDL.LU R31, [R1+0x1b8c] ;  /* 0x001b8c00011f7983 */ /* 0x000ea20000300800 */
[C---:B---3--:R-:W-:Y:S03]  /*80a50*/  HMMA.1688.F32.TF32 R16, R36.reuse, R198, R100 ;  /* 0x000000c62410723c */ /* 0x048fe60000081064 */
        /* <DEDUP_REMOVED lines=12> */
[----:B------:R-:W-:Y:S04]  /*80b20*/  STL [R1+0x5d18], R16 ;  /* 0x005d181001007387 */ /* 0x000fe80000100800 */
[----:B------:R-:W-:Y:S04]  /*80b30*/  STL [R1+0x5d14], R17 ;  /* 0x005d141101007387 */ /* 0x000fe80000100800 */
[----:B------:R-:W-:Y:S04]  /*80b40*/  STL [R1+0x5d10], R18 ;  /* 0x005d101201007387 */ /* 0x000fe80000100800 */
[----:B------:R1:W-:Y:S01]  /*80b50*/  STL [R1+0x5d0c], R19 ;  /* 0x005d0c1301007387 */ /* 0x0003e20000100800 */
[----:B----4-:R-:W-:-:S15]  /*80b60*/  HMMA.1688.F32.TF32 R20, R36, R194, R20 ;  /* 0x000000c22414723c */ /* 0x010fde0000081014 */
[----:B------:R-:W-:-:S04]  /*80b70*/  NOP ;  /* 0x0000000000007918 */ /* 0x000fc80000000000 */
[----:B------:R4:W-:Y:S04]  /*80b80*/  STL [R1+0x5d28], R20 ;  /* 0x005d281401007387 */ /* 0x0009e80000100800 */
[----:B------:R1:W-:Y:S04]  /*80b90*/  STL [R1+0x5d24], R21 ;  /* 0x005d241501007387 */ /* 0x0003e80000100800 */
[----:B------:R1:W-:Y:S04]  /*80ba0*/  STL [R1+0x5d20], R22 ;  /* 0x005d201601007387 */ /* 0x0003e80000100800 */
[----:B------:R1:W-:Y:S01]  /*80bb0*/  STL [R1+0x5d1c], R23 ;  /* 0x005d1c1701007387 */ /* 0x0003e20000100800 */
[C---:B--2---:R-:W-:Y:S03]  /*80bc0*/  HMMA.1688.F32.TF32 R24, R36.reuse, R190, R96 ;  /* 0x000000be2418723c */ /* 0x044fe60000081060 */
[----:B------:R-:W2:Y:S04]  /*80bd0*/  LDL.LU R96, [R1+0x1b40] ;  /* 0x001b400001607983 */ /* 0x000ea80000300800 */
[----:B------:R-:W2:Y:S04]  /*80be0*/  LDL.LU R97, [R1+0x1b44] ;  /* 0x001b440001617983 */ /* 0x000ea80000300800 */
[----:B------:R-:W2:Y:S04]  /*80bf0*/  LDL.LU R98, [R1+0x1b48] ;  /* 0x001b480001627983 */ /* 0x000ea80000300800 */
[----:B------:R-:W2:Y:S04]  /*80c00*/  LDL.LU R99, [R1+0x1b4c] ;  /* 0x001b4c0001637983 */ /* 0x000ea80000300800 */
[----:B------:R-:W-:Y:S01]  /*80c10*/  STL [R1+0x5d38], R24 ;  /* 0x005d381801007387 */ /* 0x000fe20000100800 */
[C---:B------:R-:W-:Y:S03]  /*80c20*/  HMMA.1688.F32.TF32 R28, R36.reuse, R186, R28 ;  /* 0x000000ba241c723c */ /* 0x040fe6000008101c */
[----:B------:R-:W-:Y:S04]  /*80c30*/  STL [R1+0x5d34], R25 ;  /* 0x005d341901007387 */ /* 0x000fe80000100800 */
[----:B------:R-:W-:Y:S04]  /*80c40*/  STL [R1+0x5d30], R26 ;  /* 0x005d301a01007387 */ /* 0x000fe80000100800 */
[----:B------:R1:W-:Y:S01]  /*80c50*/  STL [R1+0x5d2c], R27 ;  /* 0x005d2c1b01007387 */ /* 0x0003e20000100800 */
[C---:B---3--:R-:W-:Y:S07]  /*80c60*/  HMMA.1688.F32.TF32 R32, R36.reuse, R182, R104 ;  /* 0x000000b62420723c */ /* 0x048fee0000081068 */
[----:B------:R-:W-:Y:S04]  /*80c70*/  STL [R1+0x5d48], R28 ;  /* 0x005d481c01007387 */ /* 0x000fe80000100800 */
[----:B------:R-:W-:Y:S04]  /*80c80*/  STL [R1+0x5d44], R29 ;  /* 0x005d441d01007387 */ /* 0x000fe80000100800 */
[----:B------:R-:W-:Y:S04]  /*80c90*/  STL [R1+0x5d40], R30 ;  /* 0x005d401e01007387 */ /* 0x000fe80000100800 */
[----:B------:R-:W-:Y:S04]  /*80ca0*/  STL [R1+0x5d3c], R31 ;  /* 0x005d3c1f01007387 */ /* 0x000fe80000100800 */
[----:B------:R-:W3:Y:S04]  /*80cb0*/  LDL.LU R104, [R1+0x1b30] ;  /* 0x001b300001687983 */ /* 0x000ee80000300800 */
[----:B------:R-:W3:Y:S04]  /*80cc0*/  LDL.LU R105, [R1+0x1b34] ;  /* 0x001b340001697983 */ /* 0x000ee80000300800 */
[----:B------:R-:W3:Y:S04]  /*80cd0*/  LDL.LU R106, [R1+0x1b38] ;  /* 0x001b3800016a7983 */ /* 0x000ee80000300800 */
[----:B------:R-:W3:Y:S01]  /*80ce0*/  LDL.LU R107, [R1+0x1b3c] ;  /* 0x001b3c00016b7983 */ /* 0x000ee20000300800 */
[C---:B-1----:R-:W-:Y:S03]  /*80cf0*/  HMMA.1688.F32.TF32 R16, R36.reuse, R178, R108 ;  /* 0x000000b22410723c */ /* 0x042fe6000008106c */
[----:B------:R-:W-:Y:S04]  /*80d00*/  STL [R1+0x5d58], R32 ;  /* 0x005d582001007387 */ /* 0x000fe80000100800 */
[----:B------:R-:W-:Y:S01]  /*80d10*/  STL [R1+0x5d54], R33 ;  /* 0x005d542101007387 */ /* 0x000fe20000100800 */
[----:B------:R-:W-:Y:S03]  /*80d20*/  HMMA.1688.F32.TF32 R12, R36, R174, R100 ;  /* 0x000000ae240c723c */ /* 0x000fe60000081064 */
[----:B------:R-:W-:Y:S04]  /*80d30*/  STL [R1+0x5d50], R34 ;  /* 0x005d502201007387 */ /* 0x000fe80000100800 */
[----:B------:R-:W-:Y:S04]  /*80d40*/  STL [R1+0x5d4c], R35 ;  /* 0x005d4c2301007387 */ /* 0x000fe80000100800 */
[----:B------:R-:W-:Y:S04]  /*80d50*/  STL.64 [R1+0x8e0], R16 ;  /* 0x0008e01001007387 */ /* 0x000fe80000100a00 */
[----:B------:R1:W-:Y:S04]  /*80d60*/  STL.64 [R1+0x8e8], R18 ;  /* 0x0008e81201007387 */ /* 0x0003e80000100a00 */
[----:B------:R-:W3:Y:S04]  /*80d70*/  LDL.LU R100, [R1+0x1b20] ;  /* 0x001b200001647983 */ /* 0x000ee80000300800 */
[----:B------:R-:W3:Y:S04]  /*80d80*/  LDL.LU R101, [R1+0x1b24] ;  /* 0x001b240001657983 */ /* 0x000ee80000300800 */
[----:B------:R-:W3:Y:S04]  /*80d90*/  LDL.LU R102, [R1+0x1b28] ;  /* 0x001b280001667983 */ /* 0x000ee80000300800 */
[----:B------:R-:W3:Y:S01]  /*80da0*/  LDL.LU R103, [R1+0x1b2c] ;  /* 0x001b2c0001677983 */ /* 0x000ee20000300800 */
[----:B------:R-:W-:-:S02]  /*80db0*/  IMAD.MOV.U32 R239, RZ, RZ, R15 ;  /* 0x000000ffffef7224 */ /* 0x000fc400078e000f */
[----:B------:R-:W-:Y:S02]  /*80dc0*/  IMAD.MOV.U32 R238, RZ, RZ, R14 ;  /* 0x000000ffffee7224 */ /* 0x000fe400078e000e */
[----:B------:R-:W-:Y:S02]  /*80dd0*/  IMAD.MOV.U32 R237, RZ, RZ, R13 ;  /* 0x000000ffffed7224 */ /* 0x000fe400078e000d */
[----:B------:R-:W-:Y:S01]  /*80de0*/  IMAD.MOV.U32 R236, RZ, RZ, R12 ;  /* 0x000000ffffec7224 */ /* 0x000fe200078e000c */
[----:B------:R-:W-:Y:S04]  /*80df0*/  STL [R1+0x5d68], R239 ;  /* 0x005d68ef01007387 */ /* 0x000fe80000100800 */
[----:B------:R-:W-:Y:S04]  /*80e00*/  STL [R1+0x5d64], R238 ;  /* 0x005d64ee01007387 */ /* 0x000fe80000100800 */
[----:B------:R-:W-:Y:S04]  /*80e10*/  STL [R1+0x5d60], R237 ;  /* 0x005d60ed01007387 */ /* 0x000fe80000100800 */
[----:B------:R-:W-:Y:S01]  /*80e20*/  STL [R1+0x5d5c], R236 ;  /* 0x005d5cec01007387 */ /* 0x000fe20000100800 */
[----:B--2---:R-:W-:Y:S03]  /*80e30*/  HMMA.1688.F32.TF32 R12, R36, R170, R96 ;  /* 0x000000aa240c723c */ /* 0x004fe60000081060 */
[----:B------:R-:W2:Y:S04]  /*80e40*/  LDL.LU R96, [R1+0x1b10] ;  /* 0x001b100001607983 */ /* 0x000ea80000300800 */
[----:B------:R-:W2:Y:S04]  /*80e50*/  LDL.LU R97, [R1+0x1b14] ;  /* 0x001b140001617983 */ /* 0x000ea80000300800 */
[----:B------:R-:W2:Y:S04]  /*80e60*/  LDL.LU R98, [R1+0x1b18] ;  /* 0x001b180001627983 */ /* 0x000ea80000300800 */
[----:B------:R-:W2:Y:S04]  /*80e70*/  LDL.LU R99, [R1+0x1b1c] ;  /* 0x001b1c0001637983 */ /* 0x000ea80000300800 */
[----:B----4-:R-:W-:-:S02]  /*80e80*/  IMAD.MOV.U32 R20, RZ, RZ, R12 ;  /* 0x000000ffff147224 */ /* 0x010fc400078e000c */
[----:B------:R-:W-:Y:S02]  /*80e90*/  IMAD.MOV.U32 R21, RZ, RZ, R13 ;  /* 0x000000ffff157224 */ /* 0x000fe400078e000d */
[----:B------:R-:W-:Y:S02]  /*80ea0*/  IMAD.MOV.U32 R22, RZ, RZ, R14 ;  /* 0x000000ffff167224 */ /* 0x000fe400078e000e */
[----:B------:R-:W-:-:S05]  /*80eb0*/  IMAD.MOV.U32 R23, RZ, RZ, R15 ;  /* 0x000000ffff177224 */ /* 0x000fca00078e000f */
[----:B------:R-:W-:Y:S04]  /*80ec0*/  STL [R1+0x5d78], R23 ;  /* 0x005d781701007387 */ /* 0x000fe80000100800 */
[----:B------:R-:W-:Y:S04]  /*80ed0*/  STL [R1+0x5d74], R22 ;  /* 0x005d741601007387 */ /* 0x000fe80000100800 */
[----:B------:R-:W-:Y:S04]  /*80ee0*/  STL [R1+0x5d70], R21 ;  /* 0x005d701501007387 */ /* 0x000fe80000100800 */
[----:B------:R-:W-:Y:S01]  /*80ef0*/  STL [R1+0x5d6c], R20 ;  /* 0x005d6c1401007387 */ /* 0x000fe20000100800 */
[----:B---3--:R-:W-:Y:S03]  /*80f00*/  HMMA.1688.F32.TF32 R12, R36, R166, R104 ;  /* 0x000000a6240c723c */ /* 0x008fe60000081068 */
        /* <DEDUP_REMOVED lines=12> */
[----:B------:R-:W-:Y:S03]  /*80fd0*/  HMMA.1688.F32.TF32 R12, R36, R162, R100 ;  /* 0x000000a2240c723c */ /* 0x000fe60000081064 */
        /* <DEDUP_REMOVED lines=8> */
[----:B-1----:R-:W-:-:S02]  /*81060*/  IMAD.MOV.U32 R19, RZ, RZ, R15 ;  /* 0x000000ffff137224 */ /* 0x002fc400078e000f */
[----:B------:R-:W-:Y:S02]  /*81070*/  IMAD.MOV.U32 R18, RZ, RZ, R14 ;  /* 0x000000ffff127224 */ /* 0x000fe400078e000e */
[----:B------:R-:W-:Y:S02]  /*81080*/  IMAD.MOV.U32 R17, RZ, RZ, R13 ;  /* 0x000000ffff117224 */ /* 0x000fe400078e000d */
[----:B------:R-:W-:Y:S01]  /*81090*/  IMAD.MOV.U32 R16, RZ, RZ, R12 ;  /* 0x000000ffff107224 */ /* 0x000fe200078e000c */
[----:B------:R-:W-:Y:S04]  /*810a0*/  STL [R1+0x5d98], R19 ;  /* 0x005d981301007387 */ /* 0x000fe80000100800 */
[----:B------:R-:W-:Y:S04]  /*810b0*/  STL [R1+0x5d94], R18 ;  /* 0x005d941201007387 */ /* 0x000fe80000100800 */
[----:B------:R-:W-:Y:S04]  /*810c0*/  STL [R1+0x5d90], R17 ;  /* 0x005d901101007387 */ /* 0x000fe80000100800 */
[----:B------:R1:W-:Y:S01]  /*810d0*/  STL [R1+0x5d8c], R16 ;  /* 0x005d8c1001007387 */ /* 0x0003e20000100800 */
[----:B--2---:R-:W-:Y:S03]  /*810e0*/  HMMA.1688.F32.TF32 R12, R36, R158, R96 ;  /* 0x0000009e240c723c */ /* 0x004fe60000081060 */
[----:B------:R-:W2:Y:S04]  /*810f0*/  LDL.LU R96, [R1+0x1ad0] ;  /* 0x001ad00001607983 */ /* 0x000ea80000300800 */
[----:B------:R-:W2:Y:S04]  /*81100*/  LDL.LU R97, [R1+0x1ad4] ;  /* 0x001ad40001617983 */ /* 0x000ea80000300800 */
[----:B------:R-:W2:Y:S04]  /*81110*/  LDL.LU R98, [R1+0x1ad8] ;  /* 0x001ad80001627983 */ /* 0x000ea80000300800 */
[----:B------:R-:W2:Y:S04]  /*81120*/  LDL.LU R99, [R1+0x1adc] ;  /* 0x001adc0001637983 */ /* 0x000ea80000300800 */
[----:B------:R-:W-:-:S02]  /*81130*/  IMAD.MOV.U32 R28, RZ, RZ, R12 ;  /* 0x000000ffff1c7224 */ /* 0x000fc400078e000c */
        /* <DEDUP_REMOVED lines=15> */
[----:B------:R-:W-:-:S05]  /*81230*/  IMAD.MOV.U32 R35, RZ, RZ, R15 ;  /* 0x000000ffff237224 */ /* 0x000fca00078e000f */
[----:B------:R-:W-:Y:S04]  /*81240*/  STL [R1+0x5db8], R35 ;  /* 0x005db82301007387 */ /* 0x000fe80000100800 */
[----:B------:R-:W-:Y:S01]  /*81250*/  STL [R1+0x5db4], R34 ;  /* 0x005db42201007387 */ /* 0x000fe20000100800 */
[C---:B----4-:R-:W-:Y:S03]  /*81260*/  HMMA.1688.F32.TF32 R12, R36.reuse, R150, R108 ;  /* 0x00000096240c723c */ /* 0x050fe6000008106c */
[----:B------:R-:W-:Y:S04]  /*81270*/  STL [R1+0x5db0], R33 ;  /* 0x005db02101007387 */ /* 0x000fe80000100800 */
[----:B------:R-:W-:Y:S01]  /*81280*/  STL [R1+0x5dac], R32 ;  /* 0x005dac2001007387 */ /* 0x000fe20000100800 */
[----:B-1----:R-:W-:Y:S11]  /*81290*/  HMMA.1688.F32.TF32 R16, R36, R146, R100 ;  /* 0x000000922410723c */ /* 0x002ff60000081064 */
[----:B------:R-:W-:Y:S01]  /*812a0*/  IMAD.MOV.U32 R239, RZ, RZ, R12 ;  /* 0x000000ffffef7224 */ /* 0x000fe200078e000c */
[----:B------:R-:W-:Y:S01]  /*812b0*/  MOV R238, R13 ;  /* 0x0000000d00ee7202 */ /* 0x000fe20000000f00 */
[----:B------:R-:W-:-:S02]  /*812c0*/  IMAD.MOV.U32 R237, RZ, RZ, R14 ;  /* 0x000000ffffed7224 */ /* 0x000fc400078e000e */
[----:B------:R-:W-:Y:S02]  /*812d0*/  IMAD.MOV.U32 R236, RZ, RZ, R15 ;  /* 0x000000ffffec7224 */ /* 0x000fe400078e000f */
[----:B------:R-:W-:Y:S04]  /*812e0*/  STL.64 [R1+0x5dd8], R238 ;  /* 0x005dd8ee01007387 */ /* 0x000fe80000100a00 */
[----:B------:R-:W-:Y:S04]  /*812f0*/  STL.64 [R1+0x5dd0], R236 ;  /* 0x005dd0ec01007387 */ /* 0x000fe80000100a00 */
[----:B------:R-:W4:Y:S04]  /*81300*/  LDL.LU R100, [R1+0x1ab0] ;  /* 0x001ab00001647983 */ /* 0x000f280000300800 */
[----:B------:R-:W4:Y:S04]  /*81310*/  LDL.LU R101, [R1+0x1ab4] ;  /* 0x001ab40001657983 */ /* 0x000f280000300800 */
[----:B------:R-:W4:Y:S04]  /*81320*/  LDL.LU R102, [R1+0x1ab8] ;  /* 0x001ab80001667983 */ /* 0x000f280000300800 */
[----:B------:R-:W4:Y:S01]  /*81330*/  LDL.LU R103, [R1+0x1abc] ;  /* 0x001abc0001677983 */ /* 0x000f220000300800 */
[----:B------:R-:W-:-:S02]  /*81340*/  IMAD.MOV.U32 R14, RZ, RZ, R18 ;  /* 0x000000ffff0e7224 */ /* 0x000fc400078e0012 */
[----:B------:R-:W-:Y:S02]  /*81350*/  IMAD.MOV.U32 R15, RZ, RZ, R19 ;  /* 0x000000ffff0f7224 */ /* 0x000fe400078e0013 */
[----:B------:R-:W-:Y:S02]  /*81360*/  IMAD.MOV.U32 R12, RZ, RZ, R16 ;  /* 0x000000ffff0c7224 */ /* 0x000fe400078e0010 */
[----:B------:R-:W-:Y:S01]  /*81370*/  IMAD.MOV.U32 R13, RZ, RZ, R17 ;  /* 0x000000ffff0d7224 */ /* 0x000fe200078e0011 */
[----:B------:R-:W-:Y:S04]  /*81380*/  STL.64 [R1+0x5de8], R14 ;  /* 0x005de80e01007387 */ /* 0x000fe80000100a00 */
[----:B------:R3:W-:Y:S01]  /*81390*/  STL.64 [R1+0x5de0], R12 ;  /* 0x005de00c01007387 */ /* 0x0007e20000100a00 */
        /* <DEDUP_REMOVED lines=8> */
[----:B------:R-:W-:Y:S01]  /*81420*/  IMAD.MOV.U32 R20, RZ, RZ, R19 ;  /* 0x000000ffff147224 */ /* 0x000fe200078e0013 */
        /* <DEDUP_REMOVED lines=19> */
[----:B------:R-:W-:Y:S04]  /*81560*/  STL.64 [R1+0x5e08], R26 ;  /* 0x005e081a01007387 */ /* 0x000fe80000100a00 */
[----:B------:R-:W-:Y:S01]  /*81570*/  STL.64 [R1+0x5e00], R24 ;  /* 0x005e001801007387 */ /* 0x000fe20000100a00 */
[----:B----4-:R-:W-:Y:S03]  /*81580*/  HMMA.1688.F32.TF32 R12, R36, R134, R100 ;  /* 0x00000086240c723c */ /* 0x010fe60000081064 */
[----:B------:R-:W4:Y:S04]  /*81590*/  LDL.LU R100, [R1+0x16d0] ;  /* 0x0016d00001647983 */ /* 0x000f280000300800 */
[----:B------:R-:W4:Y:S04]  /*815a0*/  LDL.LU R101, [R1+0x16d4] ;  /* 0x0016d40001657983 */ /* 0x000f280000300800 */
[----:B------:R-:W4:Y:S04]  /*815b0*/  LDL.LU R102, [R1+0x16d8] ;  /* 0x0016d80001667983 */ /* 0x000f280000300800 */
[----:B------:R-:W4:Y:S04]  /*815c0*/  LDL.LU R103, [R1+0x16dc] ;  /* 0x0016dc0001677983 */ /* 0x000f280000300800 */
[----:B------:R-:W-:-:S02]  /*815d0*/  IMAD.MOV.U32 R19, RZ, RZ, R12 ;  /* 0x000000ffff137224 */ /* 0x000fc400078e000c */
[----:B------:R-:W-:Y:S02]  /*815e0*/  IMAD.MOV.U32 R18, RZ, RZ, R13 ;  /* 0x000000ffff127224 */ /* 0x000fe400078e000d */
[----:B------:R-:W-:Y:S02]  /*815f0*/  IMAD.MOV.U32 R17, RZ, RZ, R14 ;  /* 0x000000ffff117224 */ /* 0x000fe400078e000e */
[----:B------:R-:W-:Y:S01]  /*81600*/  IMAD.MOV.U32 R16, RZ, RZ, R15 ;  /* 0x000000ffff107224 */ /* 0x000fe200078e000f */
[----:B------:R-:W-:Y:S04]  /*81610*/  STL.64 [R1+0x5e18], R18 ;  /* 0x005e181201007387 */ /* 0x000fe80000100a00 */
[----:B------:R-:W-:Y:S01]  /*81620*/  STL.64 [R1+0x5e10], R16 ;  /* 0x005e101001007387 */ /* 0x000fe20000100a00 */
        /* <DEDUP_REMOVED lines=21> */
[----:B---3--:R-:W-:-:S15]  /*81780*/  HMMA.1688.F32.TF32 R12, R36, R118, R104 ;  /* 0x00000076240c723c */ /* 0x008fde0000081068 */
[----:B------:R-:W-:-:S04]  /*81790*/  NOP ;  /* 0x0000000000007918 */ /* 0x000fc80000000000 */
[----:B------:R-:W-:Y:S01]  /*817a0*/  MOV R245, R12 ;  /* 0x0000000c00f57202 */ /* 0x000fe20000000f00 */
[----:B------:R-:W-:Y:S02]  /*817b0*/  IMAD.MOV.U32 R246, RZ, RZ, R13 ;  /* 0x000000fffff67224 */ /* 0x000fe400078e000d */
[----:B------:R-:W-:Y:S02]  /*817c0*/  IMAD.MOV.U32 R247, RZ, RZ, R14 ;  /* 0x000000fffff77224 */ /* 0x000fe400078e000e */
[----:B------:R-:W-:Y:S01]  /*817d0*/  IMAD.MOV.U32 R235, RZ, RZ, R15 ;  /* 0x000000ffffeb7224 */ /* 0x000fe200078e000f */
[----:B------:R-:W-:Y:S04]  /*817e0*/  STL.64 [R1+0x5e28], R30 ;  /* 0x005e281e01007387 */ /* 0x000fe80000100a00 */
[----:B------:R-:W-:Y:S04]  /*817f0*/  STL.64 [R1+0x5e20], R28 ;  /* 0x005e201c01007387 */ /* 0x000fe80000100a00 */
[----:B------:R-:W-:Y:S04]  /*81800*/  STL.64 [R1+0x5e38], R34 ;  /* 0x005e382201007387 */ /* 0x000fe80000100a00 */
[----:B------:R-:W-:Y:S01]  /*81810*/  STL.64 [R1+0x5e30], R32 ;  /* 0x005e302001007387 */ /* 0x000fe20000100a00 */
[----:B----4-:R-:W-:Y:S03]  /*81820*/  HMMA.1688.F32.TF32 R12, R36, R114, R100 ;  /* 0x00000072240c723c */ /* 0x010fe60000081064 */
[----:B------:R-:W-:Y:S04]  /*81830*/  STL.64 [R1+0x5e58], R234 ;  /* 0x005e58ea01007387 */ /* 0x000fe80000100a00 */
[----:B------:R-:W-:Y:S04]  /*81840*/  STL.64 [R1+0x5e50], R232 ;  /* 0x005e50e801007387 */ /* 0x000fe80000100a00 */
[----:B------:R-:W-:Y:S04]  /*81850*/  LDS R36, [R0+UR10+0x6300] ;  /* 0x0063000a00247984 */ /* 0x000fe80008000800 */
[----:B------:R-:W-:Y:S04]  /*81860*/  LDS R38, [R0+UR10+0x7300] ;  /* 0x0073000a00267984 */ /* 0x000fe80008000800 */
[----:B------:R-:W-:Y:S01]  /*81870*/  LDS R37, [R3+UR10+0x6300] ;  /* 0x0063000a03257984 */ /* 0x000fe20008000800 */
[----:B------:R-:W-:-:S02]  /*81880*/  IMAD.MOV.U32 R240, RZ, RZ, R12 ;  /* 0x000000fffff07224 */ /* 0x000fc400078e000c */
[----:B------:R-:W-:Y:S01]  /*81890*/  IMAD.MOV.U32 R241, RZ, RZ, R13 ;  /* 0x000000fffff17224 */ /* 0x000fe200078e000d */
[----:B------:R-:W1:Y:S01]  /*818a0*/  LDS R39, [R3+UR10+0x7300] ;  /* 0x0073000a03277984 */ /* 0x000e620008000800 */
[----:B------:R-:W-:Y:S02]  /*818b0*/  IMAD.MOV.U32 R242, RZ, RZ, R14 ;  /* 0x000000fffff27224 */ /* 0x000fe400078e000e */
[----:B------:R-:W-:Y:S01]  /*818c0*/  IMAD.MOV.U32 R243, RZ, RZ, R15 ;  /* 0x000000fffff37224 */ /* 0x000fe200078e000f */
[----:B------:R-:W-:Y:S04]  /*818d0*/  STL.64 [R1+0x5e48], R246 ;  /* 0x005e48f601007387 */ /* 0x000fe80000100a00 */
[----:B------:R-:W-:Y:S04]  /*818e0*/  STL.64 [R1+0x5e40], R244 ;  /* 0x005e40f401007387 */ /* 0x000fe80000100a00 */
[----:B------:R-:W-:Y:S04]  /*818f0*/  STL.64 [R1+0x5e68], R242 ;  /* 0x005e68f201007387 */ /* 0x000fe80000100a00 */
[----:B------:R-:W-:Y:S01]  /*81900*/  STL.64 [R1+0x5e60], R240 ;  /* 0x005e60f001007387 */ /* 0x000fe20000100a00 */
[----:B--2---:R-:W-:Y:S03]  /*81910*/  HMMA.1688.F32.TF32 R12, R40, R230, R96 ;  /* 0x000000e6280c723c */ /* 0x004fe60000081060 */
[----:B------:R-:W2:-:S15]  /*81920*/  LDL.LU R96, [R1+0x18b0] ;  /* 0x0018b00001607983 */ /* 0x000e9e0000300800 */
[----:B------:R-:W-:Y:S01]  /*81930*/  NOP ;  /* 0x0000000000007918 */ /* 0x000fe20000000000 */
        /* <DEDUP_REMOVED lines=116> */
[----:B------:R-:W-:-:S15]  /*82080*/  HMMA.1688.F32.TF32 R240, R40, R226, R240 ;  /* 0x000000e228f0723c */ /* 0x000fde00000810f0 */
[----:B------:R-:W-:-:S04]  /*82090*/  NOP ;  /* 0x0000000000007918 */ /* 0x000fc80000000000 */
[----:B------:R-:W-:Y:S01]  /*820a0*/  STL.64 [R1+0xaf0], R240 ;  /* 0x000af0f001007387 */ /* 0x000fe20000100a00 */
[C---:B------:R-:W-:Y:S03]  /*820b0*/  HMMA.1688.F32.TF32 R232, R40.reuse, R218, R232 ;  /* 0x000000da28e8723c */ /* 0x040fe600000810e8 */
[----:B------:R2:W-:Y:S05]  /*820c0*/  STL.64 [R1+0xaf8], R242 ;  /* 0x000af8f201007387 */ /* 0x0005ea0000100a00 */
[C---:B--2---:R-:W-:Y:S08]  /*820d0*/  HMMA.1688.F32.TF32 R240, R40.reuse, R222, R244 ;  /* 0x000000de28f0723c */ /* 0x044ff000000810f4 */
[C---:B------:R-:W-:Y:S11]  /*820e0*/  HMMA.1688.F32.TF32 R24, R40.reuse, R6, R24 ;  /* 0x000000062818723c */ /* 0x040ff60000081018 */
        /* <DEDUP_REMOVED lines=183> */
[----:B-1----:R-:W-:Y:S08]  /*82c60*/  HMMA.1688.F32.TF32 R28, R36, R230, R28 ;  /* 0x000000e6241c723c */ /* 0x002ff0000008101c */
[C---:B--2---:R-:W-:Y:S08]  /*82c70*/  HMMA.1688.F32.TF32 R32, R40.reuse, R114, R32 ;  /* 0x000000722820723c */ /* 0x044ff00000081020 */
[C---:B---3--:R-:W-:Y:S08]  /*82c80*/  HMMA.1688.F32.TF32 R240, R40.reuse, R122, R244 ;  /* 0x0000007a28f0723c */ /* 0x048ff000000810f4 */
[----:B----4-:R-:W-:Y:S01]  /*82c90*/  HMMA.1688.F32.TF32 R232, R40, R118, R232 ;  /* 0x0000007628e8723c */ /* 0x010fe200000810e8 */
[----:B------:R-:W-:Y:S10]  /*82ca0*/  LDS R40, [R196+UR10+0x6300] ;  /* 0x0063000ac4287984 */ /* 0x000ff40008000800 */
[----:B------:R-:W-:Y:S01]  /*82cb0*/  STL.64 [R1+0xe50], R240 ;  /* 0x000e50f001007387 */ /* 0x000fe20000100a00 */
[C---:B------:R-:W-:Y:S03]  /*82cc0*/  HMMA.1688.F32.TF32 R16, R36.reuse, R226, R16 ;  /* 0x000000e22410723c */ /* 0x040fe60000081010 */
[----:B------:R-:W-:Y:S04]  /*82cd0*/  STL [R1+0xe58], R242 ;  /* 0x000e58f201007387 */ /* 0x000fe80000100800 */
        /* <DEDUP_REMOVED lines=146> */
[C---:B--2---:R-:W-:Y:S08]  /*83600*/  HMMA.1688.F32.TF32 R16, R36.reuse, R142, R92 ;  /* 0x0000008e2410723c */ /* 0x044ff0000008105c */
[C---:B----4-:R-:W-:Y:S11]  /*83610*/  HMMA.1688.F32.TF32 R20, R36.reuse, R134, R84 ;  /* 0x000000862414723c */ /* 0x050ff60000081054 */
        /* <DEDUP_REMOVED lines=10> */
[----:B--2---:R-:W-:Y:S03]  /*836c0*/  HMMA.1688.F32.TF32 R20, R36, R122, R72 ;  /* 0x0000007a2414723c */ /* 0x004fe60000081048 */
[----:B------:R-:W-:Y:S01]  /*836d0*/  IMAD.MOV.U32 R168, RZ, RZ, R12 ;  /* 0x000000ffffa87224 */ /* 0x000fe200078e000c */
[----:B------:R2:W-:Y:S01]  /*836e0*/  STL.64 [R1+0x1168], R14 ;  /* 0x0011680e01007387 */ /* 0x0005e20000100a00 */
[----:B------:R-:W-:-:S03]  /*836f0*/  IMAD.MOV.U32 R169, RZ, RZ, R13 ;  /* 0x000000ffffa97224 */ /* 0x000fc600078e000d */
[C---:B---3--:R-:W-:Y:S08]  /*83700*/  HMMA.1688.F32.TF32 R16, R36.reuse, R118, R68 ;  /* 0x000000762410723c */ /* 0x048ff00000081044 */
[----:B--2---:R-:W-:Y:S01]  /*83710*/  HMMA.1688.F32.TF32 R12, R36, R114, R64 ;  /* 0x00000072240c723c */ /* 0x004fe20000081040 */
[----:B------:R2:W-:Y:S04]  /*83720*/  STL [R1+0x5cb0], R169 ;  /* 0x005cb0a901007387 */ /* 0x0005e80000100800 */
[----:B------:R3:W-:Y:S04]  /*83730*/  STL [R1+0x5cac], R168 ;  /* 0x005caca801007387 */ /* 0x0007e80000100800 */
[----:B------:R-:W-:Y:S04]  /*83740*/  STL.64 [R1+0x1170], R20 ;  /* 0x0011701401007387 */ /* 0x000fe80000100a00 */
[----:B------:R-:W-:Y:S04]  /*83750*/  STL.64 [R1+0x1178], R22 ;  /* 0x0011781601007387 */ /* 0x000fe80000100a00 */
[----:B------:R-:W-:Y:S02]  /*83760*/  STL.64 [R1+0x1190], R16 ;  /* 0x0011901001007387 */ /* 0x000fe40000100a00 */
[----:B--2---:R-:W-:-:S02]  /*83770*/  IMAD.MOV.U32 R169, RZ, RZ, R13 ;  /* 0x000000ffffa97224 */ /* 0x004fc400078e000d */
[----:B------:R-:W-:Y:S01]  /*83780*/  STL.64 [R1+0x1198], R18 ;  /* 0x0011981201007387 */ /* 0x000fe20000100a00 */
[----:B---3--:R-:W-:-:S03]  /*83790*/  IMAD.MOV.U32 R168, RZ, RZ, R14 ;  /* 0x000000ffffa87224 */ /* 0x008fc600078e000e */
[----:B------:R-:W-:Y:S04]  /*837a0*/  STL [R1+0x1180], R12 ;  /* 0x0011800c01007387 */ /* 0x000fe80000100800 */
[----:B------:R1:W-:Y:S01]  /*837b0*/  STL [R1+0x118c], R15 ;  /* 0x00118c0f01007387 */ /* 0x0003e20000100800 */
[----:B------:R-:W-:-:S03]  /*837c0*/  IMAD.MOV.U32 R2, RZ, RZ, R243 ;  /* 0x000000ffff027224 */ /* 0x000fc600078e00f3 */
[----:B------:R-:W-:Y:S04]  /*837d0*/  LDS R36, [R0+UR10+0x6380] ;  /* 0x0063800a00247984 */ /* 0x000fe80008000800 */
[----:B------:R-:W-:Y:S01]  /*837e0*/  LDS R38, [R0+UR10+0x7380] ;  /* 0x0073800a00267984 */ /* 0x000fe20008000800 */
[C---:B-1----:R-:W-:Y:S03]  /*837f0*/  HMMA.1688.F32.TF32 R12, R40.reuse, R230, R60 ;  /* 0x000000e6280c723c */ /* 0x042fe6000008103c */
[----:B------:R-:W-:Y:S04]  /*83800*/  STL [R1+0x5cb8], R168 ;  /* 0x005cb8a801007387 */ /* 0x000fe80000100800 */
[----:B------:R-:W-:Y:S01]  /*83810*/  STL [R1+0x5cb4], R169 ;  /* 0x005cb4a901007387 */ /* 0x000fe20000100800 */
[C---:B------:R-:W-:Y:S03]  /*83820*/  HMMA.1688.F32.TF32 R20, R40.reuse, R226, R56 ;  /* 0x000000e22814723c */ /* 0x040fe60000081038 */
[----:B------:R-:W-:Y:S04]  /*83830*/  LDS R37, [R3+UR10+0x6380] ;  /* 0x0063800a03257984 */ /* 0x000fe80008000800 */
[----:B------:R-:W1:Y:S01]  /*83840*/  LDS R39, [R3+UR10+0x7380] ;  /* 0x0073800a03277984 */ /* 0x000e620008000800 */
[C---:B------:R-:W-:Y:S03]  /*83850*/  HMMA.1688.F32.TF32 R16, R40.reuse, R222, R52 ;  /* 0x000000de2810723c */ /* 0x040fe60000081034 */
[----:B------:R-:W-:Y:S04]  /*83860*/  STL.64 [R1+0x11a0], R12 ;  /* 0x0011a00c01007387 */ /* 0x000fe80000100a00 */
[----:B------:R2:W-:Y:S02]  /*83870*/  STL.64 [R1+0x11a8], R14 ;  /* 0x0011a80e01007387 */ /* 0x0005e40000100a00 */
[C---:B--2---:R-:W-:Y:S02]  /*83880*/  HMMA.1688.F32.TF32 R12, R40.reuse, R218, R48 ;  /* 0x000000da280c723c */ /* 0x044fe40000081030 */
[----:B------:R-:W-:Y:S04]  /*83890*/  STL.64 [R1+0x11b0], R20 ;  /* 0x0011b01401007387 */ /* 0x000fe80000100a00 */
[----:B------:R-:W-:Y:S04]  /*838a0*/  STL.64 [R1+0x11b8], R22 ;  /* 0x0011b81601007387 */ /* 0x000fe80000100a00 */
[----:B------:R-:W-:Y:S04]  /*838b0*/  STL.64 [R1+0x11c0], R16 ;  /* 0x0011c01001007387 */ /* 0x000fe80000100a00 */
[----:B------:R2:W-:Y:S05]  /*838c0*/  STL.64 [R1+0x11c8], R18 ;  /* 0x0011c81201007387 */ /* 0x0005ea0000100a00 */
[----:B------:R-:W-:Y:S01]  /*838d0*/  IMAD.MOV.U32 R168, RZ, RZ, R14 ;  /* 0x000000ffffa87224 */ /* 0x000fe200078e000e */
[----:B------:R3:W-:Y:S01]  /*838e0*/  STL.64 [R1+0x11d0], R12 ;  /* 0x0011d00c01007387 */ /* 0x0007e20000100a00 */
[----:B------:R-:W-:Y:S01]  /*838f0*/  IMAD.MOV.U32 R169, RZ, RZ, R15 ;  /* 0x000000ffffa97224 */ /* 0x000fe200078e000f */
[C---:B--2---:R-:W-:Y:S08]  /*83900*/  HMMA.1688.F32.TF32 R16, R40.reuse, R214, R44 ;  /* 0x000000d62810723c */ /* 0x044ff0000008102c */
[C---:B---3--:R-:W-:Y:S08]  /*83910*/  HMMA.1688.F32.TF32 R12, R40.reuse, R210, R108 ;  /* 0x000000d2280c723c */ /* 0x048ff0000008106c */
        /* <DEDUP_REMOVED lines=124> */
[C---:B------:R-:W-:Y:S08]  /*840e0*/  HMMA.1688.F32.TF32 R232, R40.reuse, R198, R232 ;  /* 0x000000c628e8723c */ /* 0x040ff000000810e8 */
[C---:B------:R-:W-:Y:S08]  /*840f0*/  HMMA.1688.F32.TF32 R240, R40.reuse, R202, R244 ;  /* 0x000000ca28f0723c */ /* 0x040ff000000810f4 */
        /* <DEDUP_REMOVED lines=51> */
[C---:B--2---:R-:W-:Y:S01]  /*84430*/  HMMA.1688.F32.TF32 R12, R40.reuse, R122, R52 ;  /* 0x0000007a280c723c */ /* 0x044fe20000081034 */
[----:B------:R-:W-:Y:S04]  /*84440*/  LDS R52, [R196+UR10+0x6380] ;  /* 0x0063800ac4347984 */ /* 0x000fe80008000800 */
        /* <DEDUP_REMOVED lines=11> */
[----:B------:R-:W1:Y:S04]  /*84500*/  LDS R55, [R197+UR10+0x7380] ;  /* 0x0073800ac5377984 */ /* 0x000e680008000800 */
        /* <DEDUP_REMOVED lines=125> */
[C---:B---3--:R-:W-:Y:S03]  /*84ce0*/  HMMA.1688.F32.TF32 R232, R36.reuse, R10, R232 ;  /* 0x0000000a24e8723c */ /* 0x048fe600000810e8 */
[----:B------:R-:W-:Y:S04]  /*84cf0*/  STL.64 [R1+0x1a80], R40 ;  /* 0x001a802801007387 */ /* 0x000fe80000100a00 */
[----:B------:R2:W-:Y:S02]  /*84d00*/  STL.64 [R1+0x1a88], R42 ;  /* 0x001a882a01007387 */ /* 0x0005e40000100a00 */
[C---:B--2---:R-:W-:Y:S08]  /*84d10*/  HMMA.1688.F32.TF32 R40, R36.reuse, R6, R32 ;  /* 0x000000062428723c */ /* 0x044ff00000081020 */
[C---:B------:R-:W-:Y:S08]  /*84d20*/  HMMA.1688.F32.TF32 R32, R36.reuse, R206, R28 ;  /* 0x000000ce2420723c */ /* 0x040ff0000008101c */
[C---:B------:R-:W-:Y:S08]  /*84d30*/  HMMA.1688.F32.TF32 R28, R36.reuse, R202, R16 ;  /* 0x000000ca241c723c */ /* 0x040ff00000081010 */
        /* <DEDUP_REMOVED lines=16> */
[----:B------:R-:W2:Y:S01]  /*84e40*/  LDL.LU R103, [R1+0x138c] ;  /* 0x00138c0001677983 */ /* 0x000ea20000300800 */
[C---:B---3--:R-:W-:Y:S08]  /*84e50*/  HMMA.1688.F32.TF32 R16, R36.reuse, R194, R24 ;  /* 0x000000c22410723c */ /* 0x048ff00000081018 */
[C---:B------:R-:W-:Y:S08]  /*84e60*/  HMMA.1688.F32.TF32 R24, R36.reuse, R190, R20 ;  /* 0x000000be2418723c */ /* 0x040ff00000081014 */
[C---:B------:R-:W-:Y:S03]  /*84e70*/  HMMA.1688.F32.TF32 R20, R36.reuse, R186, R12 ;  /* 0x000000ba2414723c */ /* 0x040fe6000008100c */
[----:B------:R-:W-:Y:S04]  /*84e80*/  STL.64 [R1+0x1a10], R16 ;  /* 0x001a101001007387 */ /* 0x000fe80000100a00 */
[----:B------:R3:W-:Y:S01]  /*84e90*/  STL.64 [R1+0x1a18], R18 ;  /* 0x001a181201007387 */ /* 0x0007e20000100a00 */
[C---:B------:R-:W-:Y:S08]  /*84ea0*/  HMMA.1688.F32.TF32 R12, R36.reuse, R178, R248 ;  /* 0x000000b2240c723c */ /* 0x040ff000000810f8 */
[C---:B---3--:R-:W-:Y:S01]  /*84eb0*/  HMMA.1688.F32.TF32 R16, R36.reuse, R182, R236 ;  /* 0x000000b62410723c */ /* 0x048fe200000810ec */
[----:B------:R-:W-:Y:S04]  /*84ec0*/  STL.64 [R1+0x1a00], R24 ;  /* 0x001a001801007387 */ /* 0x000fe80000100a00 */
[----:B------:R-:W-:Y:S04]  /*84ed0*/  STL.64 [R1+0x1a08], R26 ;  /* 0x001a081a01007387 */ /* 0x000fe80000100a00 */
[----:B------:R-:W-:Y:S04]  /*84ee0*/  STL.64 [R1+0x19f0], R20 ;  /* 0x0019f01401007387 */ /* 0x000fe80000100a00 */
[----:B------:R3:W-:Y:S06]  /*84ef0*/  STL.64 [R1+0x19f8], R22 ;  /* 0x0019f81601007387 */ /* 0x0007ec0000100a00 */
        /* <DEDUP_REMOVED lines=42> */
[----:B---3--:R-:W-:Y:S03]  /*851a0*/  HMMA.1688.F32.TF32 R12, R36, R118, R96 ;  /* 0x00000076240c723c */ /* 0x008fe60000081060 */
[----:B------:R-:W-:Y:S04]  /*851b0*/  STL.64 [R1+0x1900], R20 ;  /* 0x0019001401007387 */ /* 0x000fe80000100a00 */
[----:B------:R-:W-:Y:S04]  /*851c0*/  STL.64 [R1+0x1908], R22 ;  /* 0x0019081601007387 */ /* 0x000fe80000100a00 */
[----:B------:R-:W-:Y:S04]  /*851d0*/  STL.64 [R1+0x18f0], R16 ;  /* 0x0018f01001007387 */ /* 0x000fe80000100a00 */
[----:B------:R-:W-:Y:S04]  /*851e0*/  STL.64 [R1+0x18f8], R18 ;  /* 0x0018f81201007387 */ /* 0x000fe80000100a00 */
[----:B------:R-:W-:Y:S01]  /*851f0*/  IMAD.MOV.U32 R164, RZ, RZ, R12 ;  /* 0x000000ffffa47224 */ /* 0x000fe200078e000c */
[----:B------:R2:W-:Y:S01]  /*85200*/  STL.64 [R1+0x18e8], R14 ;  /* 0x0018e80e01007387 */ /* 0x0005e20000100a00 */
[----:B------:R-:W-:-:S03]  /*85210*/  IMAD.MOV.U32 R165, RZ, RZ, R13 ;  /* 0x000000ffffa57224 */ /* 0x000fc600078e000d */
[----:B------:R-:W1:Y:S04]  /*85220*/  LDL.LU R64, [R1+0x1370] ;  /* 0x0013700001407983 */ /* 0x000e680000300800 */
[----:B------:R-:W1:Y:S04]  /*85230*/  LDL.LU R65, [R1+0x1374] ;  /* 0x0013740001417983 */ /* 0x000e680000300800 */
[----:B------:R-:W1:Y:S04]  /*85240*/  LDL.LU R66, [R1+0x1378] ;  /* 0x0013780001427983 */ /* 0x000e680000300800 */
[----:B------:R-:W1:Y:S04]  /*85250*/  LDL.LU R67, [R1+0x137c] ;  /* 0x00137c0001437983 */ /* 0x000e680000300800 */
[----:B------:R-:W3:Y:S04]  /*85260*/  LDL.LU R96, [R1+0x1360] ;  /* 0x0013600001607983 */ /* 0x000ee80000300800 */
[----:B------:R-:W3:Y:S04]  /*85270*/  LDL.LU R97, [R1+0x1364] ;  /* 0x0013640001617983 */ /* 0x000ee80000300800 */
[----:B------:R-:W3:Y:S04]  /*85280*/  LDL.LU R98, [R1+0x1368] ;  /* 0x0013680001627983 */ /* 0x000ee80000300800 */
[----:B------:R-:W3:Y:S04]  /*85290*/  LDL.LU R99, [R1+0x136c] ;  /* 0x00136c0001637983 */ /* 0x000ee80000300800 */
[----:B------:R-:W4:Y:S01]  /*852a0*/  LDL.LU R56, [R1+0x1340] ;  /* 0x0013400001387983 */ /* 0x000f220000300800 */
[----:B--2---:R-:W-:-:S15]  /*852b0*/  HMMA.1688.F32.TF32 R12, R36, R114, R100 ;  /* 0x00000072240c723c */ /* 0x004fde0000081064 */
[----:B------:R-:W-:-:S04]  /*852c0*/  NOP ;  /* 0x0000000000007918 */ /* 0x000fc80000000000 */
[----:B------:R-:W-:Y:S04]  /*852d0*/  STL.64 [R1+0x18c0], R12 ;  /* 0x0018c00c01007387 */ /* 0x000fe80000100a00 */
        /* <DEDUP_REMOVED lines=28> */
[C---:B-1----:R-:W-:Y:S08]  /*854a0*/  HMMA.1688.F32.TF32 R16, R52.reuse, R230, R64 ;  /* 0x000000e63410723c */ /* 0x042ff00000081040 */
[----:B---3--:R-:W-:Y:S11]  /*854b0*/  HMMA.1688.F32.TF32 R12, R52, R226, R96 ;  /* 0x000000e2340c723c */ /* 0x008ff60000081060 */
[----:B------:R-:W-:Y:S04]  /*854c0*/  STL.64 [R1+0x1890], R16 ;  /* 0x0018901001007387 */ /* 0x000fe80000100a00 */
[----:B------:R-:W-:Y:S04]  /*854d0*/  STL.64 [R1+0x1898], R18 ;  /* 0x0018981201007387 */ /* 0x000fe80000100a00 */
[----:B------:R-:W-:Y:S01]  /*854e0*/  IMAD.MOV.U32 R176, RZ, RZ, R12 ;  /* 0x000000ffffb07224 */ /* 0x000fe200078e000c */
[----:B------:R2:W-:Y:S01]  /*854f0*/  STL.64 [R1+0x1868], R14 ;  /* 0x0018680e01007387 */ /* 0x0005e20000100a00 */
[----:B------:R-:W-:-:S05]  /*85500*/  IMAD.MOV.U32 R177, RZ, RZ, R13 ;  /* 0x000000ffffb17224 */ /* 0x000fca00078e000d */
[----:B------:R-:W-:Y:S04]  /*85510*/  STL [R1+0x5be8], R177 ;  /* 0x005be8b101007387 */ /* 0x000fe80000100800 */
[----:B------:R-:W-:Y:S01]  /*85520*/  STL [R1+0x5be4], R176 ;  /* 0x005be4b001007387 */ /* 0x000fe20000100800 */
[----:B--2---:R-:W-:-:S15]  /*85530*/  HMMA.1688.F32.TF32 R12, R52, R222, R60 ;  /* 0x000000de340c723c */ /* 0x004fde000008103c */
[----:B------:R-:W-:-:S04]  /*85540*/  NOP ;  /* 0x0000000000007918 */ /* 0x000fc80000000000 */
[----:B------:R-:W-:Y:S01]  /*85550*/  IMAD.MOV.U32 R180, RZ, RZ, R12 ;  /* 0x000000ffffb47224 */ /* 0x000fe200078e000c */
[----:B------:R4:W-:Y:S01]  /*85560*/  STL.64 [R1+0x1838], R14 ;  /* 0x0018380e01007387 */ /* 0x0009e20000100a00 */
[----:B------:R-:W-:Y:S02]  /*85570*/  IMAD.MOV.U32 R181, RZ, RZ, R13 ;  /* 0x000000ffffb57224 */ /* 0x000fe400078e000d */
[----:B----4-:R-:W-:-:S15]  /*85580*/  HMMA.1688.F32.TF32 R12, R52, R218, R56 ;  /* 0x000000da340c723c */ /* 0x010fde0000081038 */
[----:B------:R-:W-:-:S04]  /*85590*/  NOP ;  /* 0x0000000000007918 */ /* 0x000fc80000000000 */
[----:B------:R-:W-:Y:S02]  /*855a0*/  IMAD.MOV.U32 R184, RZ, RZ, R12 ;  /* 0x000000ffffb87224 */ /* 0x000fe400078e000c */
[----:B------:R-:W-:Y:S02]  /*855b0*/  IMAD.MOV.U32 R185, RZ, RZ, R13 ;  /* 0x000000ffffb97224 */ /* 0x000fe400078e000d */
[----:B------:R-:W-:Y:S02]  /*855c0*/  IMAD.MOV.U32 R177, RZ, RZ, R14 ;  /* 0x000000ffffb17224 */ /* 0x000fe400078e000e */
[----:B------:R-:W-:Y:S02]  /*855d0*/  IMAD.MOV.U32 R176, RZ, RZ, R15 ;  /* 0x000000ffffb07224 */ /* 0x000fe400078e000f */
[----:B------:R-:W-:-:S15]  /*855e0*/  HMMA.1688.F32.TF32 R12, R52, R214, R48 ;  /* 0x000000d6340c723c */ /* 0x000fde0000081030 */
[----:B------:R-:W-:-:S04]  /*855f0*/  NOP ;  /* 0x0000000000007918 */ /* 0x000fc80000000000 */
[----:B------:R-:W-:Y:S01]  /*85600*/  IMAD.MOV.U32 R188, RZ, RZ, R12 ;  /* 0x000000ffffbc7224 */ /* 0x000fe200078e000c */
[----:B------:R1:W-:Y:S01]  /*85610*/  STL.64 [R1+0x17d8], R14 ;  /* 0x0017d80e01007387 */ /* 0x0003e20000100a00 */
[----:B------:R-:W-:Y:S02]  /*85620*/  MOV R189, R13 ;  /* 0x0000000d00bd7202 */ /* 0x000fe40000000f00 */
[----:B-1----:R-:W-:-:S15]  /*85630*/  HMMA.1688.F32.TF32 R12, R52, R210, R44 ;  /* 0x000000d2340c723c */ /* 0x002fde000008102c */
[----:B------:R-:W-:-:S04]  /*85640*/  NOP ;  /* 0x0000000000007918 */ /* 0x000fc80000000000 */
[----:B------:R-:W-:Y:S01]  /*85650*/  IMAD.MOV.U32 R192, RZ, RZ, R12 ;  /* 0x000000ffffc07224 */ /* 0x000fe200078e000c */
[----:B------:R1:W-:Y:S01]  /*85660*/  STL.64 [R1+0x17a8], R14 ;  /* 0x0017a80e01007387 */ /* 0x0003e20000100a00 */
[----:B------:R-:W-:Y:S02]  /*85670*/  IMAD.MOV.U32 R193, RZ, RZ, R13 ;  /* 0x000000ffffc17224 */ /* 0x000fe400078e000d */
[----:B-1----:R-:W-:Y:S01]  /*85680*/  HMMA.1688.F32.TF32 R12, R52, R10, R108 ;  /* 0x0000000a340c723c */ /* 0x002fe2000008106c */
[----:B------:R-:W-:Y:S02]  /*85690*/  IMAD.MOV.U32 R96, RZ, RZ, R205 ;  /* 0x000000ffff607224 */ /* 0x000fe400078e00cd */
[----:B------:R-:W-:-:S05]  /*856a0*/  IMAD.MOV.U32 R97, RZ, RZ, R204 ;  /* 0x000000ffff617224 */ /* 0x000fca00078e00cc */
[----:B------:R-:W-:Y:S11]  /*856b0*/  HMMA.1688.F32.TF32 R204, R52, R206, R100 ;  /* 0x000000ce34cc723c */ /* 0x000ff60000081064 */
[----:B------:R-:W-:Y:S01]  /*856c0*/  IMAD.MOV.U32 R196, RZ, RZ, R12 ;  /* 0x000000ffffc47224 */ /* 0x000fe200078e000c */
[----:B------:R1:W-:Y:S01]  /*856d0*/  STL.64 [R1+0x1798], R14 ;  /* 0x0017980e01007387 */ /* 0x0003e20000100a00 */
[----:B------:R-:W-:-:S02]  /*856e0*/  IMAD.MOV.U32 R197, RZ, RZ, R13 ;  /* 0x000000ffffc57224 */ /* 0x000fc400078e000d */
[----:B-1----:R-:W-:-:S15]  /*856f0*/  HMMA.1688.F32.TF32 R12, R52, R6, R104 ;  /* 0x00000006340c723c */ /* 0x002fde0000081068 */
[----:B------:R-:W-:-:S04]  /*85700*/  NOP ;  /* 0x0000000000007918 */ /* 0x000fc80000000000 */
[----:B------:R1:W-:Y:S04]  /*85710*/  STL.64 [R1+0x1768], R14 ;  /* 0x0017680e01007387 */ /* 0x0003e80000100a00 */
[----:B------:R-:W2:Y:S04]  /*85720*/  LDL.LU R56, [R1+0x12d0] ;  /* 0x0012d00001387983 */ /* 0x000ea80000300800 */
[----:B------:R-:W2:Y:S04]  /*85730*/  LDL.LU R57, [R1+0x12d4] ;  /* 0x0012d40001397983 */ /* 0x000ea80000300800 */
[----:B------:R-:W-:Y:S04]  /*85740*/  STL [R1+0x5bc0], R204 ;  /* 0x005bc0cc01007387 */ /* 0x000fe80000100800 */
[----:B------:R-:W-:Y:S04]  /*85750*/  STL [R1+0x5bbc], R205 ;  /* 0x005bbccd01007387 */ /* 0x000fe80000100800 */
[----:B------:R-:W-:Y:S04]  /*85760*/  STL [R1+0x5bb8], R206 ;  /* 0x005bb8ce01007387 */ /* 0x000fe80000100800 */
[----:B------:R-:W-:Y:S04]  /*85770*/  STL [R1+0x5bb4], R207 ;  /* 0x005bb4cf01007387 */ /* 0x000fe80000100800 */
        /* <DEDUP_REMOVED lines=15> */
[----:B------:R-:W-:Y:S02]  /*85870*/  IMAD.MOV.U32 R99, RZ, RZ, R200 ;  /* 0x000000ffff637224 */ /* 0x000fe400078e00c8 */
[----:B------:R-:W-:Y:S02]  /*85880*/  IMAD.MOV.U32 R58, RZ, RZ, R209 ;  /* 0x000000ffff3a7224 */ /* 0x000fe400078e00d1 */
[----:B------:R-:W-:-:S03]  /*85890*/  IMAD.MOV.U32 R59, RZ, RZ, R208 ;  /* 0x000000ffff3b7224 */ /* 0x000fc600078e00d0 */
[----:B------:R-:W-:Y:S01]  /*858a0*/  HMMA.1688.F32.TF32 R208, R52, R202, R96 ;  /* 0x000000ca34d0723c */ /* 0x000fe20000081060 */
        /* <DEDUP_REMOVED lines=11> */
[----:B------:R-:W-:Y:S01]  /*85960*/  IMAD.MOV.U32 R101, RZ, RZ, R224 ;  /* 0x000000ffff657224 */ /* 0x000fe200078e00e0 */
[----:B------:R-:W-:Y:S04]  /*85970*/  STL.64 [R1+0x5bf0], R200 ;  /* 0x005bf0c801007387 */ /* 0x000fe80000100a00 */
[----:B------:R-:W-:Y:S04]  /*85980*/  STL [R1+0x5bcc], R208 ;  /* 0x005bccd001007387 */ /* 0x000fe80000100800 */
[----:B------:R-:W-:Y:S01]  /*85990*/  STL [R1+0x5bc8], R209 ;  /* 0x005bc8d101007387 */ /* 0x000fe20000100800 */
[C---:B------:R-:W-:Y:S03]  /*859a0*/  HMMA.1688.F32.TF32 R16, R52.reuse, R178, R100 ;  /* 0x000000b23410723c */ /* 0x040fe60000081064 */
[----:B------:R-:W-:Y:S04]  /*859b0*/  STL [R1+0x5bc4], R210 ;  /* 0x005bc4d201007387 */ /* 0x000fe80000100800 */
[----:B------:R2:W-:Y:S04]  /*859c0*/  STL [R1+0x5bb0], R211 ;  /* 0x005bb0d301007387 */ /* 0x0005e80000100800 */
[----:B------:R-:W-:Y:S01]  /*859d0*/  STL.64 [R1+0x5bf8], R196 ;  /* 0x005bf8c401007387 */ /* 0x000fe20000100a00 */
[----:B-1----:R-:W-:Y:S01]  /*859e0*/  HMMA.1688.F32.TF32 R12, R52, R174, R96 ;  /* 0x000000ae340c723c */ /* 0x002fe20000081060 */
[----:B------:R-:W-:-:S07]  /*859f0*/  IMAD.MOV.U32 R97, RZ, RZ, R252 ;  /* 0x000000ffff617224 */ /* 0x000fce00078e00fc */
[C---:B--2---:R-:W-:Y:S08]  /*85a00*/  HMMA.1688.F32.TF32 R212, R52.reuse, R198, R56 ;  /* 0x000000c634d4723c */ /* 0x044ff00000081038 */
[C---:B---3--:R-:W-:Y:S11]  /*85a10*/  HMMA.1688.F32.TF32 R216, R52.reuse, R194, R48 ;  /* 0x000000c234d8723c */ /* 0x048ff60000081030 */
[----:B------:R-:W-:Y:S04]  /*85a20*/  STL [R1+0x5bd4], R212 ;  /* 0x005bd4d401007387 */ /* 0x000fe80000100800 */
[----:B------:R-:W-:Y:S01]  /*85a30*/  STL [R1+0x5bd0], R213 ;  /* 0x005bd0d501007387 */ /* 0x000fe20000100800 */
[C---:B----4-:R-:W-:Y:S03]  /*85a40*/  HMMA.1688.F32.TF32 R220, R52.reuse, R190, R44 ;  /* 0x000000be34dc723c */ /* 0x050fe6000008102c */
[----:B------:R1:W-:Y:S04]  /*85a50*/  STL [R1+0x5bac], R214 ;  /* 0x005bacd601007387 */ /* 0x0003e80000100800 */
[----:B------:R2:W-:Y:S01]  /*85a60*/  STL [R1+0x5ba8], R215 ;  /* 0x005ba8d701007387 */ /* 0x0005e20000100800 */
[C---:B------:R-:W-:Y:S08]  /*85a70*/  HMMA.1688.F32.TF32 R224, R52.reuse, R186, R108 ;  /* 0x000000ba34e0723c */ /* 0x040ff0000008106c */
[----:B------:R-:W-:Y:S01]  /*85a80*/  HMMA.1688.F32.TF32 R228, R52, R182, R104 ;  /* 0x000000b634e4723c */ /* 0x000fe20000081068 */
[----:B------:R-:W-:Y:S04]  /*85a90*/  STL.64 [R1+0x5c00], R192 ;  /* 0x005c00c001007387 */ /* 0x000fe80000100a00 */
[----:B------:R-:W-:Y:S04]  /*85aa0*/  STL [R1+0x5be0], R216 ;  /* 0x005be0d801007387 */ /* 0x000fe80000100800 */
[----:B------:R-:W-:Y:S04]  /*85ab0*/  STL [R1+0x5bdc], R217 ;  /* 0x005bdcd901007387 */ /* 0x000fe80000100800 */
[----:B------:R-:W-:Y:S04]  /*85ac0*/  STL [R1+0x5bd8], R218 ;  /* 0x005bd8da01007387 */ /* 0x000fe80000100800 */
[----:B------:R3:W-:Y:S04]  /*85ad0*/  STL [R1+0x5ba4], R219 ;  /* 0x005ba4db01007387 */ /* 0x0007e80000100800 */
        /* <DEDUP_REMOVED lines=19> */
[----:B------:R-:W-:Y:S01]  /*85c10*/  LDS R174, [R0+UR10+0x9000] ;  /* 0x0090000a00ae7984 */ /* 0x000fe20008000800 */
[----:B------:R-:W-:Y:S02]  /*85c20*/  IMAD.MOV.U32 R102, RZ, RZ, R5 ;  /* 0x000000ffff667224 */ /* 0x000fe400078e0005 */
[----:B------:R-:W-:Y:S01]  /*85c30*/  IMAD.MOV.U32 R103, RZ, RZ, R4 ;  /* 0x000000ffff677224 */ /* 0x000fe200078e0004 */
[----:B------:R-:W-:Y:S01]  /*85c40*/  LDS R175, [R3+UR10+0x9000] ;  /* 0x0090000a03af7984 */ /* 0x000fe20008000800 */
[----:B------:R-:W-:Y:S02]  /*85c50*/  IMAD.MOV.U32 R211, RZ, RZ, R12 ;  /* 0x000000ffffd37224 */ /* 0x000fe400078e000c */
[----:B-1----:R-:W-:Y:S02]  /*85c60*/  IMAD.MOV.U32 R214, RZ, RZ, R13 ;  /* 0x000000ffffd67224 */ /* 0x002fe400078e000d */
[----:B--2---:R-:W-:-:S02]  /*85c70*/  IMAD.MOV.U32 R215, RZ, RZ, R14 ;  /* 0x000000ffffd77224 */ /* 0x004fc400078e000e */
[----:B---3--:R-:W-:Y:S02]  /*85c80*/  IMAD.MOV.U32 R219, RZ, RZ, R15 ;  /* 0x000000ffffdb7224 */ /* 0x008fe400078e000f */
[----:B------:R-:W-:Y:S02]  /*85c90*/  IMAD.MOV.U32 R98, RZ, RZ, R173 ;  /* 0x000000ffff627224 */ /* 0x000fe400078e00ad */
[----:B------:R-:W-:Y:S01]  /*85ca0*/  IMAD.MOV.U32 R99, RZ, RZ, R172 ;  /* 0x000000ffff637224 */ /* 0x000fe200078e00ac */
[----:B------:R-:W-:Y:S04]  /*85cb0*/  LDS R173, [R3+UR10+0x8000] ;  /* 0x0080000a03ad7984 */ /* 0x000fe80008000800 */
[----:B------:R-:W-:Y:S04]  /*85cc0*/  LDS R172, [R0+UR10+0x8000] ;  /* 0x0080000a00ac7984 */ /* 0x000fe80008000800 */
[----:B----4-:R-:W1:Y:S04]  /*85cd0*/  LDSM.16.M88.4 R48, [R252+UR10+0x20080] ;  /* 0x0200800afc30783b */ /* 0x010e680008000200 */
[----:B------:R-:W2:Y:S04]  /*85ce0*/  LDSM.16.M88.4 R44, [R252+UR10+0x20880] ;  /* 0x0208800afc2c783b */ /* 0x000ea80008000200 */
[----:B------:R-:W3:Y:S04]  /*85cf0*/  LDSM.16.M88.4 R40, [R252+UR10+0x21080] ;  /* 0x0210800afc28783b */ /* 0x000ee80008000200 */
[----:B------:R-:W4:Y:S01]  /*85d00*/  LDSM.16.M88.4 R36, [R252+UR10+0x21880] ;  /* 0x0218800afc24783b */ /* 0x000f220008000200 */
[----:B------:R-:W-:Y:S03]  /*85d10*/  HMMA.1688.F32.TF32 R12, R52, R170, R104 ;  /* 0x000000aa340c723c */ /* 0x000fe60000081068 */
[----:B------:R-:W3:Y:S04]  /*85d20*/  LDSM.16.M88.4 R8, [R252+UR10+0x22080] ;  /* 0x0220800afc08783b */ /* 0x000ee80008000200 */
[----:B------:R-:W4:-:S12]  /*85d30*/  LDSM.16.M88.4 R4, [R252+UR10+0x22880] ;  /* 0x0228800afc04783b */ /* 0x000f180008000200 */
[----:B------:R-:W-:Y:S01]  /*85d40*/  IMAD.MOV.U32 R204, RZ, RZ, R12 ;  /* 0x000000ffffcc7224 */ /* 0x000fe200078e000c */
[----:B------:R-:W-:Y:S01]  /*85d50*/  MOV R205, R13 ;  /* 0x0000000d00cd7202 */ /* 0x000fe20000000f00 */
[----:B------:R-:W-:Y:S02]  /*85d60*/  IMAD.MOV.U32 R206, RZ, RZ, R14 ;  /* 0x000000ffffce7224 */ /* 0x000fe400078e000e */
[----:B------:R-:W-:Y:S02]  /*85d70*/  IMAD.MOV.U32 R207, RZ, RZ, R15 ;  /* 0x000000ffffcf7224 */ /* 0x000fe400078e000f */
[----:B------:R-:W-:Y:S01]  /*85d80*/  HMMA.1688.F32.TF32 R12, R52, R166, R100 ;  /* 0x000000a6340c723c */ /* 0x000fe20000081064 */
[----:B-1----:R-:W-:Y:S04]  /*85d90*/  STL [R1+0x5b84], R50 ;  /* 0x005b843201007387 */ /* 0x002fe80000100800 */
[----:B------:R-:W-:Y:S04]  /*85da0*/  STL [R1+0x5b80], R51 ;  /* 0x005b803301007387 */ /* 0x000fe80000100800 */
[----:B--2---:R-:W-:Y:S04]  /*85db0*/  STL [R1+0x5b7c], R46 ;  /* 0x005b7c2e01007387 */ /* 0x004fe80000100800 */
[----:B------:R-:W-:Y:S04]  /*85dc0*/  STL [R1+0x5b78], R47 ;  /* 0x005b782f01007387 */ /* 0x000fe80000100800 */
[----:B---3--:R-:W-:Y:S04]  /*85dd0*/  STL [R1+0x5b8c], R42 ;  /* 0x005b8c2a01007387 */ /* 0x008fe80000100800 */
[----:B------:R-:W-:Y:S04]  /*85de0*/  STL [R1+0x5b88], R43 ;  /* 0x005b882b01007387 */ /* 0x000fe80000100800 */
[----:B----4-:R-:W-:Y:S01]  /*85df0*/  STL [R1+0x5b90], R38 ;  /* 0x005b902601007387 */ /* 0x010fe20000100800 */
[----:B------:R-:W-:-:S03]  /*85e00*/  IMAD.MOV.U32 R210, RZ, RZ, R15 ;  /* 0x000000ffffd27224 */ /* 0x000fc600078e000f */
[----:B------:R-:W-:Y:S01]  /*85e10*/  STL [R1+0x5b74], R39 ;  /* 0x005b742701007387 */ /* 0x000fe20000100800 */
[----:B------:R-:W-:-:S03]  /*85e20*/  IMAD.MOV.U32 R208, RZ, RZ, R13 ;  /* 0x000000ffffd07224 */ /* 0x000fc600078e000d */
[----:B------:R-:W-:Y:S01]  /*85e30*/  STL [R1+0x5b94], R10 ;  /* 0x005b940a01007387 */ /* 0x000fe20000100800 */
[----:B------:R-:W-:-:S03]  /*85e40*/  IMAD.MOV.U32 R209, RZ, RZ, R14 ;  /* 0x000000ffffd17224 */ /* 0x000fc600078e000e */
[----:B------:R-:W-:Y:S04]  /*85e50*/  STL [R1+0x5b70], R11 ;  /* 0x005b700b01007387 */ /* 0x000fe80000100800 */
[----:B------:R-:W-:Y:S04]  /*85e60*/  STL [R1+0x5b6c], R6 ;  /* 0x005b6c0601007387 */ /* 0x000fe80000100800 */
[----:B------:R-:W-:Y:S04]  /*85e70*/  STL [R1+0x5b68], R7 ;  /* 0x005b680701007387 */ /* 0x000fe80000100800 */
[----:B------:R-:W-:Y:S04]  /*85e80*/  STL.64 [R1+0x5e70], R168 ;  /* 0x005e70a801007387 */ /* 0x000fe80000100a00 */
[----:B------:R-:W-:Y:S04]  /*85e90*/  STL.64 [R1+0x5c58], R206 ;  /* 0x005c58ce01007387 */ /* 0x000fe80000100a00 */
[----:B------:R-:W-:Y:S04]  /*85ea0*/  STL.64 [R1+0x5c50], R204 ;  /* 0x005c50cc01007387 */ /* 0x000fe80000100a00 */
[----:B------:R-:W-:Y:S04]  /*85eb0*/  STL.64 [R1+0x5c70], R210 ;  /* 0x005c70d201007387 */ /* 0x000fe80000100a00 */
[----:B------:R-:W-:Y:S04]  /*85ec0*/  STL.64 [R1+0x5c68], R208 ;  /* 0x005c68d001007387 */ /* 0x000fe80000100a00 */
[----:B------:R-:W-:Y:S04]  /*85ed0*/  STL.64 [R1+0x5c60], R164 ;  /* 0x005c60a401007387 */ /* 0x000fe80000100a00 */
        /* <DEDUP_REMOVED lines=14> */
[----:B------:R-:W-:Y:S03]  /*85fc0*/  HMMA.1688.F32.TF32 R12, R52, R162, R96 ;  /* 0x000000a2340c723c */ /* 0x000fe60000081060 */
        /* <DEDUP_REMOVED lines=49> */
[----:B------:R-:W-:Y:S04]  /*862e0*/  STL.64 [R1+0x5c80], R218 ;  /* 0x005c80da01007387 */ /* 0x000fe80000100a00 */
[----:B------:R-:W-:Y:S01]  /*862f0*/  STL.64 [R1+0x5c78], R216 ;  /* 0x005c78d801007387 */ /* 0x000fe20000100a00 */
[----:B------:R-:W-:-:S02]  /*86300*/  IMAD.MOV.U32 R108, RZ, RZ, R149 ;  /* 0x000000ffff6c7224 */ /* 0x000fc400078e0095 */
[----:B------:R-:W-:Y:S01]  /*86310*/  IMAD.MOV.U32 R109, RZ, RZ, R148 ;  /* 0x000000ffff6d7224 */ /* 0x000fe200078e0094 */
[C---:B------:R-:W-:Y:S01]  /*86320*/  LOP3.LUT R203, R0.reuse, 0x40, RZ, 0x3c, !PT ;  /* 0x0000004000cb7812 */ /* 0x040fe200078e3cff */
[----:B------:R-:W-:Y:S01]  /*86330*/  IMAD.MOV.U32 R110, RZ, RZ, R145 ;  /* 0x000000ffff6e7224 */ /* 0x000fe200078e0091 */
[----:B------:R-:W-:Y:S01]  /*86340*/  LOP3.LUT R191, R0, 0x60, RZ, 0x3c, !PT ;  /* 0x0000006000bf7812 */ /* 0x000fe200078e3cff */
        /* <DEDUP_REMOVED lines=10> */
[----:B------:R-:W-:Y:S01]  /*863f0*/  LDS R163, [R3+UR10+0x9080] ;  /* 0x0090800a03a37984 */ /* 0x000fe20008000800 */
[----:B------:R-:W-:Y:S02]  /*86400*/  IMAD.MOV.U32 R102, RZ, RZ, R137 ;  /* 0x000000ffff667224 */ /* 0x000fe400078e0089 */
[----:B------:R-:W-:Y:S02]  /*86410*/  IMAD.MOV.U32 R103, RZ, RZ, R136 ;  /* 0x000000ffff677224 */ /* 0x000fe400078e0088 */
[----:B------:R-:W-:-:S02]  /*86420*/  IMAD.MOV.U32 R96, RZ, RZ, R133 ;  /* 0x000000ffff607224 */ /* 0x000fc400078e0085 */
[----:B------:R-:W-:Y:S02]  /*86430*/  IMAD.MOV.U32 R97, RZ, RZ, R132 ;  /* 0x000000ffff617224 */ /* 0x000fe400078e0084 */
[----:B------:R-:W-:Y:S02]  /*86440*/  IMAD.MOV.U32 R98, RZ, RZ, R129 ;  /* 0x000000ffff627224 */ /* 0x000fe400078e0081 */
[----:B------:R-:W-:Y:S01]  /*86450*/  IMAD.MOV.U32 R99, RZ, RZ, R128 ;  /* 0x000000ffff637224 */ /* 0x000fe200078e0080 */
[C---:B--2---:R-:W-:Y:S01]  /*86460*/  HMMA.1688.F32.TF32 R12, R52.reuse, R154, R12 ;  /* 0x0000009a340c723c */ /* 0x044fe2000008100c */
[----:B------:R-:W-:Y:S07]  /*86470*/  LDSM.16.M88.4 R152, [R252+UR10+0x26080] ;  /* 0x0260800afc98783b */ /* 0x000fee0008000200 */
[C---:B---3--:R-:W-:Y:S01]  /*86480*/  HMMA.1688.F32.TF32 R16, R52.reuse, R158, R20 ;  /* 0x0000009e3410723c */ /* 0x048fe20000081014 */
[----:B------:R-:W-:Y:S04]  /*86490*/  LDS R158, [R203+UR10+0x9000] ;  /* 0x0090000acb9e7984 */ /* 0x000fe80008000800 */
[----:B------:R-:W-:Y:S03]  /*864a0*/  LDS R159, [R191+UR10+0x9000] ;  /* 0x0090000abf9f7984 */ /* 0x000fe60008000800 */
[C---:B----4-:R-:W-:Y:S01]  /*864b0*/  HMMA.1688.F32.TF32 R20, R52.reuse, R150, R236 ;  /* 0x000000963414723c */ /* 0x050fe200000810ec */
[----:B------:R-:W-:Y:S10]  /*864c0*/  LDSM.16.M88.4 R148, [R252+UR10+0x26880] ;  /* 0x0268800afc94783b */ /* 0x000ff40008000200 */
[----:B------:R-:W-:Y:S04]  /*864d0*/  STL.64 [R1+0x15c0], R16 ;  /* 0x0015c01001007387 */ /* 0x000fe80000100a00 */
[----:B------:R1:W-:Y:S04]  /*864e0*/  STL.64 [R1+0x15c8], R18 ;  /* 0x0015c81201007387 */ /* 0x0003e80000100a00 */
[----:B------:R-:W-:Y:S04]  /*864f0*/  STL.64 [R1+0x15a0], R12 ;  /* 0x0015a00c01007387 */ /* 0x000fe80000100a00 */
[----:B------:R2:W-:Y:S01]  /*86500*/  STL.64 [R1+0x15a8], R14 ;  /* 0x0015a80e01007387 */ /* 0x0005e20000100a00 */
[C---:B-1----:R-:W-:Y:S08]  /*86510*/  HMMA.1688.F32.TF32 R16, R52.reuse, R146, R248 ;  /* 0x000000923410723c */ /* 0x042ff000000810f8 */
[C---:B--2---:R-:W-:Y:S01]  /*86520*/  HMMA.1688.F32.TF32 R12, R52.reuse, R142, R92 ;  /* 0x0000008e340c723c */ /* 0x044fe2000008105c */
[----:B------:R-:W-:Y:S04]  /*86530*/  STL.64 [R1+0x1580], R20 ;  /* 0x0015801401007387 */ /* 0x000fe80000100a00 */
[----:B------:R1:W-:Y:S04]  /*86540*/  STL.64 [R1+0x1588], R22 ;  /* 0x0015881601007387 */ /* 0x0003e80000100a00 */
[----:B------:R-:W2:Y:S04]  /*86550*/  LDSM.16.M88.4 R140, [R252+UR10+0x23080] ;  /* 0x0230800afc8c783b */ /* 0x000ea80008000200 */
[----:B------:R-:W-:Y:S01]  /*86560*/  STL.64 [R1+0x1560], R16 ;  /* 0x0015601001007387 */ /* 0x000fe20000100a00 */
[C---:B-1----:R-:W-:Y:S03]  /*86570*/  HMMA.1688.F32.TF32 R20, R52.reuse, R138, R88 ;  /* 0x0000008a3414723c */ /* 0x042fe60000081058 */
[----:B------:R1:W-:Y:S04]  /*86580*/  STL.64 [R1+0x1568], R18 ;  /* 0x0015681201007387 */ /* 0x0003e80000100a00 */
[----:B------:R-:W-:Y:S04]  /*86590*/  STL.64 [R1+0x1540], R12 ;  /* 0x0015400c01007387 */ /* 0x000fe80000100a00 */
[----:B------:R3:W-:Y:S01]  /*865a0*/  STL.64 [R1+0x1548], R14 ;  /* 0x0015480e01007387 */ /* 0x0007e20000100a00 */
[----:B-1----:R-:W-:Y:S03]  /*865b0*/  HMMA.1688.F32.TF32 R16, R52, R134, R84 ;  /* 0x000000863410723c */ /* 0x002fe60000081054 */
[----:B------:R-:W1:Y:S01]  /*865c0*/  LDSM.16.M88.4 R136, [R252+UR10+0x23880] ;  /* 0x0238800afc88783b */ /* 0x000e620008000200 */
[----:B------:R-:W-:-:S03]  /*865d0*/  IMAD.MOV.U32 R248, RZ, RZ, R125 ;  /* 0x000000fffff87224 */ /* 0x000fc600078e007d */
[----:B------:R-:W4:Y:S01]  /*865e0*/  LDSM.16.M88.4 R132, [R252+UR10+0x24080] ;  /* 0x0240800afc84783b */ /* 0x000f220008000200 */
[----:B---3--:R-:W-:Y:S03]  /*865f0*/  HMMA.1688.F32.TF32 R12, R52, R130, R80 ;  /* 0x00000082340c723c */ /* 0x008fe60000081050 */
[----:B------:R-:W-:Y:S04]  /*86600*/  STL.64 [R1+0x1520], R20 ;  /* 0x0015201401007387 */ /* 0x000fe80000100a00 */
[----:B------:R3:W-:Y:S01]  /*86610*/  STL.64 [R1+0x1528], R22 ;  /* 0x0015281601007387 */ /* 0x0007e20000100a00 */
[----:B------:R-:W-:-:S03]  /*86620*/  IMAD.MOV.U32 R249, RZ, RZ, R124 ;  /* 0x000000fffff97224 */ /* 0x000fc600078e007c */
[----:B------:R-:W1:Y:S04]  /*86630*/  LDSM.16.M88.4 R128, [R252+UR10+0x24880] ;  /* 0x0248800afc80783b */ /* 0x000e680008000200 */
[----:B------:R-:W-:Y:S01]  /*86640*/  STL.64 [R1+0x1500], R16 ;  /* 0x0015001001007387 */ /* 0x000fe20000100a00 */
[C---:B---3--:R-:W-:Y:S03]  /*86650*/  HMMA.1688.F32.TF32 R20, R52.reuse, R126, R76 ;  /* 0x0000007e3414723c */ /* 0x048fe6000008104c */
[----:B------:R3:W-:Y:S04]  /*86660*/  STL.64 [R1+0x1508], R18 ;  /* 0x0015081201007387 */ /* 0x0007e80000100a00 */
[----:B------:R-:W-:Y:S04]  /*86670*/  STL.64 [R1+0x14e0], R12 ;  /* 0x0014e00c01007387 */ /* 0x000fe80000100a00 */
[----:B------:R2:W-:Y:S01]  /*86680*/  STL.64 [R1+0x14e8], R14 ;  /* 0x0014e80e01007387 */ /* 0x0005e20000100a00 */
[----:B---3--:R-:W-:Y:S03]  /*86690*/  HMMA.1688.F32.TF32 R16, R52, R122, R72 ;  /* 0x0000007a3410723c */ /* 0x008fe60000081048 */
[----:B------:R-:W3:Y:S01]  /*866a0*/  LDSM.16.M88.4 R124, [R252+UR10+0x25080] ;  /* 0x0250800afc7c783b */ /* 0x000ee20008000200 */
[----:B------:R-:W-:-:S02]  /*866b0*/  IMAD.MOV.U32 R250, RZ, RZ, R121 ;  /* 0x000000fffffa7224 */ /* 0x000fc400078e0079 */
[----:B------:R-:W-:Y:S01]  /*866c0*/  IMAD.MOV.U32 R251, RZ, RZ, R120 ;  /* 0x000000fffffb7224 */ /* 0x000fe200078e0078 */
[----:B------:R-:W-:Y:S01]  /*866d0*/  LDSM.16.M88.4 R144, [R252+UR10+0x27080] ;  /* 0x0270800afc90783b */ /* 0x000fe20008000200 */
[C---:B--2---:R-:W-:Y:S03]  /*866e0*/  HMMA.1688.F32.TF32 R12, R52.reuse, R118, R68 ;  /* 0x00000076340c723c */ /* 0x044fe60000081044 */
[----:B------:R-:W-:Y:S04]  /*866f0*/  STL.64 [R1+0x14c0], R20 ;  /* 0x0014c01401007387 */ /* 0x000fe80000100a00 */
[----:B------:R2:W-:Y:S04]  /*86700*/  STL.64 [R1+0x14c8], R22 ;  /* 0x0014c81601007387 */ /* 0x0005e80000100a00 */
[----:B------:R-:W1:Y:S04]  /*86710*/  LDSM.16.M88.4 R120, [R252+UR10+0x25880] ;  /* 0x0258800afc78783b */ /* 0x000e680008000200 */
[----:B------:R-:W-:Y:S01]  /*86720*/  STL.64 [R1+0x14a0], R16 ;  /* 0x0014a01001007387 */ /* 0x000fe20000100a00 */
[----:B--2---:R-:W-:Y:S03]  /*86730*/  HMMA.1688.F32.TF32 R20, R52, R114, R64 ;  /* 0x000000723414723c */ /* 0x004fe60000081040 */
[----:B------:R2:W-:Y:S04]  /*86740*/  STL.64 [R1+0x14a8], R18 ;  /* 0x0014a81201007387 */ /* 0x0005e80000100a00 */
[----:B------:R-:W-:Y:S04]  /*86750*/  STL.64 [R1+0x1490], R12 ;  /* 0x0014900c01007387 */ /* 0x000fe80000100a00 */
[----:B------:R3:W-:Y:S01]  /*86760*/  STL.64 [R1+0x1498], R14 ;  /* 0x0014980e01007387 */ /* 0x0007e20000100a00 */
[----:B--2---:R-:W-:Y:S01]  /*86770*/  HMMA.1688.F32.TF32 R16, R172, R48, R60 ;  /* 0x00000030ac10723c */ /* 0x004fe2000008103c */
[----:B------:R-:W-:-:S02]  /*86780*/  IMAD.MOV.U32 R236, RZ, RZ, R117 ;  /* 0x000000ffffec7224 */ /* 0x000fc400078e0075 */
[----:B------:R-:W-:Y:S01]  /*86790*/  LDSM.16.M88.4 R92, [R252+UR10+0x2a880] ;  /* 0x02a8800afc5c783b */ /* 0x000fe20008000200 */
[----:B------:R-:W-:Y:S02]  /*867a0*/  IMAD.MOV.U32 R237, RZ, RZ, R116 ;  /* 0x000000ffffed7224 */ /* 0x000fe400078e0074 */
[----:B------:R-:W-:Y:S01]  /*867b0*/  IMAD.MOV.U32 R238, RZ, RZ, R113 ;  /* 0x000000ffffee7224 */ /* 0x000fe200078e0071 */
[----:B------:R-:W-:Y:S01]  /*867c0*/  LDSM.16.M88.4 R88, [R252+UR10+0x2b080] ;  /* 0x02b0800afc58783b */ /* 0x000fe20008000200 */
[----:B---3--:R-:W-:Y:S03]  /*867d0*/  HMMA.1688.F32.TF32 R12, R172, R44, R56 ;  /* 0x0000002cac0c723c */ /* 0x008fe60000081038 */
[----:B------:R-:W-:Y:S04]  /*867e0*/  STL.64 [R1+0x1280], R20 ;  /* 0x0012801401007387 */ /* 0x000fe80000100a00 */
[----:B------:R-:W-:Y:S01]  /*867f0*/  STL.64 [R1+0x1288], R22 ;  /* 0x0012881601007387 */ /* 0x000fe20000100a00 */
[----:B------:R-:W-:-:S03]  /*86800*/  IMAD.MOV.U32 R239, RZ, RZ, R112 ;  /* 0x000000ffffef7224 */ /* 0x000fc600078e0070 */
[----:B------:R-:W2:Y:S04]  /*86810*/  LDSM.16.M88.4 R116, [R252+UR10+0x27880] ;  /* 0x0278800afc74783b */ /* 0x000ea80008000200 */
[----:B------:R-:W-:Y:S04]  /*86820*/  STL.64 [R1+0x1270], R16 ;  /* 0x0012701001007387 */ /* 0x000fe80000100a00 */
[----:B------:R3:W-:Y:S01]  /*86830*/  STL.64 [R1+0x1278], R18 ;  /* 0x0012781201007387 */ /* 0x0007e20000100a00 */
[----:B------:R-:W-:Y:S02]  /*86840*/  IMAD.MOV.U32 R10, RZ, RZ, R13 ;  /* 0x000000ffff0a7224 */ /* 0x000fe400078e000d */
[----:B------:R-:W-:Y:S01]  /*86850*/  IMAD.MOV.U32 R38, RZ, RZ, R14 ;  /* 0x000000ffff267224 */ /* 0x000fe200078e000e */
[----:B------:R1:W-:Y:S01]  /*86860*/  STL [R1+0x12c0], R12 ;  /* 0x0012c00c01007387 */ /* 0x0003e20000100800 */
[----:B------:R-:W-:-:S03]  /*86870*/  IMAD.MOV.U32 R42, RZ, RZ, R15 ;  /* 0x000000ffff2a7224 */ /* 0x000fc600078e000f */
[----:B------:R-:W2:Y:S01]  /*86880*/  LDSM.16.M88.4 R112, [R252+UR10+0x28080] ;  /* 0x0280800afc70783b */ /* 0x000ea20008000200 */
[C---:B---3--:R-:W-:Y:S03]  /*86890*/  HMMA.1688.F32.TF32 R16, R172.reuse, R40, R108 ;  /* 0x00000028ac10723c */ /* 0x048fe6000008106c */
[----:B------:R-:W-:Y:S04]  /*868a0*/  LDSM.16.M88.4 R84, [R252+UR10+0x2b880] ;  /* 0x02b8800afc54783b */ /* 0x000fe80008000200 */
[----:B------:R-:W-:Y:S01]  /*868b0*/  LDSM.16.M88.4 R80, [R252+UR10+0x2c080] ;  /* 0x02c0800afc50783b */ /* 0x000fe20008000200 */
[----:B-1----:R-:W-:Y:S03]  /*868c0*/  HMMA.1688.F32.TF32 R12, R172, R36, R104 ;  /* 0x00000024ac0c723c */ /* 0x002fe60000081068 */
[----:B------:R1:W-:Y:S04]  /*868d0*/  STL [R1+0x5ba0], R42 ;  /* 0x005ba02a01007387 */ /* 0x0003e80000100800 */
[----:B------:R3:W-:Y:S04]  /*868e0*/  STL [R1+0x5b9c], R38 ;  /* 0x005b9c2601007387 */ /* 0x0007e80000100800 */
[----:B------:R3:W-:Y:S04]  /*868f0*/  STL [R1+0x5b98], R10 ;  /* 0x005b980a01007387 */ /* 0x0007e80000100800 */
[----:B------:R-:W-:Y:S04]  /*86900*/  STL.64 [R1+0x12b0], R16 ;  /* 0x0012b01001007387 */ /* 0x000fe80000100a00 */
[----:B------:R-:W-:Y:S01]  /*86910*/  STL.64 [R1+0x12b8], R18 ;  /* 0x0012b81201007387 */ /* 0x000fe20000100a00 */
[----:B-1----:R-:W-:Y:S01]  /*86920*/  IMAD.MOV.U32 R42, RZ, RZ, R13 ;  /* 0x000000ffff2a7224 */ /* 0x002fe200078e000d */
[----:B---3--:R-:W-:-:S02]  /*86930*/  MOV R38, R14 ;  /* 0x0000000e00267202 */ /* 0x008fc40000000f00 */
[----:B------:R1:W-:Y:S01]  /*86940*/  STL [R1+0x12a0], R12 ;  /* 0x0012a00c01007387 */ /* 0x0003e20000100800 */
[----:B------:R-:W-:-:S03]  /*86950*/  IMAD.MOV.U32 R10, RZ, RZ, R15 ;  /* 0x000000ffff0a7224 */ /* 0x000fc600078e000f */
[----:B------:R-:W3:Y:S04]  /*86960*/  LDSM.16.M88.4 R108, [R252+UR10+0x28880] ;  /* 0x0288800afc6c783b */ /* 0x000ee80008000200 */
[----:B------:R-:W2:Y:S01]  /*86970*/  LDSM.16.M88.4 R104, [R252+UR10+0x29080] ;  /* 0x0290800afc68783b */ /* 0x000ea20008000200 */
[C---:B-1----:R-:W-:Y:S03]  /*86980*/  HMMA.1688.F32.TF32 R12, R172.reuse, R8, R100 ;  /* 0x00000008ac0c723c */ /* 0x042fe60000081064 */
[----:B------:R-:W1:Y:S04]  /*86990*/  LDSM.16.M88.4 R100, [R252+UR10+0x29880] ;  /* 0x0298800afc64783b */ /* 0x000e680008000200 */
[----:B------:R-:W-:Y:S04]  /*869a0*/  LDSM.16.M88.4 R76, [R252+UR10+0x2c880] ;  /* 0x02c8800afc4c783b */ /* 0x000fe80008000200 */
[----:B------:R-:W-:Y:S04]  /*869b0*/  LDSM.16.M88.4 R72, [R252+UR10+0x2d080] ;  /* 0x02d0800afc48783b */ /* 0x000fe80008000200 */
[----:B------:R-:W-:Y:S04]  /*869c0*/  LDSM.16.M88.4 R68, [R252+UR10+0x2d880] ;  /* 0x02d8800afc44783b */ /* 0x000fe80008000200 */
[----:B------:R-:W-:Y:S04]  /*869d0*/  LDSM.16.M88.4 R64, [R252+UR10+0x2e080] ;  /* 0x02e0800afc40783b */ /* 0x000fe80008000200 */
[----:B------:R-:W-:Y:S04]  /*869e0*/  STL.64 [R1+0x1480], R12 ;  /* 0x0014800c01007387 */ /* 0x000fe80000100a00 */
[----:B------:R2:W-:Y:S04]  /*869f0*/  STL.64 [R1+0x1488], R14 ;  /* 0x0014880e01007387 */ /* 0x0005e80000100a00 */
[----:B------:R-:W-:Y:S04]  /*86a00*/  LDSM.16.M88.4 R60, [R252+UR10+0x2e880] ;  /* 0x02e8800afc3c783b */ /* 0x000fe80008000200 */
[----:B------:R-:W-:Y:S01]  /*86a10*/  LDSM.16.M88.4 R56, [R252+UR10+0x2f080] ;  /* 0x02f0800afc38783b */ /* 0x000fe20008000200 */
[----:B--2---:R-:W-:Y:S03]  /*86a20*/  HMMA.1688.F32.TF32 R12, R172, R4, R96 ;  /* 0x00000004ac0c723c */ /* 0x004fe60000081060 */
[----:B------:R-:W2:Y:S04]  /*86a30*/  LDSM.16.M88.4 R96, [R252+UR10+0x2a080] ;  /* 0x02a0800afc60783b */ /* 0x000ea80008000200 */
[----:B------:R-:W-:Y:S04]  /*86a40*/  STL [R1+0x5ec8], R203 ;  /* 0x005ec8cb01007387 */ /* 0x000fe80000100800 */
[----:B------:R-:W-:Y:S04]  /*86a50*/  STL [R1+0x5b64], R142 ;  /* 0x005b648e01007387 */ /* 0x000fe80000100800 */
        /* <DEDUP_REMOVED lines=8> */
[----:B------:R-:W-:Y:S01]  /*86ae0*/  STL [R1+0x5b40], R127 ;  /* 0x005b407f01007387 */ /* 0x000fe20000100800 */
[----:B------:R-:W-:-:S03]  /*86af0*/  IMAD.MOV.U32 R43, RZ, RZ, R12 ;  /* 0x000000ffff2b7224 */ /* 0x000fc600078e000c */
[----:B------:R-:W-:Y:S01]  /*86b00*/  STL [R1+0x5b38], R122 ;  /* 0x005b387a01007387 */ /* 0x000fe20000100800 */
[----:B------:R-:W-:-:S03]  /*86b10*/  IMAD.MOV.U32 R50, RZ, RZ, R13 ;  /* 0x000000ffff327224 */ /* 0x000fc600078e000d */
[----:B------:R-:W4:Y:S01]  /*86b20*/  LDSM.16.M88.4 R52, [R252+UR10+0x2f880] ;  /* 0x02f8800afc34783b */ /* 0x000f220008000200 */
[----:B------:R-:W-:-:S03]  /*86b30*/  IMAD.MOV.U32 R51, RZ, RZ, R14 ;  /* 0x000000ffff337224 */ /* 0x000fc600078e000e */
[----:B------:R-:W-:Y:S01]  /*86b40*/  STL [R1+0x5b34], R123 ;  /* 0x005b347b01007387 */ /* 0x000fe20000100800 */
[----:B------:R-:W-:-:S03]  /*86b50*/  IMAD.MOV.U32 R46, RZ, RZ, R15 ;  /* 0x000000ffff2e7224 */ /* 0x000fc600078e000f */
[----:B------:R-:W-:Y:S01]  /*86b60*/  STL [R1+0x5b2c], R154 ;  /* 0x005b2c9a01007387 */ /* 0x000fe20000100800 */
[----:B------:R-:W-:Y:S03]  /*86b70*/  HMMA.1688.F32.TF32 R12, R172, R140, R236 ;  /* 0x0000008cac0c723c */ /* 0x000fe600000810ec */
        /* <DEDUP_REMOVED lines=11> */
[----:B------:R-:W-:Y:S04]  /*86c30*/  STL [R1+0x5ae4], R106 ;  /* 0x005ae46a01007387 */ /* 0x000fe80000100800 */
[----:B------:R-:W-:Y:S04]  /*86c40*/  STL [R1+0x5ae0], R107 ;  /* 0x005ae06b01007387 */ /* 0x000fe80000100800 */
[----:B-1----:R-:W-:Y:S04]  /*86c50*/  STL [R1+0x5afc], R102 ;  /* 0x005afc6601007387 */ /* 0x002fe80000100800 */
[----:B------:R-:W-:Y:S04]  /*86c60*/  STL [R1+0x5ae8], R103 ;  /* 0x005ae86701007387 */ /* 0x000fe80000100800 */
[----:B--2---:R-:W-:Y:S04]  /*86c70*/  STL [R1+0x5b0c], R98 ;  /* 0x005b0c6201007387 */ /* 0x004fe80000100800 */
[----:B------:R-:W-:Y:S01]  /*86c80*/  STL [R1+0x5b00], R99 ;  /* 0x005b006301007387 */ /* 0x000fe20000100800 */
[----:B------:R-:W-:-:S03]  /*86c90*/  IMAD.MOV.U32 R47, RZ, RZ, R12 ;  /* 0x000000ffff2f7224 */ /* 0x000fc600078e000c */
[----:B------:R-:W-:Y:S01]  /*86ca0*/  STL [R1+0x5b14], R94 ;  /* 0x005b145e01007387 */ /* 0x000fe20000100800 */
[----:B------:R-:W-:-:S03]  /*86cb0*/  IMAD.MOV.U32 R39, RZ, RZ, R13 ;  /* 0x000000ffff277224 */ /* 0x000fc600078e000d */
[----:B------:R-:W-:Y:S01]  /*86cc0*/  STL [R1+0x5b10], R95 ;  /* 0x005b105f01007387 */ /* 0x000fe20000100800 */
[----:B------:R-:W-:Y:S02]  /*86cd0*/  IMAD.MOV.U32 R11, RZ, RZ, R14 ;  /* 0x000000ffff0b7224 */ /* 0x000fe400078e000e */
[----:B------:R-:W-:Y:S01]  /*86ce0*/  IMAD.MOV.U32 R6, RZ, RZ, R15 ;  /* 0x000000ffff067224 */ /* 0x000fe200078e000f */
        /* <DEDUP_REMOVED lines=22> */
[----:B------:R1:W-:Y:S04]  /*86e50*/  STL [R1+0x1454], R13 ;  /* 0x0014540d01007387 */ /* 0x0003e80000100800 */
[----:B------:R2:W-:Y:S04]  /*86e60*/  STL [R1+0x1458], R14 ;  /* 0x0014580e01007387 */ /* 0x0005e80000100800 */
        /* <DEDUP_REMOVED lines=41> */
[----:B------:R-:W4:Y:S01]  /*87100*/  LDL.LU R12, [R1+0x2c00] ;  /* 0x002c0000010c7983 */ /* 0x000f220000300800 */
[----:B------:R-:W-:-:S03]  /*87110*/  IMAD.MOV.U32 R142, RZ, RZ, R15 ;  /* 0x000000ffff8e7224 */ /* 0x000fc600078e000f */
[----:B-1----:R-:W4:Y:S04]  /*87120*/  LDL.LU R13, [R1+0x2c04] ;  /* 0x002c0400010d7983 */ /* 0x002f280000300800 */
[----:B--2---:R-:W2:Y:S04]  /*87130*/  LDL.LU R14, [R1+0x2c08] ;  /* 0x002c0800010e7983 */ /* 0x004ea80000300800 */
[----:B------:R-:W2:Y:S04]  /*87140*/  LDL.LU R15, [R1+0x2c0c] ;  /* 0x002c0c00010f7983 */ /* 0x000ea80000300800 */
[----:B------:R-:W2:Y:S04]  /*87150*/  LDL.LU R248, [R1+0x2be0] ;  /* 0x002be00001f87983 */ /* 0x000ea80000300800 */
[----:B------:R-:W2:Y:S04]  /*87160*/  LDL.LU R249, [R1+0x2be4] ;  /* 0x002be40001f97983 */ /* 0x000ea80000300800 */
[----:B------:R-:W2:Y:S04]  /*87170*/  LDL.LU R250, [R1+0x2be8] ;  /* 0x002be80001fa7983 */ /* 0x000ea80000300800 */
[----:B------:R-:W2:Y:S01]  /*87180*/  LDL.LU R251, [R1+0x2bec] ;  /* 0x002bec0001fb7983 */ /* 0x000ea20000300800 */
[----:B---3--:R-:W-:-:S15]  /*87190*/  HMMA.1688.F32.TF32 R164, R172, R132, R196 ;  /* 0x00000084aca4723c */ /* 0x008fde00000810c4 */
[----:B------:R-:W-:-:S04]  /*871a0*/  NOP ;  /* 0x0000000000007918 */ /* 0x000fc80000000000 */
[----:B------:R-:W-:Y:S01]  /*871b0*/  STL [R1+0x1444], R165 ;  /* 0x001444a501007387 */ /* 0x000fe20000100800 */
[----:B------:R-:W-:Y:S02]  /*871c0*/  IMAD.MOV.U32 R143, RZ, RZ, R164 ;  /* 0x000000ffff8f7224 */ /* 0x000fe400078e00a4 */
[----:B------:R-:W-:Y:S01]  /*871d0*/  IMAD.MOV.U32 R138, RZ, RZ, R167 ;  /* 0x000000ffff8a7224 */ /* 0x000fe200078e00a7 */
[----:B------:R4:W-:Y:S02]  /*871e0*/  STL [R1+0x1448], R166 ;  /* 0x001448a601007387 */ /* 0x0009e40000100800 */
[----:B----4-:R-:W-:-:S15]  /*871f0*/  HMMA.1688.F32.TF32 R164, R172, R128, R240 ;  /* 0x00000080aca4723c */ /* 0x010fde00000810f0 */
[----:B------:R-:W-:-:S04]  /*87200*/  NOP ;  /* 0x0000000000007918 */ /* 0x000fc80000000000 */
[----:B------:R-:W-:Y:S01]  /*87210*/  STL [R1+0x1434], R165 ;  /* 0x001434a501007387 */ /* 0x000fe20000100800 */
[----:B------:R-:W-:Y:S02]  /*87220*/  IMAD.MOV.U32 R139, RZ, RZ, R164 ;  /* 0x000000ffff8b7224 */ /* 0x000fe400078e00a4 */
[----:B------:R-:W-:Y:S01]  /*87230*/  IMAD.MOV.U32 R134, RZ, RZ, R167 ;  /* 0x000000ffff867224 */ /* 0x000fe200078e00a7 */
[----:B------:R1:W-:Y:S02]  /*87240*/  STL [R1+0x1438], R166 ;  /* 0x001438a601007387 */ /* 0x0003e40000100800 */
[C---:B-1----:R-:W-:Y:S08]  /*87250*/  HMMA.1688.F32.TF32 R164, R172.reuse, R124, R244 ;  /* 0x0000007caca4723c */ /* 0x042ff000000810f4 */
[----:B------:R-:W-:Y:S11]  /*87260*/  HMMA.1688.F32.TF32 R16, R172, R144, R16 ;  /* 0x00000090ac10723c */ /* 0x000ff60000081010 */
[----:B------:R-:W-:Y:S01]  /*87270*/  STL [R1+0x1424], R165 ;  /* 0x001424a501007387 */ /* 0x000fe20000100800 */
[----:B------:R-:W-:-:S02]  /*87280*/  IMAD.MOV.U32 R135, RZ, RZ, R164 ;  /* 0x000000ffff877224 */ /* 0x000fc400078e00a4 */
[----:B------:R-:W-:Y:S01]  /*87290*/  IMAD.MOV.U32 R130, RZ, RZ, R167 ;  /* 0x000000ffff827224 */ /* 0x000fe200078e00a7 */
[----:B------:R1:W-:Y:S01]  /*872a0*/  STL [R1+0x1428], R166 ;  /* 0x001428a601007387 */ /* 0x0003e20000100800 */
[----:B------:R-:W-:Y:S03]  /*872b0*/  HMMA.1688.F32.TF32 R32, R172, R152, R32 ;  /* 0x00000098ac20723c */ /* 0x000fe60000081020 */
[----:B------:R-:W-:Y:S01]  /*872c0*/  MOV R123, R16 ;  /* 0x00000010007b7202 */ /* 0x000fe20000000f00 */
[----:B------:R-:W-:-:S04]  /*872d0*/  IMAD.MOV.U32 R151, RZ, RZ, R17 ;  /* 0x000000ffff977224 */ /* 0x000fc800078e0011 */
[----:B-1----:R-:W-:Y:S01]  /*872e0*/  HMMA.1688.F32.TF32 R164, R172, R120, R232 ;  /* 0x00000078aca4723c */ /* 0x002fe200000810e8 */
[----:B------:R-:W-:Y:S02]  /*872f0*/  IMAD.MOV.U32 R154, RZ, RZ, R18 ;  /* 0x000000ffff9a7224 */ /* 0x000fe400078e0012 */
[----:B------:R-:W-:-:S05]  /*87300*/  IMAD.MOV.U32 R155, RZ, RZ, R19 ;  /* 0x000000ffff9b7224 */ /* 0x000fca00078e0013 */
[C---:B------:R-:W-:Y:S08]  /*87310*/  HMMA.1688.F32.TF32 R28, R172.reuse, R148, R28 ;  /* 0x00000094ac1c723c */ /* 0x040ff0000008101c */
[C---:B------:R-:W-:Y:S03]  /*87320*/  HMMA.1688.F32.TF32 R16, R172.reuse, R116, R24 ;  /* 0x00000074ac10723c */ /* 0x040fe60000081018 */
[----:B------:R-:W-:Y:S04]  /*87330*/  STL [R1+0x1414], R165 ;  /* 0x001414a501007387 */ /* 0x000fe80000100800 */
[----:B------:R-:W-:Y:S01]  /*87340*/  STL.64 [R1+0x1418], R166 ;  /* 0x001418a601007387 */ /* 0x000fe20000100a00 */
[----:B------:R-:W-:Y:S03]  /*87350*/  HMMA.1688.F32.TF32 R20, R172, R112, R20 ;  /* 0x00000070ac14723c */ /* 0x000fe60000081014 */
[----:B------:R-:W-:Y:S04]  /*87360*/  STL.64 [R1+0x1400], R32 ;  /* 0x0014002001007387 */ /* 0x000fe80000100a00 */
[----:B------:R-:W-:Y:S04]  /*87370*/  STL [R1+0x1408], R34 ;  /* 0x0014082201007387 */ /* 0x000fe80000100800 */
[----:B------:R-:W-:Y:S01]  /*87380*/  STL [R1+0x13f4], R29 ;  /* 0x0013f41d01007387 */ /* 0x000fe20000100800 */
[----:B------:R-:W-:-:S02]  /*87390*/  IMAD.MOV.U32 R146, RZ, RZ, R18 ;  /* 0x000000ffff927224 */ /* 0x000fc400078e0012 */
[----:B------:R-:W-:Y:S01]  /*873a0*/  IMAD.MOV.U32 R147, RZ, RZ, R19 ;  /* 0x000000ffff937224 */ /* 0x000fe200078e0013 */
[----:B------:R2:W-:Y:S02]  /*873b0*/  STL.64 [R1+0x13d0], R16 ;  /* 0x0013d01001007387 */ /* 0x0005e40000100a00 */
[C---:B--2---:R-:W-:Y:S08]  /*873c0*/  HMMA.1688.F32.TF32 R16, R172.reuse, R108, R12 ;  /* 0x0000006cac10723c */ /* 0x044ff0000008100c */
[C---:B------:R-:W-:Y:S01]  /*873d0*/  HMMA.1688.F32.TF32 R12, R172.reuse, R104, R236 ;  /* 0x00000068ac0c723c */ /* 0x040fe200000810ec */
        /* <DEDUP_REMOVED lines=31> */
[----:B------:R-:W-:-:S03]  /*875d0*/  IMAD.MOV.U32 R122, RZ, RZ, R31 ;  /* 0x000000ffff7a7224 */ /* 0x000fc600078e001f */
        /* <DEDUP_REMOVED lines=14> */
[----:B------:R-:W4:Y:S01]  /*876c0*/  LDL.LU R15, [R1+0x2b6c] ;  /* 0x002b6c00010f7983 */ /* 0x000f220000300800 */
[----:B------:R-:W-:-:S02]  /*876d0*/  IMAD.MOV.U32 R131, RZ, RZ, R164 ;  /* 0x000000ffff837224 */ /* 0x000fc400078e00a4 */
[----:B--2---:R-:W-:Y:S01]  /*876e0*/  HMMA.1688.F32.TF32 R164, R172, R96, R236 ;  /* 0x00000060aca4723c */ /* 0x004fe200000810ec */
[----:B------:R-:W2:Y:S04]  /*876f0*/  LDL.LU R236, [R1+0x2b50] ;  /* 0x002b500001ec7983 */ /* 0x000ea80000300800 */
[----:B------:R-:W2:Y:S04]  /*87700*/  LDL.LU R237, [R1+0x2b54] ;  /* 0x002b540001ed7983 */ /* 0x000ea80000300800 */
[----:B------:R-:W2:Y:S04]  /*87710*/  LDL.LU R238, [R1+0x2b58] ;  /* 0x002b580001ee7983 */ /* 0x000ea80000300800 */
[----:B------:R-:W2:Y:S06]  /*87720*/  LDL.LU R239, [R1+0x2b5c] ;  /* 0x002b5c0001ef7983 */ /* 0x000eac0000300800 */
[----:B------:R-:W-:-:S02]  /*87730*/  IMAD.MOV.U32 R98, RZ, RZ, R164 ;  /* 0x000000ffff627224 */ /* 0x000fc400078e00a4 */
[----:B------:R-:W-:Y:S02]  /*87740*/  IMAD.MOV.U32 R118, RZ, RZ, R165 ;  /* 0x000000ffff767224 */ /* 0x000fe400078e00a5 */
[----:B------:R-:W-:Y:S02]  /*87750*/  IMAD.MOV.U32 R119, RZ, RZ, R166 ;  /* 0x000000ffff777224 */ /* 0x000fe400078e00a6 */
[----:B------:R-:W-:Y:S02]  /*87760*/  IMAD.MOV.U32 R99, RZ, RZ, R167 ;  /* 0x000000ffff637224 */ /* 0x000fe400078e00a7 */
[C---:B---3--:R-:W-:Y:S01]  /*87770*/  HMMA.1688.F32.TF32 R164, R172.reuse, R92, R248 ;  /* 0x0000005caca4723c */ /* 0x048fe200000810f8 */
[----:B------:R-:W3:Y:S04]  /*87780*/  LDL.LU R248, [R1+0x2b40] ;  /* 0x002b400001f87983 */ /* 0x000ee80000300800 */
[----:B------:R-:W3:Y:S04]  /*87790*/  LDL.LU R249, [R1+0x2b44] ;  /* 0x002b440001f97983 */ /* 0x000ee80000300800 */
[----:B------:R-:W3:Y:S04]  /*877a0*/  LDL.LU R250, [R1+0x2b48] ;  /* 0x002b480001fa7983 */ /* 0x000ee80000300800 */
[----:B------:R-:W3:Y:S01]  /*877b0*/  LDL.LU R251, [R1+0x2b4c] ;  /* 0x002b4c0001fb7983 */ /* 0x000ee20000300800 */
[C---:B----4-:R-:W-:Y:S08]  /*877c0*/  HMMA.1688.F32.TF32 R32, R172.reuse, R88, R32 ;  /* 0x00000058ac20723c */ /* 0x050ff00000081020 */
[----:B------:R-:W-:Y:S11]  /*877d0*/  HMMA.1688.F32.TF32 R24, R172, R76, R24 ;  /* 0x0000004cac18723c */ /* 0x000ff60000081018 */
[----:B------:R-:W-:-:S02]  /*877e0*/  IMAD.MOV.U32 R111, RZ, RZ, R32 ;  /* 0x000000ffff6f7224 */ /* 0x000fc400078e0020 */
[----:B------:R-:W-:Y:S02]  /*877f0*/  IMAD.MOV.U32 R103, RZ, RZ, R33 ;  /* 0x000000ffff677224 */ /* 0x000fe400078e0021 */
[----:B------:R-:W-:Y:S02]  /*87800*/  IMAD.MOV.U32 R106, RZ, RZ, R34 ;  /* 0x000000ffff6a7224 */ /* 0x000fe400078e0022 */
[----:B------:R-:W-:Y:S02]  /*87810*/  IMAD.MOV.U32 R107, RZ, RZ, R35 ;  /* 0x000000ffff6b7224 */ /* 0x000fe400078e0023 */
[C---:B------:R-:W-:Y:S08]  /*87820*/  HMMA.1688.F32.TF32 R32, R172.reuse, R84, R28 ;  /* 0x00000054ac20723c */ /* 0x040ff0000008101c */
[C---:B------:R-:W-:Y:S08]  /*87830*/  HMMA.1688.F32.TF32 R28, R172.reuse, R80, R16 ;  /* 0x00000050ac1c723c */ /* 0x040ff00000081010 */
[C---:B------:R-:W-:Y:S08]  /*87840*/  HMMA.1688.F32.TF32 R16, R172.reuse, R72, R20 ;  /* 0x00000048ac10723c */ /* 0x040ff00000081014 */
[----:B------:R-:W-:Y:S01]  /*87850*/  HMMA.1688.F32.TF32 R12, R172, R68, R12 ;  /* 0x00000044ac0c723c */ /* 0x000fe2000008100c */
[----:B------:R-:W-:Y:S04]  /*87860*/  STL.64 [R1+0x1350], R32 ;  /* 0x0013502001007387 */ /* 0x000fe80000100a00 */
[----:B------:R-:W-:Y:S04]  /*87870*/  STL.64 [R1+0x1358], R34 ;  /* 0x0013582201007387 */ /* 0x000fe80000100a00 */
[----:B------:R-:W-:Y:S02]  /*87880*/  STL.64 [R1+0x1340], R28 ;  /* 0x0013401c01007387 */ /* 0x000fe40000100a00 */
[----:B------:R-:W-:-:S02]  /*87890*/  IMAD.MOV.U32 R55, RZ, RZ, R19 ;  /* 0x000000ffff377224 */ /* 0x000fc400078e0013 */
[----:B------:R-:W-:Y:S01]  /*878a0*/  STL.64 [R1+0x1348], R30 ;  /* 0x0013481e01007387 */ /* 0x000fe20000100a00 */
[----:B------:R-:W-:-:S03]  /*878b0*/  IMAD.MOV.U32 R54, RZ, RZ, R18 ;  /* 0x000000ffff367224 */ /* 0x000fc600078e0012 */
[----:B------:R1:W-:Y:S04]  /*878c0*/  STL.64 [R1+0x1330], R24 ;  /* 0x0013301801007387 */ /* 0x0003e80000100a00 */
[----:B------:R4:W-:Y:S04]  /*878d0*/  STL.64 [R1+0x1338], R26 ;  /* 0x0013381a01007387 */ /* 0x0009e80000100a00 */
[----:B------:R-:W-:Y:S04]  /*878e0*/  STL.64 [R1+0x1320], R16 ;  /* 0x0013201001007387 */ /* 0x000fe80000100a00 */
[----:B------:R-:W-:Y:S04]  /*878f0*/  STL [R1+0x5a9c], R55 ;  /* 0x005a9c3701007387 */ /* 0x000fe80000100800 */
[----:B------:R-:W-:Y:S04]  /*87900*/  STL [R1+0x5a98], R54 ;  /* 0x005a983601007387 */ /* 0x000fe80000100800 */
[----:B-1----:R-:W3:Y:S04]  /*87910*/  LDL.LU R24, [R1+0x2b30] ;  /* 0x002b300001187983 */ /* 0x002ee80000300800 */
[----:B------:R-:W-:Y:S04]  /*87920*/  STL.64 [R1+0x1310], R12 ;  /* 0x0013100c01007387 */ /* 0x000fe80000100a00 */
[----:B------:R2:W-:Y:S04]  /*87930*/  STL.64 [R1+0x1318], R14 ;  /* 0x0013180e01007387 */ /* 0x0005e80000100a00 */
[----:B------:R-:W3:Y:S04]  /*87940*/  LDL.LU R25, [R1+0x2b34] ;  /* 0x002b340001197983 */ /* 0x000ee80000300800 */
[----:B----4-:R-:W4:Y:S04]  /*87950*/  LDL.LU R26, [R1+0x2b38] ;  /* 0x002b3800011a7983 */ /* 0x010f280000300800 */
[----:B------:R-:W4:Y:S04]  /*87960*/  LDL.LU R27, [R1+0x2b3c] ;  /* 0x002b3c00011b7983 */ /* 0x000f280000300800 */
[----:B------:R-:W4:Y:S04]  /*87970*/  LDL.LU R20, [R1+0x27b0] ;  /* 0x0027b00001147983 */ /* 0x000f280000300800 */
[----:B------:R-:W4:Y:S04]  /*87980*/  LDL.LU R21, [R1+0x27b4] ;  /* 0x0027b40001157983 */ /* 0x000f280000300800 */
[----:B------:R-:W4:Y:S04]  /*87990*/  LDL.LU R22, [R1+0x27b8] ;  /* 0x0027b80001167983 */ /* 0x000f280000300800 */
[----:B------:R-:W4:Y:S01]  /*879a0*/  LDL.LU R23, [R1+0x27bc] ;  /* 0x0027bc0001177983 */ /* 0x000f220000300800 */
[----:B--2---:R-:W-:-:S15]  /*879b0*/  HMMA.1688.F32.TF32 R12, R172, R64, R236 ;  /* 0x00000040ac0c723c */ /* 0x004fde00000810ec */
[----:B------:R-:W-:-:S04]  /*879c0*/  NOP ;  /* 0x0000000000007918 */ /* 0x000fc80000000000 */
[----:B------:R1:W-:Y:S01]  /*879d0*/  STL.64 [R1+0x1300], R12 ;  /* 0x0013000c01007387 */ /* 0x0003e20000100a00 */
[----:B------:R-:W-:Y:S02]  /*879e0*/  IMAD.MOV.U32 R55, RZ, RZ, R14 ;  /* 0x000000ffff377224 */ /* 0x000fe400078e000e */
[----:B------:R-:W-:Y:S01]  /*879f0*/  IMAD.MOV.U32 R54, RZ, RZ, R15 ;  /* 0x000000ffff367224 */ /* 0x000fe200078e000f */
[----:B-1----:R-:W2:Y:S04]  /*87a00*/  LDL.LU R12, [R1+0x27a0] ;  /* 0x0027a000010c7983 */ /* 0x002ea80000300800 */
[----:B------:R-:W2:Y:S04]  /*87a10*/  LDL.LU R13, [R1+0x27a4] ;  /* 0x0027a400010d7983 */ /* 0x000ea80000300800 */
[----:B------:R-:W2:Y:S04]  /*87a20*/  LDL.LU R14, [R1+0x27a8] ;  /* 0x0027a800010e7983 */ /* 0x000ea80000300800 */
[----:B------:R-:W2:Y:S04]  /*87a30*/  LDL.LU R15, [R1+0x27ac] ;  /* 0x0027ac00010f7983 */ /* 0x000ea80000300800 */
[----:B------:R1:W-:Y:S04]  /*87a40*/  STL [R1+0x5aa4], R55 ;  /* 0x005aa43701007387 */ /* 0x0003e80000100800 */
[----:B------:R1:W-:Y:S04]  /*87a50*/  STL [R1+0x5aa0], R54 ;  /* 0x005aa03601007387 */ /* 0x0003e80000100800 */
[----:B------:R-:W2:Y:S04]  /*87a60*/  LDL.LU R236, [R1+0x2b20] ;  /* 0x002b200001ec7983 */ /* 0x000ea80000300800 */
[----:B------:R-:W2:Y:S04]  /*87a70*/  LDL.LU R237, [R1+0x2b24] ;  /* 0x002b240001ed7983 */ /* 0x000ea80000300800 */
[----:B------:R-:W2:Y:S04]  /*87a80*/  LDL.LU R238, [R1+0x2b28] ;  /* 0x002b280001ee7983 */ /* 0x000ea80000300800 */
[----:B------:R-:W2:Y:S01]  /*87a90*/  LDL.LU R239, [R1+0x2b2c] ;  /* 0x002b2c0001ef7983 */ /* 0x000ea20000300800 */
[----:B---3--:R-:W-:Y:S03]  /*87aa0*/  HMMA.1688.F32.TF32 R16, R172, R60, R248 ;  /* 0x0000003cac10723c */ /* 0x008fe600000810f8 */
[----:B------:R-:W3:Y:S04]  /*87ab0*/  LDL.LU R248, [R1+0x2b10] ;  /* 0x002b100001f87983 */ /* 0x000ee80000300800 */
[----:B------:R-:W3:-:S12]  /*87ac0*/  LDL.LU R249, [R1+0x2b14] ;  /* 0x002b140001f97983 */ /* 0x000ed80000300800 */
[----:B------:R-:W-:Y:S02]  /*87ad0*/  IMAD.MOV.U32 R58, RZ, RZ, R16 ;  /* 0x000000ffff3a7224 */ /* 0x000fe400078e0010 */
[----:B------:R-:W-:Y:S02]  /*87ae0*/  IMAD.MOV.U32 R59, RZ, RZ, R17 ;  /* 0x000000ffff3b7224 */ /* 0x000fe400078e0011 */
[----:B------:R-:W-:Y:S02]  /*87af0*/  IMAD.MOV.U32 R62, RZ, RZ, R18 ;  /* 0x000000ffff3e7224 */ /* 0x000fe400078e0012 */
[----:B------:R-:W-:-:S05]  /*87b00*/  IMAD.MOV.U32 R63, RZ, RZ, R19 ;  /* 0x000000ffff3f7224 */ /* 0x000fca00078e0013 */
[----:B------:R-:W-:Y:S04]  /*87b10*/  STL [R1+0x5ab4], R63 ;  /* 0x005ab43f01007387 */ /* 0x000fe80000100800 */
[----:B------:R-:W-:Y:S04]  /*87b20*/  STL [R1+0x5ab0], R62 ;  /* 0x005ab03e01007387 */ /* 0x000fe80000100800 */
[----:B------:R-:W-:Y:S04]  /*87b30*/  STL [R1+0x5aac], R59 ;  /* 0x005aac3b01007387 */ /* 0x000fe80000100800 */
[----:B------:R-:W-:Y:S01]  /*87b40*/  STL [R1+0x5aa8], R58 ;  /* 0x005aa83a01007387 */ /* 0x000fe20000100800 */
[----:B----4-:R-:W-:-:S15]  /*87b50*/  HMMA.1688.F32.TF32 R16, R172, R56, R24 ;  /* 0x00000038ac10723c */ /* 0x010fde0000081018 */
[----:B------:R-:W-:-:S04]  /*87b60*/  NOP ;  /* 0x0000000000007918 */ /* 0x000fc80000000000 */
[----:B-1----:R-:W-:Y:S01]  /*87b70*/  IMAD.MOV.U32 R55, RZ, RZ, R16 ;  /* 0x000000ffff377224 */ /* 0x002fe200078e0010 */
[----:B------:R1:W-:Y:S01]  /*87b80*/  STL.64 [R1+0x12e8], R18 ;  /* 0x0012e81201007387 */ /* 0x0003e20000100a00 */
[----:B------:R-:W-:Y:S02]  /*87b90*/  IMAD.MOV.U32 R54, RZ, RZ, R17 ;  /* 0x000000ffff367224 */ /* 0x000fe400078e0011 */
[----:B-1----:R-:W-:Y:S01]  /*87ba0*/  HMMA.1688.F32.TF32 R16, R172, R52, R20 ;  /* 0x00000034ac10723c */ /* 0x002fe20000081014 */
[----:B------:R1:W-:Y:S04]  /*87bb0*/  STL [R1+0x5abc], R55 ;  /* 0x005abc3701007387 */ /* 0x0003e80000100800 */
[----:B------:R4:W-:-:S14]  /*87bc0*/  STL [R1+0x5ab8], R54 ;  /* 0x005ab83601007387 */ /* 0x0009dc0000100800 */
[----:B------:R-:W-:Y:S02]  /*87bd0*/  IMAD.MOV.U32 R58, RZ, RZ, R19 ;  /* 0x000000ffff3a7224 */ /* 0x000fe400078e0013 */
[----:B------:R-:W-:Y:S02]  /*87be0*/  IMAD.MOV.U32 R59, RZ, RZ, R18 ;  /* 0x000000ffff3b7224 */ /* 0x000fe400078e0012 */
[----:B------:R-:W-:Y:S02]  /*87bf0*/  IMAD.MOV.U32 R63, RZ, RZ, R16 ;  /* 0x000000ffff3f7224 */ /* 0x000fe400078e0010 */
[----:B------:R-:W-:Y:S01]  /*87c00*/  IMAD.MOV.U32 R62, RZ, RZ, R17 ;  /* 0x000000ffff3e7224 */ /* 0x000fe200078e0011 */
[----:B------:R-:W-:Y:S04]  /*87c10*/  STL [R1+0x5acc], R58 ;  /* 0x005acc3a01007387 */ /* 0x000fe80000100800 */
[----:B------:R-:W-:Y:S04]  /*87c20*/  STL [R1+0x5ac8], R59 ;  /* 0x005ac83b01007387 */ /* 0x000fe80000100800 */
[----:B------:R-:W-:Y:S04]  /*87c30*/  STL [R1+0x5ac4], R63 ;  /* 0x005ac43f01007387 */ /* 0x000fe80000100800 */
[----:B------:R-:W-:Y:S01]  /*87c40*/  STL [R1+0x5ac0], R62 ;  /* 0x005ac03e01007387 */ /* 0x000fe20000100800 */
[----:B------:R-:W-:Y:S01]  /*87c50*/  IMAD.MOV.U32 R250, RZ, RZ, R161 ;  /* 0x000000fffffa7224 */ /* 0x000fe200078e00a1 */
[----:B------:R-:W-:Y:S01]  /*87c60*/  MOV R251, R160 ;  /* 0x000000a000fb7202 */ /* 0x000fe20000000f00 */
[----:B------:R-:W-:Y:S01]  /*87c70*/  IMAD.MOV.U32 R102, RZ, RZ, R164 ;  /* 0x000000ffff667224 */ /* 0x000fe200078e00a4 */
[----:B------:R-:W-:Y:S01]  /*87c80*/  LDS R160, [R0+UR10+0x8080] ;  /* 0x0080800a00a07984 */ /* 0x000fe20008000800 */
[----:B------:R-:W-:-:S02]  /*87c90*/  IMAD.MOV.U32 R110, RZ, RZ, R165 ;  /* 0x000000ffff6e7224 */ /* 0x000fc400078e00a5 */
[----:B------:R-:W-:Y:S01]  /*87ca0*/  IMAD.MOV.U32 R114, RZ, RZ, R166 ;  /* 0x000000ffff727224 */ /* 0x000fe200078e00a6 */
[----:B------:R-:W1:Y:S01]  /*87cb0*/  LDS R161, [R3+UR10+0x8080] ;  /* 0x0080800a03a17984 */ /* 0x000e620008000800 */
[----:B--2---:R-:W-:-:S15]  /*87cc0*/  HMMA.1688.F32.TF32 R12, R156, R48, R12 ;  /* 0x000000309c0c723c */ /* 0x004fde000008100c */
[----:B------:R-:W-:-:S04]  /*87cd0*/  NOP ;  /* 0x0000000000007918 */ /* 0x000fc80000000000 */
[----:B-1----:R-:W-:Y:S01]  /*87ce0*/  IMAD.MOV.U32 R55, RZ, RZ, R14 ;  /* 0x000000ffff377224 */ /* 0x002fe200078e000e */
[----:B------:R1:W-:Y:S01]  /*87cf0*/  STL.64 [R1+0x12d0], R12 ;  /* 0x0012d00c01007387 */ /* 0x0003e20000100a00 */
[----:B----4-:R-:W-:Y:S02]  /*87d00*/  IMAD.MOV.U32 R54, RZ, RZ, R15 ;  /* 0x000000ffff367224 */ /* 0x010fe400078e000f */
[----:B-1----:R-:W-:Y:S03]  /*87d10*/  HMMA.1688.F32.TF32 R12, R156, R44, R236 ;  /* 0x0000002c9c0c723c */ /* 0x002fe600000810ec */
[----:B------:R-:W-:Y:S04]  /*87d20*/  STL [R1+0x5ad4], R54 ;  /* 0x005ad43601007387 */ /* 0x000fe80000100800 */
[----:B------:R-:W-:-:S12]  /*87d30*/  STL [R1+0x5ad0], R55 ;  /* 0x005ad03701007387 */ /* 0x000fd80000100800 */
[----:B------:R-:W-:Y:S02]  /*87d40*/  IMAD.MOV.U32 R74, RZ, RZ, R12 ;  /* 0x000000ffff4a7224 */ /* 0x000fe400078e000c */
[----:B------:R-:W-:Y:S02]  /*87d50*/  IMAD.MOV.U32 R86, RZ, RZ, R13 ;  /* 0x000000ffff567224 */ /* 0x000fe400078e000d */
[----:B------:R-:W-:Y:S02]  /*87d60*/  IMAD.MOV.U32 R87, RZ, RZ, R14 ;  /* 0x000000ffff577224 */ /* 0x000fe400078e000e */
[----:B------:R-:W-:Y:S02]  /*87d70*/  IMAD.MOV.U32 R82, RZ, RZ, R15 ;  /* 0x000000ffff527224 */ /* 0x000fe400078e000f */
[----:B---3--:R-:W-:Y:S01]  /*87d80*/  HMMA.1688.F32.TF32 R12, R156, R40, R248 ;  /* 0x000000289c0c723c */ /* 0x008fe200000810f8 */
[----:B------:R1:W-:Y:S04]  /*87d90*/  STL [R1+0x5adc], R86 ;  /* 0x005adc5601007387 */ /* 0x0003e80000100800 */
[----:B------:R2:W-:Y:S04]  /*87da0*/  STL [R1+0x5ad8], R74 ;  /* 0x005ad84a01007387 */ /* 0x0005e80000100800 */
[----:B------:R-:W3:Y:S04]  /*87db0*/  LDL.LU R236, [R1+0x29f0] ;  /* 0x0029f00001ec7983 */ /* 0x000ee80000300800 */
[----:B------:R-:W3:Y:S04]  /*87dc0*/  LDL.LU R237, [R1+0x29f4] ;  /* 0x0029f40001ed7983 */ /* 0x000ee80000300800 */
[----:B------:R-:W3:Y:S02]  /*87dd0*/  LDL.LU R238, [R1+0x29f8] ;  /* 0x0029f80001ee7983 */ /* 0x000ee40000300800 */
[----:B------:R-:W-:-:S02]  /*87de0*/  IMAD.MOV.U32 R66, RZ, RZ, R12 ;  /* 0x000000ffff427224 */ /* 0x000fc400078e000c */
[----:B------:R-:W3:Y:S01]  /*87df0*/  LDL.LU R239, [R1+0x29fc] ;  /* 0x0029fc0001ef7983 */ /* 0x000ee20000300800 */
[----:B------:R-:W-:Y:S02]  /*87e00*/  IMAD.MOV.U32 R67, RZ, RZ, R13 ;  /* 0x000000ffff437224 */ /* 0x000fe400078e000d */
[----:B------:R-:W-:Y:S01]  /*87e10*/  IMAD.MOV.U32 R70, RZ, RZ, R14 ;  /* 0x000000ffff467224 */ /* 0x000fe200078e000e */
[----:B------:R-:W4:Y:S01]  /*87e20*/  LDL.LU R12, [R1+0x2a00] ;  /* 0x002a0000010c7983 */ /* 0x000f220000300800 */
[----:B------:R-:W-:-:S03]  /*87e30*/  IMAD.MOV.U32 R71, RZ, RZ, R15 ;  /* 0x000000ffff477224 */ /* 0x000fc600078e000f */
        /* <DEDUP_REMOVED lines=84> */
[C---:B----4-:R-:W-:Y:S08]  /*88380*/  HMMA.1688.F32.TF32 R164, R156.reuse, R4, R228 ;  /* 0x000000049ca4723c */ /* 0x050ff000000810e4 */
[C---:B------:R-:W-:Y:S08]  /*88390*/  HMMA.1688.F32.TF32 R168, R156.reuse, R136, R224 ;  /* 0x000000889ca8723c */ /* 0x040ff000000810e0 */
[----:B------:R-:W-:Y:S03]  /*883a0*/  HMMA.1688.F32.TF32 R172, R156, R140, R184 ;  /* 0x0000008c9cac723c */ /* 0x000fe600000810b8 */
[----:B-1----:R-:W-:-:S02]  /*883b0*/  IMAD.MOV.U32 R86, RZ, RZ, R164 ;  /* 0x000000ffff567224 */ /* 0x002fc400078e00a4 */
[----:B------:R-:W-:Y:S02]  /*883c0*/  IMAD.MOV.U32 R74, RZ, RZ, R165 ;  /* 0x000000ffff4a7224 */ /* 0x000fe400078e00a5 */
[----:B------:R-:W-:Y:S02]  /*883d0*/  IMAD.MOV.U32 R54, RZ, RZ, R166 ;  /* 0x000000ffff367224 */ /* 0x000fe400078e00a6 */
[----:B------:R-:W-:Y:S02]  /*883e0*/  IMAD.MOV.U32 R55, RZ, RZ, R167 ;  /* 0x000000ffff377224 */ /* 0x000fe400078e00a7 */
[C---:B------:R-:W-:Y:S08]  /*883f0*/  HMMA.1688.F32.TF32 R164, R156.reuse, R132, R220 ;  /* 0x000000849ca4723c */ /* 0x040ff000000810dc */
        /* <DEDUP_REMOVED lines=33> */
[----:B------:R-:W-:Y:S01]  /*88610*/  STL.64 [R1+0x1690], R16 ;  /* 0x0016901001007387 */ /* 0x000fe20000100a00 */
[C---:B------:R-:W-:Y:S03]  /*88620*/  HMMA.1688.F32.TF32 R12, R156.reuse, R92, R248 ;  /* 0x0000005c9c0c723c */ /* 0x040fe600000810f8 */
[----:B------:R1:W-:Y:S05]  /*88630*/  STL.64 [R1+0x1698], R18 ;  /* 0x0016981201007387 */ /* 0x0003ea0000100a00 */
[C---:B-1----:R-:W-:Y:S01]  /*88640*/  HMMA.1688.F32.TF32 R16, R156.reuse, R96, R236 ;  /* 0x000000609c10723c */ /* 0x042fe200000810ec */
        /* <DEDUP_REMOVED lines=12> */
[----:B-1----:R-:W4:Y:S04]  /*88710*/  LDL.LU R12, [R1+0x2870] ;  /* 0x00287000010c7983 */ /* 0x002f280000300800 */
[----:B------:R-:W4:Y:S04]  /*88720*/  LDL.LU R13, [R1+0x2874] ;  /* 0x00287400010d7983 */ /* 0x000f280000300800 */
[----:B---3--:R-:W4:Y:S04]  /*88730*/  LDL.LU R14, [R1+0x2878] ;  /* 0x00287800010e7983 */ /* 0x008f280000300800 */
[----:B------:R-:W4:Y:S04]  /*88740*/  LDL.LU R15, [R1+0x287c] ;  /* 0x00287c00010f7983 */ /* 0x000f280000300800 */
        /* <DEDUP_REMOVED lines=103> */
[C---:B------:R-:W-:Y:S11]  /*88dc0*/  HMMA.1688.F32.TF32 R212, R156.reuse, R76, R212 ;  /* 0x0000004c9cd4723c */ /* 0x040ff600000810d4 */
[----:B------:R-:W-:Y:S04]  /*88dd0*/  STL.64 [R1+0x1730], R200 ;  /* 0x001730c801007387 */ /* 0x000fe80000100a00 */
[----:B------:R1:W-:Y:S04]  /*88de0*/  STL.64 [R1+0x1738], R202 ;  /* 0x001738ca01007387 */ /* 0x0003e80000100a00 */
[----:B-1----:R-:W2:Y:S04]  /*88df0*/  LDL.LU R203, [R1+0x5ec8] ;  /* 0x005ec80001cb7983 */ /* 0x002ea80000300800 */
[----:B------:R-:W-:Y:S04]  /*88e00*/  STL.64 [R1+0x1750], R172 ;  /* 0x001750ac01007387 */ /* 0x000fe80000100a00 */
[----:B------:R1:W-:Y:S02]  /*88e10*/  STL.64 [R1+0x1758], R174 ;  /* 0x001758ae01007387 */ /* 0x0003e40000100a00 */
[C---:B-1----:R-:W-:Y:S08]  /*88e20*/  HMMA.1688.F32.TF32 R172, R156.reuse, R80, R216 ;  /* 0x000000509cac723c */ /* 0x042ff000000810d8 */
[C---:B------:R-:W-:Y:S11]  /*88e30*/  HMMA.1688.F32.TF32 R204, R156.reuse, R64, R204 ;  /* 0x000000409ccc723c */ /* 0x040ff600000810cc */
[----:B------:R-:W-:Y:S04]  /*88e40*/  STL.64 [R1+0x1780], R172 ;  /* 0x001780ac01007387 */ /* 0x000fe80000100a00 */
[----:B------:R1:W-:Y:S04]  /*88e50*/  STL.64 [R1+0x1788], R174 ;  /* 0x001788ae01007387 */ /* 0x0003e80000100a00 */
[----:B------:R-:W-:Y:S04]  /*88e60*/  STL.64 [R1+0x17c0], R212 ;  /* 0x0017c0d401007387 */ /* 0x000fe80000100a00 */
[----:B------:R-:W-:Y:S01]  /*88e70*/  STL.64 [R1+0x17c8], R214 ;  /* 0x0017c8d601007387 */ /* 0x000fe20000100a00 */
[C---:B-1----:R-:W-:Y:S03]  /*88e80*/  HMMA.1688.F32.TF32 R172, R156.reuse, R68, R208 ;  /* 0x000000449cac723c */ /* 0x042fe600000810d0 */
[----:B------:R-:W-:Y:S04]  /*88e90*/  STL.64 [R1+0x17f0], R164 ;  /* 0x0017f0a401007387 */ /* 0x000fe80000100a00 */
[----:B------:R1:W-:Y:S02]  /*88ea0*/  STL.64 [R1+0x17f8], R166 ;  /* 0x0017f8a601007387 */ /* 0x0003e40000100a00 */
[C---:B-1----:R-:W-:Y:S10]  /*88eb0*/  HMMA.1688.F32.TF32 R164, R156.reuse, R60, R168 ;  /* 0x0000003c9ca4723c */ /* 0x042ff400000810a8 */
[----:B------:R-:W-:Y:S04]  /*88ec0*/  STL.64 [R1+0x1820], R172 ;  /* 0x001820ac01007387 */ /* 0x000fe80000100a00 */
[----:B------:R1:W-:Y:S01]  /*88ed0*/  STL.64 [R1+0x1828], R174 ;  /* 0x001828ae01007387 */ /* 0x0003e20000100a00 */
[C---:B------:R-:W-:Y:S03]  /*88ee0*/  HMMA.1688.F32.TF32 R168, R156.reuse, R52, R180 ;  /* 0x000000349ca8723c */ /* 0x040fe600000810b4 */
[----:B------:R-:W-:Y:S04]  /*88ef0*/  STL.64 [R1+0x1850], R204 ;  /* 0x001850cc01007387 */ /* 0x000fe80000100a00 */
[----:B------:R-:W-:Y:S01]  /*88f00*/  STL.64 [R1+0x1858], R206 ;  /* 0x001858ce01007387 */ /* 0x000fe20000100a00 */
[----:B-1----:R-:W-:Y:S03]  /*88f10*/  HMMA.1688.F32.TF32 R172, R156, R56, R176 ;  /* 0x000000389cac723c */ /* 0x002fe600000810b0 */
[----:B------:R-:W-:Y:S04]  /*88f20*/  STL.64 [R1+0x1880], R164 ;  /* 0x001880a401007387 */ /* 0x000fe80000100a00 */
[----:B------:R1:W-:Y:S04]  /*88f30*/  STL.64 [R1+0x1888], R166 ;  /* 0x001888a601007387 */ /* 0x0003e80000100a00 */
[----:B------:R-:W-:Y:S04]  /*88f40*/  LDS R157, [R191+UR10+0x8080] ;  /* 0x0080800abf9d7984 */ /* 0x000fe80008000800 */
[----:B------:R-:W-:Y:S01]  /*88f50*/  LDS R159, [R191+UR10+0x9080] ;  /* 0x0090800abf9f7984 */ /* 0x000fe20008000800 */
        /* <DEDUP_REMOVED lines=155> */
[----:B--2---:R-:W-:Y:S04]  /*89910*/  LDS R156, [R203+UR10+0x8080] ;  /* 0x0080800acb9c7984 */ /* 0x004fe80008000800 */
[----:B------:R-:W1:Y:S01]  /*89920*/  LDS R158, [R203+UR10+0x9080] ;  /* 0x0090800acb9e7984 */ /* 0x000e620008000800 */
[C---:B---3--:R-:W-:Y:S08]  /*89930*/  HMMA.1688.F32.TF32 R168, R160.reuse, R88, R168 ;  /* 0x00000058a0a8723c */ /* 0x048ff000000810a8 */
[C---:B----4-:R-:W-:Y:S08]  /*89940*/  HMMA.1688.F32.TF32 R172, R160.reuse, R104, R212 ;  /* 0x00000068a0ac723c */ /* 0x050ff000000810d4 */
        /* <DEDUP_REMOVED lines=8> */
[----:B------:R-:W-:Y:S01]  /*899d0*/  STL.64 [R1+0x1e68], R214 ;  /* 0x001e68d601007387 */ /* 0x000fe20000100a00 */
[C---:B--2---:R-:W-:Y:S03]  /*899e0*/  HMMA.1688.F32.TF32 R172, R160.reuse, R92, R204 ;  /* 0x0000005ca0ac723c */ /* 0x044fe600000810cc */
[----:B------:R-:W-:Y:S04]  /*899f0*/  STL.64 [R1+0x1e80], R164 ;  /* 0x001e80a401007387 */ /* 0x000fe80000100a00 */
[----:B------:R2:W-:Y:S02]  /*89a00*/  STL.64 [R1+0x1e88], R166 ;  /* 0x001e88a601007387 */ /* 0x0005e40000100a00 */
[C---:B--2---:R-:W-:Y:S10]  /*89a10*/  HMMA.1688.F32.TF32 R164, R160.reuse, R84, R176 ;  /* 0x00000054a0a4723c */ /* 0x044ff400000810b0 */
        /* <DEDUP_REMOVED lines=34> */
[----:B------:R-:W-:Y:S01]  /*89c40*/  STL.64 [R1+0x1fb0], R164 ;  /* 0x001fb0a401007387 */ /* 0x000fe20000100a00 */
[C---:B------:R-:W-:Y:S03]  /*89c50*/  HMMA.1688.F32.TF32 R32, R156.reuse, R40, R32 ;  /* 0x000000289c20723c */ /* 0x040fe60000081020 */
[----:B------:R1:W-:Y:S04]  /*89c60*/  STL.64 [R1+0x1fb8], R166 ;  /* 0x001fb8a601007387 */ /* 0x0003e80000100a00 */
[----:B------:R-:W2:Y:S01]  /*89c70*/  LDS R163, [R3+UR10+0x9100] ;  /* 0x0091000a03a37984 */ /* 0x000ea20008000800 */
[C---:B------:R-:W-:Y:S08]  /*89c80*/  HMMA.1688.F32.TF32 R28, R156.reuse, R36, R28 ;  /* 0x000000249c1c723c */ /* 0x040ff0000008101c */
[C---:B-1----:R-:W-:Y:S08]  /*89c90*/  HMMA.1688.F32.TF32 R164, R156.reuse, R44, R232 ;  /* 0x0000002c9ca4723c */ /* 0x042ff000000810e8 */
[C---:B------:R-:W-:Y:S11]  /*89ca0*/  HMMA.1688.F32.TF32 R16, R156.reuse, R8, R16 ;  /* 0x000000089c10723c */ /* 0x040ff60000081010 */
        /* <DEDUP_REMOVED lines=8> */
[----:B------:R1:W-:Y:S02]  /*89d30*/  STL.64 [R1+0x5eb8], R8 ;  /* 0x005eb80801007387 */ /* 0x0003e40000100a00 */
[C---:B-1----:R-:W-:Y:S02]  /*89d40*/  HMMA.1688.F32.TF32 R8, R156.reuse, R140, R20 ;  /* 0x0000008c9c08723c */ /* 0x042fe40000081014 */
[----:B------:R-:W-:Y:S04]  /*89d50*/  STL.64 [R1+0x2a70], R16 ;  /* 0x002a701001007387 */ /* 0x000fe80000100a00 */
[----:B------:R1:W-:Y:S04]  /*89d60*/  STL.64 [R1+0x2a78], R18 ;  /* 0x002a781201007387 */ /* 0x0003e80000100a00 */
[----:B------:R-:W-:Y:S04]  /*89d70*/  STL.64 [R1+0x2a60], R24 ;  /* 0x002a601801007387 */ /* 0x000fe80000100a00 */
[----:B------:R-:W-:Y:S01]  /*89d80*/  STL.64 [R1+0x2a68], R26 ;  /* 0x002a681a01007387 */ /* 0x000fe20000100a00 */
[C---:B-1----:R-:W-:Y:S04]  /*89d90*/  HMMA.1688.F32.TF32 R16, R156.reuse, R136, R12 ;  /* 0x000000889c10723c */ /* 0x042fe8000008100c */
[----:B------:R-:W-:Y:S04]  /*89da0*/  STL.64 [R1+0x2a50], R8 ;  /* 0x002a500801007387 */ /* 0x000fe80000100a00 */
[----:B------:R1:W-:Y:S01]  /*89db0*/  STL.64 [R1+0x2a58], R10 ;  /* 0x002a580a01007387 */ /* 0x0003e20000100a00 */
[C---:B------:R-:W-:Y:S08]  /*89dc0*/  HMMA.1688.F32.TF32 R12, R156.reuse, R132, R236 ;  /* 0x000000849c0c723c */ /* 0x040ff000000810ec */
[C---:B-1----:R-:W-:Y:S02]  /*89dd0*/  HMMA.1688.F32.TF32 R8, R156.reuse, R128, R248 ;  /* 0x000000809c08723c */ /* 0x042fe400000810f8 */
[----:B------:R1:W-:Y:S04]  /*89de0*/  STL.64 [R1+0x2a40], R16 ;  /* 0x002a401001007387 */ /* 0x0003e80000100a00 */
[----:B------:R3:W-:Y:S04]  /*89df0*/  STL.64 [R1+0x2a48], R18 ;  /* 0x002a481201007387 */ /* 0x0007e80000100a00 */
[----:B------:R-:W4:Y:S04]  /*89e00*/  LDL.LU R20, [R1+0xff0] ;  /* 0x000ff00001147983 */ /* 0x000f280000300800 */
[----:B------:R1:W-:Y:S04]  /*89e10*/  STL.64 [R1+0x2a30], R12 ;  /* 0x002a300c01007387 */ /* 0x0003e80000100a00 */
[----:B------:R1:W-:Y:S04]  /*89e20*/  STL.64 [R1+0x2a38], R14 ;  /* 0x002a380e01007387 */ /* 0x0003e80000100a00 */
        /* <DEDUP_REMOVED lines=97> */
[----:B------:R3:W-:Y:S04]  /*8a440*/  STL.64 [R1+0x2a18], R10 ;  /* 0x002a180a01007387 */ /* 0x0007e80000100a00 */
[----:B------:R-:W2:Y:S04]  /*8a450*/  LDL.LU R237, [R1+0xfc4] ;  /* 0x000fc40001ed7983 */ /* 0x000ea80000300800 */
[----:B------:R-:W2:Y:S04]  /*8a460*/  LDL.LU R238, [R1+0xfc8] ;  /* 0x000fc80001ee7983 */ /* 0x000ea80000300800 */
[----:B------:R-:W2:Y:S04]  /*8a470*/  LDL.LU R239, [R1+0xfcc] ;  /* 0x000fcc0001ef7983 */ /* 0x000ea80000300800 */
[----:B------:R-:W2:Y:S04]  /*8a480*/  LDL.LU R248, [R1+0xfa0] ;  /* 0x000fa00001f87983 */ /* 0x000ea80000300800 */
[----:B------:R-:W2:Y:S04]  /*8a490*/  LDL.LU R249, [R1+0xfa4] ;  /* 0x000fa40001f97983 */ /* 0x000ea80000300800 */
[----:B------:R-:W2:Y:S04]  /*8a4a0*/  LDL.LU R250, [R1+0xfa8] ;  /* 0x000fa80001fa7983 */ /* 0x000ea80000300800 */
[----:B------:R-:W2:Y:S01]  /*8a4b0*/  LDL.LU R251, [R1+0xfac] ;  /* 0x000fac0001fb7983 */ /* 0x000ea20000300800 */
[C---:B---3--:R-:W-:Y:S08]  /*8a4c0*/  HMMA.1688.F32.TF32 R8, R156.reuse, R120, R212 ;  /* 0x000000789c08723c */ /* 0x048ff000000810d4 */
[C---:B------:R-:W-:Y:S08]  /*8a4d0*/  HMMA.1688.F32.TF32 R172, R156.reuse, R152, R164 ;  /* 0x000000989cac723c */ /* 0x040ff000000810a4 */
[C---:B------:R-:W-:Y:S03]  /*8a4e0*/  HMMA.1688.F32.TF32 R164, R156.reuse, R148, R208 ;  /* 0x000000949ca4723c */ /* 0x040fe600000810d0 */
        /* <DEDUP_REMOVED lines=10> */
[C---:B----4-:R-:W-:Y:S08]  /*8a590*/  HMMA.1688.F32.TF32 R164, R156.reuse, R112, R176 ;  /* 0x000000709ca4723c */ /* 0x050ff000000810b0 */
        /* <DEDUP_REMOVED lines=32> */
[----:B------:R-:W-:Y:S01]  /*8a7a0*/  STL.64 [R1+0x2928], R166 ;  /* 0x002928a601007387 */ /* 0x000fe20000100a00 */
        /* <DEDUP_REMOVED lines=8> */
[----:B------:R-:W-:Y:S02]  /*8a830*/  STL.64 [R1+0x28f8], R30 ;  /* 0x0028f81e01007387 */ /* 0x000fe40000100a00 */
[----:B------:R-:W-:Y:S02]  /*8a840*/  HMMA.1688.F32.TF32 R16, R156, R52, R20 ;  /* 0x000000349c10723c */ /* 0x000fe40000081014 */
        /* <DEDUP_REMOVED lines=10> */
[----:B------:R-:W1:Y:S04]  /*8a8f0*/  LDS R159, [R191+UR10+0x9100] ;  /* 0x0091000abf9f7984 */ /* 0x000e680008000800 */
[----:B------:R-:W-:Y:S04]  /*8a900*/  STL.64 [R1+0xfd0], R8 ;  /* 0x000fd00801007387 */ /* 0x000fe80000100a00 */
[----:B------:R3:W-:Y:S01]  /*8a910*/  STL.64 [R1+0xfd8], R10 ;  /* 0x000fd80a01007387 */ /* 0x0007e20000100a00 */
[C---:B--2---:R-:W-:Y:S03]  /*8a920*/  HMMA.1688.F32.TF32 R12, R160.reuse, R44, R236 ;  /* 0x0000002ca00c723c */ /* 0x044fe600000810ec */
[----:B------:R-:W-:Y:S05]  /*8a930*/  STL [R1+0x5e90], R203 ;  /* 0x005e90cb01007387 */ /* 0x000fea0000100800 */
[C---:B---3--:R-:W-:Y:S01]  /*8a940*/  HMMA.1688.F32.TF32 R8, R160.reuse, R40, R248 ;  /* 0x00000028a008723c */ /* 0x048fe200000810f8 */
[----:B------:R-:W-:Y:S04]  /*8a950*/  STL [R1+0x5ea0], R191 ;  /* 0x005ea0bf01007387 */ /* 0x000fe80000100800 */
[----:B------:R-:W-:Y:S04]  /*8a960*/  STL.64 [R1+0x5e98], R188 ;  /* 0x005e98bc01007387 */ /* 0x000fe80000100a00 */
[----:B------:R-:W1:Y:S04]  /*8a970*/  LDL.LU R248, [R1+0xbb0] ;  /* 0x000bb00001f87983 */ /* 0x000e680000300800 */
        /* <DEDUP_REMOVED lines=119> */
[----:B------:R-:W-:Y:S04]  /*8b0f0*/  STL.64 [R1+0x5eb0], R42 ;  /* 0x005eb02a01007387 */ /* 0x000fe80000100a00 */
[----:B------:R1:W-:Y:S04]  /*8b100*/  STL.64 [R1+0x5ea8], R40 ;  /* 0x005ea82801007387 */ /* 0x0003e80000100a00 */
[----:B-1----:R-:W2:Y:S04]  /*8b110*/  LDL.LU R40, [R1+0xf60] ;  /* 0x000f600001287983 */ /* 0x002ea80000300800 */
[----:B------:R-:W2:Y:S04]  /*8b120*/  LDL.LU R41, [R1+0xf64] ;  /* 0x000f640001297983 */ /* 0x000ea80000300800 */
[----:B------:R-:W2:Y:S04]  /*8b130*/  LDL.LU R42, [R1+0xf68] ;  /* 0x000f6800012a7983 */ /* 0x000ea80000300800 */
[----:B------:R-:W2:Y:S01]  /*8b140*/  LDL.LU R43, [R1+0xf6c] ;  /* 0x000f6c00012b7983 */ /* 0x000ea20000300800 */
[----:B----4-:R-:W-:-:S15]  /*8b150*/  HMMA.1688.F32.TF32 R8, R160, R36, R8 ;  /* 0x00000024a008723c */ /* 0x010fde0000081008 */
[----:B------:R-:W-:-:S04]  /*8b160*/  NOP ;  /* 0x0000000000007918 */ /* 0x000fc80000000000 */
[----:B------:R-:W-:Y:S04]  /*8b170*/  STL.64 [R1+0x28b0], R8 ;  /* 0x0028b00801007387 */ /* 0x000fe80000100a00 */
[----:B------:R1:W-:Y:S04]  /*8b180*/  STL.64 [R1+0x28b8], R10 ;  /* 0x0028b80a01007387 */ /* 0x0003e80000100a00 */
[----:B-1----:R-:W4:Y:S04]  /*8b190*/  LDL.LU.64 R10, [R1+0x5ec0] ;  /* 0x005ec000010a7983 */ /* 0x002f280000300a00 */
[----:B------:R-:W2:Y:S02]  /*8b1a0*/  LDL.LU.64 R8, [R1+0x5eb8] ;  /* 0x005eb80001087983 */ /* 0x000ea40000300a00 */
[----:B--2---:R-:W-:-:S15]  /*8b1b0*/  HMMA.1688.F32.TF32 R40, R160, R8, R40 ;  /* 0x00000008a028723c */ /* 0x004fde0000081028 */
[----:B------:R-:W-:-:S04]  /*8b1c0*/  NOP ;  /* 0x0000000000007918 */ /* 0x000fc80000000000 */
[----:B------:R-:W-:Y:S04]  /*8b1d0*/  STL.64 [R1+0x1040], R40 ;  /* 0x0010402801007387 */ /* 0x000fe80000100a00 */
[----:B------:R1:W-:Y:S02]  /*8b1e0*/  STL.64 [R1+0x1048], R42 ;  /* 0x0010482a01007387 */ /* 0x0003e40000100a00 */
[C---:B-1----:R-:W-:Y:S08]  /*8b1f0*/  HMMA.1688.F32.TF32 R40, R160.reuse, R4, R188 ;  /* 0x00000004a028723c */ /* 0x042ff000000810bc */
        /* <DEDUP_REMOVED lines=10> */
[C---:B-1----:R-:W-:Y:S02]  /*8b2a0*/  HMMA.1688.F32.TF32 R40, R160.reuse, R124, R164 ;  /* 0x0000007ca028723c */ /* 0x042fe400000810a4 */
        /* <DEDUP_REMOVED lines=52> */
[C---:B---3--:R-:W-:Y:S03]  /*8b5f0*/  HMMA.1688.F32.TF32 R24, R160.reuse, R60, R20 ;  /* 0x0000003ca018723c */ /* 0x048fe60000081014 */
[----:B------:R-:W-:Y:S04]  /*8b600*/  STL.64 [R1+0x27e0], R40 ;  /* 0x0027e02801007387 */ /* 0x000fe80000100a00 */
[----:B------:R-:W-:Y:S01]  /*8b610*/  STL.64 [R1+0x27e8], R42 ;  /* 0x0027e82a01007387 */ /* 0x000fe20000100a00 */
[----:B------:R-:W-:Y:S03]  /*8b620*/  HMMA.1688.F32.TF32 R20, R160, R56, R12 ;  /* 0x00000038a014723c */ /* 0x000fe6000008100c */
[----:B------:R-:W-:Y:S04]  /*8b630*/  STL.64 [R1+0xee0], R32 ;  /* 0x000ee02001007387 */ /* 0x000fe80000100a00 */
[----:B------:R-:W-:Y:S04]  /*8b640*/  STL.64 [R1+0xee8], R34 ;  /* 0x000ee82201007387 */ /* 0x000fe80000100a00 */
[----:B------:R-:W-:Y:S04]  /*8b650*/  STL.64 [R1+0x27d0], R28 ;  /* 0x0027d01c01007387 */ /* 0x000fe80000100a00 */
[----:B------:R-:W-:Y:S04]  /*8b660*/  STL.64 [R1+0x27d8], R30 ;  /* 0x0027d81e01007387 */ /* 0x000fe80000100a00 */
[----:B------:R-:W-:Y:S01]  /*8b670*/  STL.64 [R1+0xec0], R16 ;  /* 0x000ec01001007387 */ /* 0x000fe20000100a00 */
[----:B------:R-:W-:Y:S03]  /*8b680*/  HMMA.1688.F32.TF32 R12, R156, R48, R248 ;  /* 0x000000309c0c723c */ /* 0x000fe600000810f8 */
[----:B------:R1:W-:Y:S05]  /*8b690*/  STL.64 [R1+0xec8], R18 ;  /* 0x000ec81201007387 */ /* 0x0003ea0000100a00 */
[----:B-1----:R-:W-:Y:S01]  /*8b6a0*/  HMMA.1688.F32.TF32 R16, R160, R52, R236 ;  /* 0x00000034a010723c */ /* 0x002fe200000810ec */
[----:B------:R-:W-:Y:S04]  /*8b6b0*/  STL.64 [R1+0xeb0], R24 ;  /* 0x000eb01801007387 */ /* 0x000fe80000100a00 */
[----:B------:R-:W-:Y:S04]  /*8b6c0*/  STL.64 [R1+0xeb8], R26 ;  /* 0x000eb81a01007387 */ /* 0x000fe80000100a00 */
[----:B------:R1:W-:Y:S04]  /*8b6d0*/  STL.64 [R1+0x27c0], R20 ;  /* 0x0027c01401007387 */ /* 0x0003e80000100a00 */
[----:B------:R2:W-:Y:S04]  /*8b6e0*/  STL.64 [R1+0x27c8], R22 ;  /* 0x0027c81601007387 */ /* 0x0005e80000100a00 */
        /* <DEDUP_REMOVED lines=129> */
[----:B------:R-:W2:Y:S01]  /*8bf00*/  LDL.LU.64 R40, [R1+0x5ea8] ;  /* 0x005ea80001287983 */ /* 0x000ea20000300a00 */
[C---:B---3--:R-:W-:Y:S08]  /*8bf10*/  HMMA.1688.F32.TF32 R200, R156.reuse, R36, R200 ;  /* 0x000000249cc8723c */ /* 0x048ff000000810c8 */
        /* <DEDUP_REMOVED lines=9> */
[----:B--2---:R-:W2:Y:S04]  /*8bfb0*/  LDL.LU R191, [R1+0x5ea0] ;  /* 0x005ea00001bf7983 */ /* 0x004ea80000300800 */
[----:B------:R-:W3:Y:S04]  /*8bfc0*/  LDL.LU.64 R188, [R1+0x5e98] ;  /* 0x005e980001bc7983 */ /* 0x000ee80000300a00 */
[----:B------:R-:W-:Y:S04]  /*8bfd0*/  STL.64 [R1+0x2790], R200 ;  /* 0x002790c801007387 */ /* 0x000fe80000100a00 */
[----:B------:R1:W-:Y:S04]  /*8bfe0*/  STL.64 [R1+0x2798], R202 ;  /* 0x002798ca01007387 */ /* 0x0003e80000100a00 */
[----:B-1----:R-:W2:Y:S04]  /*8bff0*/  LDL.LU R203, [R1+0x5e90] ;  /* 0x005e900001cb7983 */ /* 0x002ea80000300800 */
[----:B------:R-:W-:Y:S04]  /*8c000*/  STL.64 [R1+0x2780], R172 ;  /* 0x002780ac01007387 */ /* 0x000fe80000100a00 */
[----:B------:R1:W-:Y:S02]  /*8c010*/  STL.64 [R1+0x2788], R174 ;  /* 0x002788ae01007387 */ /* 0x0003e40000100a00 */
[----:B-1----:R-:W-:-:S15]  /*8c020*/  HMMA.1688.F32.TF32 R172, R156, R4, R216 ;  /* 0x000000049cac723c */ /* 0x002fde00000810d8 */
[----:B------:R-:W-:-:S04]  /*8c030*/  NOP ;  /* 0x0000000000007918 */ /* 0x000fc80000000000 */
[----:B------:R-:W-:Y:S04]  /*8c040*/  STL.64 [R1+0x2770], R172 ;  /* 0x002770ac01007387 */ /* 0x000fe80000100a00 */
[----:B------:R1:W-:Y:S04]  /*8c050*/  STL.64 [R1+0x2778], R174 ;  /* 0x002778ae01007387 */ /* 0x0003e80000100a00 */
[----:B------:R-:W-:Y:S04]  /*8c060*/  STL.64 [R1+0x2760], R212 ;  /* 0x002760d401007387 */ /* 0x000fe80000100a00 */
[----:B------:R-:W-:Y:S04]  /*8c070*/  STL.64 [R1+0x2768], R214 ;  /* 0x002768d601007387 */ /* 0x000fe80000100a00 */
        /* <DEDUP_REMOVED lines=8> */
[----:B------:R-:W-:Y:S01]  /*8c100*/  STL.64 [R1+0x2738], R206 ;  /* 0x002738ce01007387 */ /* 0x000fe20000100a00 */
[C---:B----4-:R-:W-:Y:S03]  /*8c110*/  HMMA.1688.F32.TF32 R172, R156.reuse, R120, R176 ;  /* 0x000000789cac723c */ /* 0x050fe600000810b0 */
[----:B------:R-:W-:Y:S04]  /*8c120*/  STL.64 [R1+0x2720], R164 ;  /* 0x002720a401007387 */ /* 0x000fe80000100a00 */
[----:B------:R1:W-:Y:S02]  /*8c130*/  STL.64 [R1+0x2728], R166 ;  /* 0x002728a601007387 */ /* 0x0003e40000100a00 */
[C---:B-1----:R-:W-:Y:S10]  /*8c140*/  HMMA.1688.F32.TF32 R164, R156.reuse, R148, R228 ;  /* 0x000000949ca4723c */ /* 0x042ff400000810e4 */
[----:B------:R-:W-:Y:S04]  /*8c150*/  STL.64 [R1+0x2710], R172 ;  /* 0x002710ac01007387 */ /* 0x000fe80000100a00 */
[----:B------:R1:W-:Y:S04]  /*8c160*/  STL.64 [R1+0x2718], R174 ;  /* 0x002718ae01007387 */ /* 0x0003e80000100a00 */
[----:B------:R-:W-:Y:S04]  /*8c170*/  STL.64 [R1+0x2700], R168 ;  /* 0x002700a801007387 */ /* 0x000fe80000100a00 */
[----:B------:R4:W-:Y:S01]  /*8c180*/  STL.64 [R1+0x2708], R170 ;  /* 0x002708aa01007387 */ /* 0x0009e20000100a00 */
[C---:B-1----:R-:W-:Y:S08]  /*8c190*/  HMMA.1688.F32.TF32 R172, R156.reuse, R144, R184 ;  /* 0x000000909cac723c */ /* 0x042ff000000810b8 */
[C---:B----4-:R-:W-:Y:S01]  /*8c1a0*/  HMMA.1688.F32.TF32 R168, R156.reuse, R116, R224 ;  /* 0x000000749ca8723c */ /* 0x050fe200000810e0 */
[----:B------:R-:W-:Y:S04]  /*8c1b0*/  STL.64 [R1+0x26f0], R164 ;  /* 0x0026f0a401007387 */ /* 0x000fe80000100a00 */
[----:B------:R1:W-:Y:S03]  /*8c1c0*/  STL.64 [R1+0x26f8], R166 ;  /* 0x0026f8a601007387 */ /* 0x0003e60000100a00 */
[C---:B-1----:R-:W-:Y:S03]  /*8c1d0*/  HMMA.1688.F32.TF32 R164, R156.reuse, R112, R220 ;  /* 0x000000709ca4723c */ /* 0x042fe600000810dc */
        /* <DEDUP_REMOVED lines=38> */
[C---:B------:R-:W-:Y:S08]  /*8c440*/  HMMA.1688.F32.TF32 R12, R156.reuse, R60, R248 ;  /* 0x0000003c9c0c723c */ /* 0x040ff000000810f8 */
[C---:B-1----:R-:W-:Y:S01]  /*8c450*/  HMMA.1688.F32.TF32 R16, R156.reuse, R64, R236 ;  /* 0x000000409c10723c */ /* 0x042fe200000810ec */
[----:B------:R-:W-:Y:S04]  /*8c460*/  STL.64 [R1+0x2610], R20 ;  /* 0x0026101401007387 */ /* 0x000fe80000100a00 */
[----:B------:R-:W-:Y:S04]  /*8c470*/  STL.64 [R1+0x2618], R22 ;  /* 0x0026181601007387 */ /* 0x000fe80000100a00 */
[----:B------:R-:W4:Y:S10]  /*8c480*/  LDL.LU R236, [R1+0x6e0] ;  /* 0x0006e00001ec7983 */ /* 0x000f340000300800 */
[----:B------:R-:W-:Y:S04]  /*8c490*/  STL.64 [R1+0x2600], R16 ;  /* 0x0026001001007387 */ /* 0x000fe80000100a00 */
[----:B------:R-:W-:Y:S04]  /*8c4a0*/  STL.64 [R1+0x2608], R18 ;  /* 0x0026081201007387 */ /* 0x000fe80000100a00 */
[----:B------:R1:W-:Y:S04]  /*8c4b0*/  STL.64 [R1+0x25f0], R12 ;  /* 0x0025f00c01007387 */ /* 0x0003e80000100a00 */
[----:B------:R1:W-:Y:S04]  /*8c4c0*/  STL.64 [R1+0x25f8], R14 ;  /* 0x0025f80e01007387 */ /* 0x0003e80000100a00 */
[----:B------:R-:W4:Y:S04]  /*8c4d0*/  LDL.LU R237, [R1+0x6e4] ;  /* 0x0006e40001ed7983 */ /* 0x000f280000300800 */
[----:B------:R-:W4:Y:S04]  /*8c4e0*/  LDL.LU R238, [R1+0x6e8] ;  /* 0x0006e80001ee7983 */ /* 0x000f280000300800 */
[----:B------:R-:W4:Y:S04]  /*8c4f0*/  LDL.LU R239, [R1+0x6ec] ;  /* 0x0006ec0001ef7983 */ /* 0x000f280000300800 */
        /* <DEDUP_REMOVED lines=105> */
[----:B------:R-:W-:Y:S08]  /*8cb90*/  HMMA.1688.F32.TF32 R172, R156, R52, R172 ;  /* 0x000000349cac723c */ /* 0x000ff000000810ac */
[C---:B---3--:R-:W-:Y:S01]  /*8cba0*/  HMMA.1688.F32.TF32 R212, R160.reuse, R44, R212 ;  /* 0x0000002ca0d4723c */ /* 0x048fe200000810d4 */
[----:B------:R-:W-:Y:S04]  /*8cbb0*/  LDS R156, [R203+UR10+0x8180] ;  /* 0x0081800acb9c7984 */ /* 0x000fe80008000800 */
[----:B------:R-:W-:Y:S04]  /*8cbc0*/  LDS R158, [R203+UR10+0x9180] ;  /* 0x0091800acb9e7984 */ /* 0x000fe80008000800 */
[----:B------:R-:W-:Y:S04]  /*8cbd0*/  LDS R157, [R191+UR10+0x8180] ;  /* 0x0081800abf9d7984 */ /* 0x000fe80008000800 */
[----:B------:R-:W1:Y:S04]  /*8cbe0*/  LDS R159, [R191+UR10+0x9180] ;  /* 0x0091800abf9f7984 */ /* 0x000e680008000800 */
[----:B------:R-:W-:Y:S04]  /*8cbf0*/  STL.64 [R1+0x25e0], R72 ;  /* 0x0025e04801007387 */ /* 0x000fe80000100a00 */
[----:B------:R2:W-:Y:S02]  /*8cc00*/  STL.64 [R1+0x25e8], R74 ;  /* 0x0025e84a01007387 */ /* 0x0005e40000100a00 */
[----:B--2---:R-:W-:Y:S02]  /*8cc10*/  HMMA.1688.F32.TF32 R72, R160, R48, R216 ;  /* 0x00000030a048723c */ /* 0x004fe400000810d8 */
[----:B------:R-:W-:Y:S04]  /*8cc20*/  STL.64 [R1+0x21b0], R172 ;  /* 0x0021b0ac01007387 */ /* 0x000fe80000100a00 */
[----:B------:R-:W-:-:S13]  /*8cc30*/  STL.64 [R1+0x21b8], R174 ;  /* 0x0021b8ae01007387 */ /* 0x000fda0000100a00 */
[----:B------:R-:W-:Y:S04]  /*8cc40*/  STL.64 [R1+0x21a0], R72 ;  /* 0x0021a04801007387 */ /* 0x000fe80000100a00 */
[----:B------:R2:W-:Y:S02]  /*8cc50*/  STL.64 [R1+0x21a8], R74 ;  /* 0x0021a84a01007387 */ /* 0x0005e40000100a00 */
[C---:B--2---:R-:W-:Y:S08]  /*8cc60*/  HMMA.1688.F32.TF32 R72, R160.reuse, R40, R164 ;  /* 0x00000028a048723c */ /* 0x044ff000000810a4 */
[C---:B------:R-:W-:Y:S01]  /*8cc70*/  HMMA.1688.F32.TF32 R172, R160.reuse, R36, R208 ;  /* 0x00000024a0ac723c */ /* 0x040fe200000810d0 */
[----:B------:R-:W-:Y:S04]  /*8cc80*/  STL.64 [R1+0x25d0], R212 ;  /* 0x0025d0d401007387 */ /* 0x000fe80000100a00 */
[----:B------:R-:W-:Y:S03]  /*8cc90*/  STL.64 [R1+0x25d8], R214 ;  /* 0x0025d8d601007387 */ /* 0x000fe60000100a00 */
        /* <DEDUP_REMOVED lines=8> */
[----:B------:R2:W-:Y:S02]  /*8cd20*/  STL.64 [R1+0x25a8], R166 ;  /* 0x0025a8a601007387 */ /* 0x0005e40000100a00 */
[C---:B--2---:R-:W-:Y:S03]  /*8cd30*/  HMMA.1688.F32.TF32 R164, R160.reuse, R136, R180 ;  /* 0x00000088a0a4723c */ /* 0x044fe600000810b4 */
[----:B------:R-:W-:Y:S04]  /*8cd40*/  STL.64 [R1+0x2590], R72 ;  /* 0x0025904801007387 */ /* 0x000fe80000100a00 */
[----:B------:R2:W-:Y:S02]  /*8cd50*/  STL.64 [R1+0x2598], R74 ;  /* 0x0025984a01007387 */ /* 0x0005e40000100a00 */
[C---:B--2---:R-:W-:Y:S02]  /*8cd60*/  HMMA.1688.F32.TF32 R72, R160.reuse, R132, R228 ;  /* 0x00000084a048723c */ /* 0x044fe400000810e4 */
[----:B------:R-:W-:Y:S04]  /*8cd70*/  STL.64 [R1+0x2580], R168 ;  /* 0x002580a801007387 */ /* 0x000fe80000100a00 */
[----:B------:R2:W-:Y:S04]  /*8cd80*/  STL.64 [R1+0x2588], R170 ;  /* 0x002588aa01007387 */ /* 0x0005e80000100a00 */
[----:B------:R-:W-:Y:S04]  /*8cd90*/  STL.64 [R1+0x2570], R164 ;  /* 0x002570a401007387 */ /* 0x000fe80000100a00 */
[----:B------:R3:W-:Y:S01]  /*8cda0*/  STL.64 [R1+0x2578], R166 ;  /* 0x002578a601007387 */ /* 0x0007e20000100a00 */
[C---:B--2---:R-:W-:Y:S08]  /*8cdb0*/  HMMA.1688.F32.TF32 R168, R160.reuse, R128, R184 ;  /* 0x00000080a0a8723c */ /* 0x044ff000000810b8 */
[C---:B---3--:R-:W-:Y:S01]  /*8cdc0*/  HMMA.1688.F32.TF32 R164, R160.reuse, R124, R224 ;  /* 0x0000007ca0a4723c */ /* 0x048fe200000810e0 */
[----:B------:R-:W-:Y:S04]  /*8cdd0*/  STL.64 [R1+0x2560], R72 ;  /* 0x0025604801007387 */ /* 0x000fe80000100a00 */
[----:B------:R2:W-:Y:S03]  /*8cde0*/  STL.64 [R1+0x2568], R74 ;  /* 0x0025684a01007387 */ /* 0x0005e60000100a00 */
[C---:B--2---:R-:W-:Y:S03]  /*8cdf0*/  HMMA.1688.F32.TF32 R72, R160.reuse, R120, R220 ;  /* 0x00000078a048723c */ /* 0x044fe600000810dc */
        /* <DEDUP_REMOVED lines=17> */
[C---:B--2---:R-:W-:Y:S08]  /*8cf10*/  HMMA.1688.F32.TF32 R72, R160.reuse, R108, R32 ;  /* 0x0000006ca048723c */ /* 0x044ff00000081020 */
[C---:B------:R-:W-:Y:S08]  /*8cf20*/  HMMA.1688.F32.TF32 R32, R160.reuse, R104, R28 ;  /* 0x00000068a020723c */ /* 0x040ff0000008101c */
[C---:B------:R-:W-:Y:S08]  /*8cf30*/  HMMA.1688.F32.TF32 R28, R160.reuse, R100, R16 ;  /* 0x00000064a01c723c */ /* 0x040ff00000081010 */
[C---:B------:R-:W-:Y:S01]  /*8cf40*/  HMMA.1688.F32.TF32 R16, R160.reuse, R96, R24 ;  /* 0x00000060a010723c */ /* 0x040fe20000081018 */
[----:B------:R-:W-:Y:S04]  /*8cf50*/  STL.64 [R1+0x24f0], R168 ;  /* 0x0024f0a801007387 */ /* 0x000fe80000100a00 */
[----:B------:R-:W-:Y:S04]  /*8cf60*/  STL.64 [R1+0x24f8], R170 ;  /* 0x0024f8aa01007387 */ /* 0x000fe80000100a00 */
[----:B------:R-:W-:Y:S04]  /*8cf70*/  STL.64 [R1+0x24e0], R164 ;  /* 0x0024e0a401007387 */ /* 0x000fe80000100a00 */
[----:B------:R-:W-:Y:S01]  /*8cf80*/  STL.64 [R1+0x24e8], R166 ;  /* 0x0024e8a601007387 */ /* 0x000fe20000100a00 */
        /* <DEDUP_REMOVED lines=11> */
[C---:B--2---:R-:W-:Y:S01]  /*8d040*/  HMMA.1688.F32.TF32 R16, R160.reuse, R84, R236 ;  /* 0x00000054a010723c */ /* 0x044fe200000810ec */
        /* <DEDUP_REMOVED lines=125> */
[----:B--2---:R-:W-:-:S15]  /*8d820*/  HMMA.1688.F32.TF32 R172, R160, R72, R172 ;  /* 0x00000048a0ac723c */ /* 0x004fde00000810ac */
[----:B------:R-:W-:-:S04]  /*8d830*/  NOP ;  /* 0x0000000000007918 */ /* 0x000fc80000000000 */
[----:B------:R-:W-:Y:S04]  /*8d840*/  STL.64 [R1+0x2440], R172 ;  /* 0x002440ac01007387 */ /* 0x000fe80000100a00 */
[----:B------:R2:W-:Y:S02]  /*8d850*/  STL.64 [R1+0x2448], R174 ;  /* 0x002448ae01007387 */ /* 0x0005e40000100a00 */
[----:B--2---:R-:W-:Y:S02]  /*8d860*/  HMMA.1688.F32.TF32 R172, R160, R64, R212 ;  /* 0x00000040a0ac723c */ /* 0x004fe400000810d4 */
[----:B------:R-:W-:Y:S04]  /*8d870*/  STL.64 [R1+0x2430], R216 ;  /* 0x002430d801007387 */ /* 0x000fe80000100a00 */
[----:B------:R-:W-:-:S13]  /*8d880*/  STL.64 [R1+0x2438], R218 ;  /* 0x002438da01007387 */ /* 0x000fda0000100a00 */
        /* <DEDUP_REMOVED lines=8> */
[C---:B------:R-:W-:Y:S01]  /*8d910*/  HMMA.1688.F32.TF32 R168, R156.reuse, R40, R180 ;  /* 0x000000289ca8723c */ /* 0x040fe200000810b4 */
[----:B------:R-:W-:Y:S04]  /*8d920*/  LDS R160, [R0+UR10+0x8200] ;  /* 0x0082000a00a07984 */ /* 0x000fe80008000800 */
[----:B------:R-:W-:Y:S04]  /*8d930*/  LDS R162, [R0+UR10+0x9200] ;  /* 0x0092000a00a27984 */ /* 0x000fe80008000800 */
[----:B------:R-:W-:Y:S04]  /*8d940*/  LDS R161, [R3+UR10+0x8200] ;  /* 0x0082000a03a17984 */ /* 0x000fe80008000800 */
[----:B------:R-:W1:Y:S04]  /*8d950*/  LDS R163, [R3+UR10+0x9200] ;  /* 0x0092000a03a37984 */ /* 0x000e680008000800 */
[----:B------:R-:W-:Y:S04]  /*8d960*/  STL.64 [R1+0x2190], R172 ;  /* 0x002190ac01007387 */ /* 0x000fe80000100a00 */
[----:B------:R4:W-:Y:S04]  /*8d970*/  STL.64 [R1+0x2198], R174 ;  /* 0x002198ae01007387 */ /* 0x0009e80000100a00 */
[----:B------:R-:W-:Y:S04]  /*8d980*/  STL.64 [R1+0x2180], R164 ;  /* 0x002180a401007387 */ /* 0x000fe80000100a00 */
[----:B------:R2:W-:Y:S01]  /*8d990*/  STL.64 [R1+0x2188], R166 ;  /* 0x002188a601007387 */ /* 0x0005e20000100a00 */
[C---:B----4-:R-:W-:Y:S08]  /*8d9a0*/  HMMA.1688.F32.TF32 R172, R156.reuse, R44, R176 ;  /* 0x0000002c9cac723c */ /* 0x050ff000000810b0 */
[C---:B--2---:R-:W-:Y:S11]  /*8d9b0*/  HMMA.1688.F32.TF32 R164, R156.reuse, R36, R228 ;  /* 0x000000249ca4723c */ /* 0x044ff600000810e4 */
[----:B------:R-:W-:Y:S04]  /*8d9c0*/  STL.64 [R1+0x23f0], R172 ;  /* 0x0023f0ac01007387 */ /* 0x000fe80000100a00 */
[----:B------:R2:W-:Y:S04]  /*8d9d0*/  STL.64 [R1+0x23f8], R174 ;  /* 0x0023f8ae01007387 */ /* 0x0005e80000100a00 */
[----:B------:R-:W-:Y:S04]  /*8d9e0*/  STL.64 [R1+0x23e0], R168 ;  /* 0x0023e0a801007387 */ /* 0x000fe80000100a00 */
[----:B------:R3:W-:Y:S04]  /*8d9f0*/  STL.64 [R1+0x23e8], R170 ;  /* 0x0023e8aa01007387 */ /* 0x0007e80000100a00 */
[----:B------:R-:W-:Y:S04]  /*8da00*/  STL.64 [R1+0x23d0], R164 ;  /* 0x0023d0a401007387 */ /* 0x000fe80000100a00 */
[----:B------:R4:W-:Y:S01]  /*8da10*/  STL.64 [R1+0x23d8], R166 ;  /* 0x0023d8a601007387 */ /* 0x0009e20000100a00 */
[C---:B--2---:R-:W-:Y:S08]  /*8da20*/  HMMA.1688.F32.TF32 R172, R156.reuse, R8, R184 ;  /* 0x000000089cac723c */ /* 0x044ff000000810b8 */
[C---:B---3--:R-:W-:Y:S08]  /*8da30*/  HMMA.1688.F32.TF32 R168, R156.reuse, R4, R224 ;  /* 0x000000049ca8723c */ /* 0x048ff000000810e0 */
[C---:B----4-:R-:W-:Y:S03]  /*8da40*/  HMMA.1688.F32.TF32 R164, R156.reuse, R140, R220 ;  /* 0x0000008c9ca4723c */ /* 0x050fe600000810dc */
        /* <DEDUP_REMOVED lines=151> */
[C---:B------:R-:W-:Y:S03]  /*8e3c0*/  HMMA.1688.F32.TF32 R164, R156.reuse, R84, R164 ;  /* 0x000000549ca4723c */ /* 0x040fe600000810a4 */
[----:B------:R-:W-:Y:S04]  /*8e3d0*/  STL.64 [R1+0x22c0], R172 ;  /* 0x0022c0ac01007387 */ /* 0x000fe80000100a00 */
[----:B------:R2:W-:Y:S02]  /*8e3e0*/  STL.64 [R1+0x22c8], R174 ;  /* 0x0022c8ae01007387 */ /* 0x0005e40000100a00 */
[C---:B--2---:R-:W-:Y:S08]  /*8e3f0*/  HMMA.1688.F32.TF32 R172, R156.reuse, R92, R216 ;  /* 0x0000005c9cac723c */ /* 0x044ff000000810d8 */
[C---:B------:R-:W-:Y:S11]  /*8e400*/  HMMA.1688.F32.TF32 R204, R156.reuse, R76, R204 ;  /* 0x0000004c9ccc723c */ /* 0x040ff600000810cc */
[----:B------:R-:W-:Y:S04]  /*8e410*/  STL.64 [R1+0x22b0], R172 ;  /* 0x0022b0ac01007387 */ /* 0x000fe80000100a00 */
[----:B------:R2:W-:Y:S04]  /*8e420*/  STL.64 [R1+0x22b8], R174 ;  /* 0x0022b8ae01007387 */ /* 0x0005e80000100a00 */
[----:B------:R-:W-:Y:S04]  /*8e430*/  STL.64 [R1+0x22a0], R212 ;  /* 0x0022a0d401007387 */ /* 0x000fe80000100a00 */
[----:B------:R-:W-:Y:S04]  /*8e440*/  STL.64 [R1+0x22a8], R214 ;  /* 0x0022a8d601007387 */ /* 0x000fe80000100a00 */
[----:B------:R-:W-:Y:S04]  /*8e450*/  STL.64 [R1+0x2290], R164 ;  /* 0x002290a401007387 */ /* 0x000fe80000100a00 */
[----:B------:R4:W-:Y:S01]  /*8e460*/  STL.64 [R1+0x2298], R166 ;  /* 0x002298a601007387 */ /* 0x0009e20000100a00 */
[C---:B--2---:R-:W-:Y:S08]  /*8e470*/  HMMA.1688.F32.TF32 R172, R156.reuse, R80, R208 ;  /* 0x000000509cac723c */ /* 0x044ff000000810d0 */
[C---:B----4-:R-:W-:Y:S08]  /*8e480*/  HMMA.1688.F32.TF32 R164, R156.reuse, R72, R168 ;  /* 0x000000489ca4723c */ /* 0x050ff000000810a8 */
[C---:B------:R-:W-:Y:S03]  /*8e490*/  HMMA.1688.F32.TF32 R168, R156.reuse, R64, R180 ;  /* 0x000000409ca8723c */ /* 0x040fe600000810b4 */
[----:B------:R-:W-:Y:S04]  /*8e4a0*/  STL.64 [R1+0x2280], R172 ;  /* 0x002280ac01007387 */ /* 0x000fe80000100a00 */
[----:B------:R2:W-:Y:S04]  /*8e4b0*/  STL.64 [R1+0x2288], R174 ;  /* 0x002288ae01007387 */ /* 0x0005e80000100a00 */
[----:B------:R-:W-:Y:S04]  /*8e4c0*/  STL.64 [R1+0x2270], R204 ;  /* 0x002270cc01007387 */ /* 0x000fe80000100a00 */
[----:B------:R-:W-:Y:S04]  /*8e4d0*/  STL.64 [R1+0x2278], R206 ;  /* 0x002278ce01007387 */ /* 0x000fe80000100a00 */
[----:B------:R-:W-:Y:S04]  /*8e4e0*/  STL.64 [R1+0x2260], R164 ;  /* 0x002260a401007387 */ /* 0x000fe80000100a00 */
[----:B------:R3:W-:Y:S01]  /*8e4f0*/  STL.64 [R1+0x2268], R166 ;  /* 0x002268a601007387 */ /* 0x0007e20000100a00 */
[C---:B--2---:R-:W-:Y:S08]  /*8e500*/  HMMA.1688.F32.TF32 R172, R156.reuse, R68, R176 ;  /* 0x000000449cac723c */ /* 0x044ff000000810b0 */
[C---:B---3--:R-:W-:Y:S11]  /*8e510*/  HMMA.1688.F32.TF32 R164, R156.reuse, R60, R228 ;  /* 0x0000003c9ca4723c */ /* 0x048ff600000810e4 */
[----:B------:R-:W-:Y:S04]  /*8e520*/  STL.64 [R1+0x2250], R172 ;  /* 0x002250ac01007387 */ /* 0x000fe80000100a00 */
[----:B------:R2:W-:Y:S04]  /*8e530*/  STL.64 [R1+0x2258], R174 ;  /* 0x002258ae01007387 */ /* 0x0005e80000100a00 */
[----:B------:R-:W-:Y:S04]  /*8e540*/  STL.64 [R1+0x2240], R168 ;  /* 0x002240a801007387 */ /* 0x000fe80000100a00 */
[----:B------:R3:W-:Y:S04]  /*8e550*/  STL.64 [R1+0x2248], R170 ;  /* 0x002248aa01007387 */ /* 0x0007e80000100a00 */
[----:B------:R-:W-:Y:S04]  /*8e560*/  STL.64 [R1+0x2230], R164 ;  /* 0x002230a401007387 */ /* 0x000fe80000100a00 */
[----:B------:R1:W-:Y:S01]  /*8e570*/  STL.64 [R1+0x2238], R166 ;  /* 0x002238a601007387 */ /* 0x0003e20000100a00 */
[C---:B--2---:R-:W-:Y:S08]  /*8e580*/  HMMA.1688.F32.TF32 R172, R156.reuse, R56, R184 ;  /* 0x000000389cac723c */ /* 0x044ff000000810b8 */
[----:B---3--:R-:W-:Y:S08]  /*8e590*/  HMMA.1688.F32.TF32 R168, R156, R52, R224 ;  /* 0x000000349ca8723c */ /* 0x008ff000000810e0 */
[C---:B-1----:R-:W-:Y:S01]  /*8e5a0*/  HMMA.1688.F32.TF32 R164, R160.reuse, R48, R220 ;  /* 0x00000030a0a4723c */ /* 0x042fe200000810dc */
[----:B------:R-:W-:Y:S04]  /*8e5b0*/  LDS R156, [R203+UR10+0x8200] ;  /* 0x0082000acb9c7984 */ /* 0x000fe80008000800 */
[----:B------:R-:W-:Y:S04]  /*8e5c0*/  LDS R158, [R203+UR10+0x9200] ;  /* 0x0092000acb9e7984 */ /* 0x000fe80008000800 */
[----:B------:R-:W-:Y:S04]  /*8e5d0*/  LDS R157, [R191+UR10+0x8200] ;  /* 0x0082000abf9d7984 */ /* 0x000fe80008000800 */
[----:B------:R-:W1:Y:S04]  /*8e5e0*/  LDS R159, [R191+UR10+0x9200] ;  /* 0x0092000abf9f7984 */ /* 0x000e680008000800 */
        /* <DEDUP_REMOVED lines=8> */
[C---:B----4-:R-:W-:Y:S01]  /*8e670*/  HMMA.1688.F32.TF32 R164, R160.reuse, R36, R240 ;  /* 0x00000024a0a4723c */ /* 0x050fe200000810f0 */
[----:B------:R-:W-:Y:S04]  /*8e680*/  STL [R1+0x5e78], R203 ;  /* 0x005e78cb01007387 */ /* 0x000fe80000100800 */
        /* <DEDUP_REMOVED lines=145> */
[C---:B------:R-:W-:Y:S11]  /*8efa0*/  HMMA.1688.F32.TF32 R172, R160.reuse, R116, R172 ;  /* 0x00000074a0ac723c */ /* 0x040ff600000810ac */
[----:B------:R-:W-:Y:S04]  /*8efb0*/  STL.64 [R1+0x20d0], R200 ;  /* 0x0020d0c801007387 */ /* 0x000fe80000100a00 */
[----:B------:R3:W-:Y:S02]  /*8efc0*/  STL.64 [R1+0x20d8], R202 ;  /* 0x0020d8ca01007387 */ /* 0x0007e40000100a00 */
[C---:B---3--:R-:W-:Y:S08]  /*8efd0*/  HMMA.1688.F32.TF32 R200, R160.reuse, R112, R216 ;  /* 0x00000070a0c8723c */ /* 0x048ff000000810d8 */
[C---:B------:R-:W-:Y:S01]  /*8efe0*/  HMMA.1688.F32.TF32 R212, R160.reuse, R108, R212 ;  /* 0x0000006ca0d4723c */ /* 0x040fe200000810d4 */
[----:B------:R-:W-:Y:S04]  /*8eff0*/  STL.64 [R1+0x20c0], R172 ;  /* 0x0020c0ac01007387 */ /* 0x000fe80000100a00 */
[----:B------:R2:W-:Y:S03]  /*8f000*/  STL.64 [R1+0x20c8], R174 ;  /* 0x0020c8ae01007387 */ /* 0x0005e60000100a00 */
[C---:B--2---:R-:W-:Y:S03]  /*8f010*/  HMMA.1688.F32.TF32 R172, R160.reuse, R104, R164 ;  /* 0x00000068a0ac723c */ /* 0x044fe600000810a4 */
[----:B------:R-:W-:Y:S04]  /*8f020*/  STL.64 [R1+0x20b0], R200 ;  /* 0x0020b0c801007387 */ /* 0x000fe80000100a00 */
[----:B------:R2:W-:Y:S01]  /*8f030*/  STL.64 [R1+0x20b8], R202 ;  /* 0x0020b8ca01007387 */ /* 0x0005e20000100a00 */
[C---:B------:R-:W-:Y:S08]  /*8f040*/  HMMA.1688.F32.TF32 R164, R160.reuse, R96, R204 ;  /* 0x00000060a0a4723c */ /* 0x040ff000000810cc */
[C---:B--2---:R-:W-:Y:S01]  /*8f050*/  HMMA.1688.F32.TF32 R200, R160.reuse, R100, R208 ;  /* 0x00000064a0c8723c */ /* 0x044fe200000810d0 */
        /* <DEDUP_REMOVED lines=9> */
[----:B------:R2:W-:Y:S02]  /*8f0f0*/  STL.64 [R1+0x2078], R166 ;  /* 0x002078a601007387 */ /* 0x0005e40000100a00 */
[C---:B--2---:R-:W-:Y:S02]  /*8f100*/  HMMA.1688.F32.TF32 R164, R160.reuse, R84, R180 ;  /* 0x00000054a0a4723c */ /* 0x044fe400000810b4 */
[----:B------:R-:W-:Y:S04]  /*8f110*/  STL.64 [R1+0x2060], R172 ;  /* 0x002060ac01007387 */ /* 0x000fe80000100a00 */
[----:B------:R4:W-:Y:S04]  /*8f120*/  STL.64 [R1+0x2068], R174 ;  /* 0x002068ae01007387 */ /* 0x0009e80000100a00 */
[----:B------:R-:W-:Y:S04]  /*8f130*/  STL.64 [R1+0x2050], R168 ;  /* 0x002050a801007387 */ /* 0x000fe80000100a00 */
[----:B------:R2:W-:Y:S01]  /*8f140*/  STL.64 [R1+0x2058], R170 ;  /* 0x002058aa01007387 */ /* 0x0005e20000100a00 */
[C---:B----4-:R-:W-:Y:S08]  /*8f150*/  HMMA.1688.F32.TF32 R172, R160.reuse, R80, R228 ;  /* 0x00000050a0ac723c */ /* 0x050ff000000810e4 */
[C---:B--2---:R-:W-:Y:S01]  /*8f160*/  HMMA.1688.F32.TF32 R168, R160.reuse, R76, R184 ;  /* 0x0000004ca0a8723c */ /* 0x044fe200000810b8 */
        /* <DEDUP_REMOVED lines=17> */
[----:B---3--:R-:W-:Y:S01]  /*8f280*/  HMMA.1688.F32.TF32 R168, R160, R52, R244 ;  /* 0x00000034a0a8723c */ /* 0x008fe200000810f4 */
[----:B------:R-:W-:Y:S04]  /*8f290*/  LDS R160, [R0+UR10+0x8280] ;  /* 0x0082800a00a07984 */ /* 0x000fe80008000800 */
[----:B------:R-:W-:Y:S04]  /*8f2a0*/  STL.64 [R1+0x1fe0], R164 ;  /* 0x001fe0a401007387 */ /* 0x000fe80000100a00 */
[----:B------:R1:W-:Y:S04]  /*8f2b0*/  STL.64 [R1+0x1fe8], R166 ;  /* 0x001fe8a601007387 */ /* 0x0003e80000100a00 */
[----:B------:R-:W-:Y:S04]  /*8f2c0*/  LDS R162, [R0+UR10+0x9280] ;  /* 0x0092800a00a27984 */ /* 0x000fe80008000800 */
[----:B------:R-:W-:Y:S04]  /*8f2d0*/  LDS R161, [R3+UR10+0x8280] ;  /* 0x0082800a03a17984 */ /* 0x000fe80008000800 */
        /* <DEDUP_REMOVED lines=136> */
[----:B------:R-:W4:Y:S04]  /*8fb60*/  LDL.LU R196, [R1] ;  /* 0x0000000001c47983 */ /* 0x000f280000300800 */
        /* <DEDUP_REMOVED lines=8> */
[C---:B------:R-:W-:Y:S08]  /*8fbf0*/  HMMA.1688.F32.TF32 R32, R156.reuse, R144, R32 ;  /* 0x000000909c20723c */ /* 0x040ff00000081020 */
[C---:B------:R-:W-:Y:S08]  /*8fc00*/  HMMA.1688.F32.TF32 R28, R156.reuse, R116, R28 ;  /* 0x000000749c1c723c */ /* 0x040ff0000008101c */
[C---:B------:R-:W-:Y:S08]  /*8fc10*/  HMMA.1688.F32.TF32 R16, R156.reuse, R112, R16 ;  /* 0x000000709c10723c */ /* 0x040ff00000081010 */
[C---:B------:R-:W-:Y:S01]  /*8fc20*/  HMMA.1688.F32.TF32 R24, R156.reuse, R108, R24 ;  /* 0x0000006c9c18723c */ /* 0x040fe20000081018 */
[----:B------:R-:W-:Y:S04]  /*8fc30*/  STL.64 [R1+0x1ef0], R200 ;  /* 0x001ef0c801007387 */ /* 0x000fe80000100a00 */
[----:B------:R1:W-:Y:S04]  /*8fc40*/  STL.64 [R1+0x1ef8], R202 ;  /* 0x001ef8ca01007387 */ /* 0x0003e80000100a00 */
[----:B-1----:R-:W2:Y:S04]  /*8fc50*/  LDL.LU R203, [R1+0x5e78] ;  /* 0x005e780001cb7983 */ /* 0x002ea80000300800 */
[----:B------:R1:W-:Y:S04]  /*8fc60*/  STL.64 [R1+0x1ed0], R168 ;  /* 0x001ed0a801007387 */ /* 0x0003e80000100a00 */
[----:B------:R-:W-:Y:S01]  /*8fc70*/  STL.64 [R1+0x1ed8], R170 ;  /* 0x001ed8aa01007387 */ /* 0x000fe20000100a00 */
[C---:B------:R-:W-:Y:S03]  /*8fc80*/  HMMA.1688.F32.TF32 R20, R156.reuse, R104, R20 ;  /* 0x000000689c14723c */ /* 0x040fe60000081014 */
[----:B-1----:R-:W3:Y:S04]  /*8fc90*/  LDL.LU.64 R168, [R1+0x5e70] ;  /* 0x005e700001a87983 */ /* 0x002ee80000300a00 */
[----:B------:R-:W-:Y:S04]  /*8fca0*/  STL.64 [R1+0x1eb0], R240 ;  /* 0x001eb0f001007387 */ /* 0x000fe80000100a00 */
[----:B------:R1:W-:Y:S01]  /*8fcb0*/  STL.64 [R1+0x1eb8], R242 ;  /* 0x001eb8f201007387 */ /* 0x0003e20000100a00 */
[C---:B------:R-:W-:Y:S03]  /*8fcc0*/  HMMA.1688.F32.TF32 R12, R156.reuse, R100, R12 ;  /* 0x000000649c0c723c */ /* 0x040fe6000008100c */
[----:B-1----:R-:W4:Y:S04]  /*8fcd0*/  LDL.LU.64 R242, [R1+0x5e68] ;  /* 0x005e680001f27983 */ /* 0x002f280000300a00 */
        /* <DEDUP_REMOVED lines=29> */
[----:B-1----:R-:W4:Y:S04]  /*8feb0*/  LDL.LU.64 R22, [R1+0x5df8] ;  /* 0x005df80001167983 */ /* 0x002f280000300a00 */
[----:B------:R-:W4:Y:S04]  /*8fec0*/  LDL.LU.64 R20, [R1+0x5df0] ;  /* 0x005df00001147983 */ /* 0x000f280000300a00 */
        /* <DEDUP_REMOVED lines=11> */
[----:B------:R-:W4:Y:S01]  /*8ff80*/  LDL.LU.64 R248, [R1+0x5dc0] ;  /* 0x005dc00001f87983 */ /* 0x000f220000300a00 */
[C---:B------:R-:W-:Y:S08]  /*8ff90*/  HMMA.1688.F32.TF32 R172, R156.reuse, R88, R172 ;  /* 0x000000589cac723c */ /* 0x040ff000000810ac */
        /* <DEDUP_REMOVED lines=9> */
[----:B------:R-:W-:Y:S01]  /*90030*/  STL.64 [R1+0x1d18], R214 ;  /* 0x001d18d601007387 */ /* 0x000fe20000100a00 */
[C---:B------:R-:W-:Y:S03]  /*90040*/  HMMA.1688.F32.TF32 R204, R156.reuse, R68, R204 ;  /* 0x000000449ccc723c */ /* 0x040fe600000810cc */
[----:B------:R-:W-:Y:S04]  /*90050*/  STL.64 [R1+0x1cf0], R172 ;  /* 0x001cf0ac01007387 */ /* 0x000fe80000100a00 */
[----:B------:R1:W-:Y:S04]  /*90060*/  STL.64 [R1+0x1cf8], R174 ;  /* 0x001cf8ae01007387 */ /* 0x0003e80000100a00 */
[----:B------:R-:W-:Y:S04]  /*90070*/  STL.64 [R1+0x1cd0], R164 ;  /* 0x001cd0a401007387 */ /* 0x000fe80000100a00 */
[----:B------:R1:W-:Y:S02]  /*90080*/  STL.64 [R1+0x1cd8], R166 ;  /* 0x001cd8a601007387 */ /* 0x0003e40000100a00 */
[C---:B-1----:R-:W-:Y:S08]  /*90090*/  HMMA.1688.F32.TF32 R172, R156.reuse, R64, R176 ;  /* 0x000000409cac723c */ /* 0x042ff000000810b0 */
[C---:B------:R-:W-:Y:S01]  /*900a0*/  HMMA.1688.F32.TF32 R164, R156.reuse, R60, R180 ;  /* 0x0000003c9ca4723c */ /* 0x040fe200000810b4 */
[----:B------:R-:W-:Y:S04]  /*900b0*/  STL.64 [R1+0x1cb0], R204 ;  /* 0x001cb0cc01007387 */ /* 0x000fe80000100a00 */
[----:B------:R-:W-:Y:S03]  /*900c0*/  STL.64 [R1+0x1cb8], R206 ;  /* 0x001cb8ce01007387 */ /* 0x000fe60000100a00 */
[C---:B------:R-:W-:Y:S03]  /*900d0*/  HMMA.1688.F32.TF32 R176, R156.reuse, R56, R228 ;  /* 0x000000389cb0723c */ /* 0x040fe600000810e4 */
[----:B------:R-:W-:Y:S04]  /*900e0*/  STL.64 [R1+0x1c90], R172 ;  /* 0x001c90ac01007387 */ /* 0x000fe80000100a00 */
[----:B------:R1:W-:Y:S04]  /*900f0*/  STL.64 [R1+0x1c98], R174 ;  /* 0x001c98ae01007387 */ /* 0x0003e80000100a00 */
[----:B------:R-:W-:Y:S04]  /*90100*/  STL.64 [R1+0x1c70], R164 ;  /* 0x001c70a401007387 */ /* 0x000fe80000100a00 */
[----:B------:R1:W-:Y:S02]  /*90110*/  STL.64 [R1+0x1c78], R166 ;  /* 0x001c78a601007387 */ /* 0x0003e40000100a00 */
[----:B-1----:R-:W-:Y:S08]  /*90120*/  HMMA.1688.F32.TF32 R172, R156, R52, R184 ;  /* 0x000000349cac723c */ /* 0x002ff000000810b8 */
[C---:B------:R-:W-:Y:S01]  /*90130*/  HMMA.1688.F32.TF32 R164, R160.reuse, R48, R224 ;  /* 0x00000030a0a4723c */ /* 0x040fe200000810e0 */
[----:B------:R-:W-:Y:S04]  /*90140*/  STL.64 [R1+0x1c50], R176 ;  /* 0x001c50b001007387 */ /* 0x000fe80000100a00 */
[----:B------:R-:W-:Y:S04]  /*90150*/  STL.64 [R1+0x1c58], R178 ;  /* 0x001c58b201007387 */ /* 0x000fe80000100a00 */
[----:B------:R-:W-:Y:S04]  /*90160*/  LDS R157, [R191+UR10+0x8280] ;  /* 0x0082800abf9d7984 */ /* 0x000fe80008000800 */
[----:B------:R-:W-:Y:S04]  /*90170*/  LDS R159, [R191+UR10+0x9280] ;  /* 0x0092800abf9f7984 */ /* 0x000fe80008000800 */
[----:B------:R-:W-:Y:S04]  /*90180*/  STL.64 [R1+0x1c20], R172 ;  /* 0x001c20ac01007387 */ /* 0x000fe80000100a00 */
[----:B------:R-:W-:Y:S04]  /*90190*/  STL.64 [R1+0x1c28], R174 ;  /* 0x001c28ae01007387 */ /* 0x000fe80000100a00 */
[----:B------:R-:W-:Y:S04]  /*901a0*/  STL.64 [R1+0x1c10], R164 ;  /* 0x001c10a401007387 */ /* 0x000fe80000100a00 */
[----:B------:R1:W-:Y:S04]  /*901b0*/  STL.64 [R1+0x1c18], R166 ;  /* 0x001c18a601007387 */ /* 0x0003e80000100a00 */
[----:B--2---:R-:W-:Y:S04]  /*901c0*/  LDS R156, [R203+UR10+0x8280] ;  /* 0x0082800acb9c7984 */ /* 0x004fe80008000800 */
[----:B------:R-:W2:Y:S01]  /*901d0*/  LDS R158, [R203+UR10+0x9280] ;  /* 0x0092800acb9e7984 */ /* 0x000ea20008000800 */
[C---:B-1----:R-:W-:Y:S08]  /*901e0*/  HMMA.1688.F32.TF32 R164, R160.reuse, R44, R220 ;  /* 0x0000002ca0a4723c */ /* 0x042ff000000810dc */
[C---:B------:R-:W-:Y:S08]  /*901f0*/  HMMA.1688.F32.TF32 R176, R160.reuse, R40, R192 ;  /* 0x00000028a0b0723c */ /* 0x040ff000000810c0 */
[----:B------:R-:W-:Y:S03]  /*90200*/  HMMA.1688.F32.TF32 R172, R160, R36, R196 ;  /* 0x00000024a0ac723c */ /* 0x000fe600000810c4 */
[----:B------:R-:W-:Y:S04]  /*90210*/  STL.64 [R1+0x1c00], R164 ;  /* 0x001c00a401007387 */ /* 0x000fe80000100a00 */
[----:B------:R-:W-:Y:S04]  /*90220*/  STL.64 [R1+0x1c08], R166 ;  /* 0x001c08a601007387 */ /* 0x000fe80000100a00 */
[----:B------:R4:W-:Y:S04]  /*90230*/  STL.64 [R1+0x1870], R176 ;  /* 0x001870b001007387 */ /* 0x0009e80000100a00 */
[----:B------:R1:W-:Y:S04]  /*90240*/  STL.64 [R1+0x1878], R178 ;  /* 0x001878b201007387 */ /* 0x0003e80000100a00 */
[----:B------:R-:W-:Y:S04]  /*90250*/  STL.64 [R1+0x1840], R172 ;  /* 0x001840ac01007387 */ /* 0x000fe80000100a00 */
[----:B------:R-:W-:Y:S01]  /*90260*/  STL.64 [R1+0x1848], R174 ;  /* 0x001848ae01007387 */ /* 0x000fe20000100a00 */
[----:B------:R-:W-:-:S03]  /*90270*/  IMAD.MOV.U32 R196, RZ, RZ, R35 ;  /* 0x000000ffffc47224 */ /* 0x000fc600078e0023 */
[----:B------:R-:W2:Y:S01]  /*90280*/  LDL.LU R35, [R1+0x5db8] ;  /* 0x005db80001237983 */ /* 0x000ea20000300800 */
[----:B------:R-:W-:Y:S01]  /*90290*/  IMAD.MOV.U32 R197, RZ, RZ, R34 ;  /* 0x000000ffffc57224 */ /* 0x000fe200078e0022 */
[----:B------:R-:W-:Y:S01]  /*902a0*/  MOV R198, R33 ;  /* 0x0000002100c67202 */ /* 0x000fe20000000f00 */
[----:B------:R-:W-:Y:S02]  /*902b0*/  IMAD.MOV.U32 R199, RZ, RZ, R32 ;  /* 0x000000ffffc77224 */ /* 0x000fe400078e0020 */
[----:B------:R-:W-:Y:S02]  /*902c0*/  IMAD.MOV.U32 R224, RZ, RZ, R31 ;  /* 0x000000ffffe07224 */ /* 0x000fe400078e001f */
[----:B------:R-:W-:Y:S02]  /*902d0*/  IMAD.MOV.U32 R225, RZ, RZ, R30 ;  /* 0x000000ffffe17224 */ /* 0x000fe400078e001e */
[----:B---3--:R-:W-:Y:S02]  /*902e0*/  IMAD.MOV.U32 R226, RZ, RZ, R29 ;  /* 0x000000ffffe27224 */ /* 0x008fe400078e001d */
        /* <DEDUP_REMOVED lines=9> */
[----:B----4-:R-:W-:Y:S02]  /*90380*/  IMAD.MOV.U32 R176, RZ, RZ, R23 ;  /* 0x000000ffffb07224 */ /* 0x010fe400078e0017 */
[----:B------:R-:W-:Y:S02]  /*90390*/  IMAD.MOV.U32 R177, RZ, RZ, R22 ;  /* 0x000000ffffb17224 */ /* 0x000fe400078e0016 */
[----:B-1----:R-:W-:Y:S02]  /*903a0*/  IMAD.MOV.U32 R178, RZ, RZ, R21 ;  /* 0x000000ffffb27224 */ /* 0x002fe400078e0015 */
[----:B------:R-:W-:Y:S01]  /*903b0*/  IMAD.MOV.U32 R179, RZ, RZ, R20 ;  /* 0x000000ffffb37224 */ /* 0x000fe200078e0014 */
[----:B------:R-:W-:-:S15]  /*903c0*/  HMMA.1688.F32.TF32 R164, R160, R8, R248 ;  /* 0x00000008a0a4723c */ /* 0x000fde00000810f8 */
[----:B------:R-:W-:-:S04]  /*903d0*/  NOP ;  /* 0x0000000000007918 */ /* 0x000fc80000000000 */
[----:B------:R-:W-:Y:S04]  /*903e0*/  STL.64 [R1+0x1810], R164 ;  /* 0x001810a401007387 */ /* 0x000fe80000100a00 */
[----:B------:R2:W-:Y:S04]  /*903f0*/  STL.64 [R1+0x1818], R166 ;  /* 0x001818a601007387 */ /* 0x0005e80000100a00 */
        /* <DEDUP_REMOVED lines=21> */
[----:B------:R-:W-:Y:S02]  /*90550*/  IMAD.MOV.U32 R209, RZ, RZ, R238 ;  /* 0x000000ffffd17224 */ /* 0x000fe400078e00ee */
[----:B------:R-:W-:Y:S01]  /*90560*/  IMAD.MOV.U32 R210, RZ, RZ, R237 ;  /* 0x000000ffffd27224 */ /* 0x000fe200078e00ed */
[----:B------:R-:W4:Y:S04]  /*90570*/  LDL.LU R238, [R1+0x5d64] ;  /* 0x005d640001ee7983 */ /* 0x000f280000300800 */
[----:B------:R-:W4:Y:S01]  /*90580*/  LDL.LU R237, [R1+0x5d60] ;  /* 0x005d600001ed7983 */ /* 0x000f220000300800 */
[----:B------:R-:W-:-:S03]  /*90590*/  IMAD.MOV.U32 R211, RZ, RZ, R236 ;  /* 0x000000ffffd37224 */ /* 0x000fc600078e00ec */
[----:B------:R-:W4:Y:S01]  /*905a0*/  LDL.LU R236, [R1+0x5d5c] ;  /* 0x005d5c0001ec7983 */ /* 0x000f220000300800 */
        /* <DEDUP_REMOVED lines=16> */
[----:B--2---:R-:W-:Y:S02]  /*906b0*/  IMAD.MOV.U32 R167, RZ, RZ, R35 ;  /* 0x000000ffffa77224 */ /* 0x004fe400078e0023 */
[----:B---3--:R-:W-:-:S02]  /*906c0*/  IMAD.MOV.U32 R166, RZ, RZ, R34 ;  /* 0x000000ffffa67224 */ /* 0x008fc400078e0022 */
[----:B----4-:R-:W-:Y:S02]  /*906d0*/  IMAD.MOV.U32 R165, RZ, RZ, R33 ;  /* 0x000000ffffa57224 */ /* 0x010fe400078e0021 */
[----:B------:R-:W-:Y:S02]  /*906e0*/  IMAD.MOV.U32 R164, RZ, RZ, R32 ;  /* 0x000000ffffa47224 */ /* 0x000fe400078e0020 */
[----:B------:R-:W2:Y:S04]  /*906f0*/  LDL.LU R32, [R1+0x5d58] ;  /* 0x005d580001207983 */ /* 0x000ea80000300800 */
[----:B------:R-:W2:Y:S04]  /*90700*/  LDL.LU R33, [R1+0x5d54] ;  /* 0x005d540001217983 */ /* 0x000ea80000300800 */
[----:B------:R-:W2:Y:S04]  /*90710*/  LDL.LU R34, [R1+0x5d50] ;  /* 0x005d500001227983 */ /* 0x000ea80000300800 */
[----:B------:R-:W2:Y:S01]  /*90720*/  LDL.LU R35, [R1+0x5d4c] ;  /* 0x005d4c0001237983 */ /* 0x000ea20000300800 */
[----:B------:R-:W-:-:S02]  /*90730*/  IMAD.MOV.U32 R212, RZ, RZ, R28 ;  /* 0x000000ffffd47224 */ /* 0x000fc400078e001c */
[----:B------:R-:W-:Y:S01]  /*90740*/  IMAD.MOV.U32 R213, RZ, RZ, R29 ;  /* 0x000000ffffd57224 */ /* 0x000fe200078e001d */
[----:B------:R-:W3:Y:S04]  /*90750*/  LDL.LU R28, [R1+0x5d48] ;  /* 0x005d4800011c7983 */ /* 0x000ee80000300800 */
[----:B------:R-:W3:Y:S01]  /*90760*/  LDL.LU R29, [R1+0x5d44] ;  /* 0x005d4400011d7983 */ /* 0x000ee20000300800 */
[----:B------:R-:W-:Y:S02]  /*90770*/  IMAD.MOV.U32 R214, RZ, RZ, R30 ;  /* 0x000000ffffd67224 */ /* 0x000fe400078e001e */
[----:B------:R-:W-:Y:S01]  /*90780*/  IMAD.MOV.U32 R215, RZ, RZ, R31 ;  /* 0x000000ffffd77224 */ /* 0x000fe200078e001f */
[----:B------:R-:W3:Y:S04]  /*90790*/  LDL.LU R30, [R1+0x5d40] ;  /* 0x005d4000011e7983 */ /* 0x000ee80000300800 */
[----:B------:R-:W3:Y:S01]  /*907a0*/  LDL.LU R31, [R1+0x5d3c] ;  /* 0x005d3c00011f7983 */ /* 0x000ee20000300800 */
[----:B------:R-:W-:Y:S01]  /*907b0*/  IMAD.MOV.U32 R172, RZ, RZ, R24 ;  /* 0x000000ffffac7224 */ /* 0x000fe200078e0018 */
[----:B------:R-:W-:-:S02]  /*907c0*/  MOV R173, R25 ;  /* 0x0000001900ad7202 */ /* 0x000fc40000000f00 */
[----:B------:R-:W4:Y:S04]  /*907d0*/  LDL.LU R24, [R1+0x5d38] ;  /* 0x005d380001187983 */ /* 0x000f280000300800 */
[----:B------:R-:W4:Y:S01]  /*907e0*/  LDL.LU R25, [R1+0x5d34] ;  /* 0x005d340001197983 */ /* 0x000f220000300800 */
[----:B------:R-:W-:Y:S02]  /*907f0*/  IMAD.MOV.U32 R174, RZ, RZ, R26 ;  /* 0x000000ffffae7224 */ /* 0x000fe400078e001a */
[----:B------:R-:W-:Y:S01]  /*90800*/  IMAD.MOV.U32 R175, RZ, RZ, R27 ;  /* 0x000000ffffaf7224 */ /* 0x000fe200078e001b */
[----:B------:R-:W4:Y:S04]  /*90810*/  LDL.LU R26, [R1+0x5d30] ;  /* 0x005d3000011a7983 */ /* 0x000f280000300800 */
[----:B------:R-:W4:Y:S01]  /*90820*/  LDL.LU R27, [R1+0x5d2c] ;  /* 0x005d2c00011b7983 */ /* 0x000f220000300800 */
[----:B------:R-:W-:-:S02]  /*90830*/  IMAD.MOV.U32 R248, RZ, RZ, R20 ;  /* 0x000000fffff87224 */ /* 0x000fc400078e0014 */
[----:B------:R-:W-:Y:S01]  /*90840*/  IMAD.MOV.U32 R249, RZ, RZ, R21 ;  /* 0x000000fffff97224 */ /* 0x000fe200078e0015 */
[----:B------:R-:W2:Y:S04]  /*90850*/  LDL.LU R20, [R1+0x5d28] ;  /* 0x005d280001147983 */ /* 0x000ea80000300800 */
[----:B------:R-:W2:Y:S01]  /*90860*/  LDL.LU R21, [R1+0x5d24] ;  /* 0x005d240001157983 */ /* 0x000ea20000300800 */
[----:B------:R-:W-:Y:S02]  /*90870*/  IMAD.MOV.U32 R250, RZ, RZ, R22 ;  /* 0x000000fffffa7224 */ /* 0x000fe400078e0016 */
[----:B------:R-:W-:Y:S01]  /*90880*/  IMAD.MOV.U32 R251, RZ, RZ, R23 ;  /* 0x000000fffffb7224 */ /* 0x000fe200078e0017 */
[----:B------:R-:W2:Y:S04]  /*90890*/  LDL.LU R22, [R1+0x5d20] ;  /* 0x005d200001167983 */ /* 0x000ea80000300800 */
[----:B------:R-:W2:Y:S01]  /*908a0*/  LDL.LU R23, [R1+0x5d1c] ;  /* 0x005d1c0001177983 */ /* 0x000ea20000300800 */
[----:B------:R-:W-:-:S02]  /*908b0*/  IMAD.MOV.U32 R216, RZ, RZ, R16 ;  /* 0x000000ffffd87224 */ /* 0x000fc400078e0010 */
[----:B------:R-:W-:Y:S01]  /*908c0*/  IMAD.MOV.U32 R217, RZ, RZ, R17 ;  /* 0x000000ffffd97224 */ /* 0x000fe200078e0011 */
[----:B------:R-:W2:Y:S04]  /*908d0*/  LDL.LU R16, [R1+0x5d18] ;  /* 0x005d180001107983 */ /* 0x000ea80000300800 */
[----:B------:R-:W2:Y:S01]  /*908e0*/  LDL.LU R17, [R1+0x5d14] ;  /* 0x005d140001117983 */ /* 0x000ea20000300800 */
[----:B------:R-:W-:Y:S02]  /*908f0*/  IMAD.MOV.U32 R218, RZ, RZ, R18 ;  /* 0x000000ffffda7224 */ /* 0x000fe400078e0012 */
[----:B------:R-:W-:Y:S01]  /*90900*/  IMAD.MOV.U32 R219, RZ, RZ, R19 ;  /* 0x000000ffffdb7224 */ /* 0x000fe200078e0013 */
        /* <DEDUP_REMOVED lines=17> */
[----:B------:R-:W3:Y:S01]  /*90a20*/  LDL.LU R243, [R1+0x5ccc] ;  /* 0x005ccc0001f37983 */ /* 0x000ee20000300800 */
[----:B--2---:R-:W-:-:S15]  /*90a30*/  HMMA.1688.F32.TF32 R244, R160, R4, R244 ;  /* 0x00000004a0f4723c */ /* 0x004fde00000810f4 */
[----:B------:R-:W-:-:S04]  /*90a40*/  NOP ;  /* 0x0000000000007918 */ /* 0x000fc80000000000 */
[----:B------:R1:W-:Y:S04]  /*90a50*/  STL.64 [R1+0x17e0], R244 ;  /* 0x0017e0f401007387 */ /* 0x0003e80000100a00 */
[----:B------:R2:W-:Y:S01]  /*90a60*/  STL.64 [R1+0x17e8], R246 ;  /* 0x0017e8f601007387 */ /* 0x0005e20000100a00 */
[----:B-1----:R-:W-:Y:S02]  /*90a70*/  IMAD.MOV.U32 R244, RZ, RZ, R236 ;  /* 0x000000fffff47224 */ /* 0x002fe400078e00ec */
[----:B------:R-:W-:Y:S01]  /*90a80*/  IMAD.MOV.U32 R245, RZ, RZ, R237 ;  /* 0x000000fffff57224 */ /* 0x000fe200078e00ed */
[----:B------:R-:W4:Y:S04]  /*90a90*/  LDL.LU R236, [R1+0x5cc8] ;  /* 0x005cc80001ec7983 */ /* 0x000f280000300800 */
[----:B------:R-:W4:Y:S01]  /*90aa0*/  LDL.LU R237, [R1+0x5cc4] ;  /* 0x005cc40001ed7983 */ /* 0x000f220000300800 */
[----:B--2---:R-:W-:-:S02]  /*90ab0*/  IMAD.MOV.U32 R246, RZ, RZ, R238 ;  /* 0x000000fffff67224 */ /* 0x004fc400078e00ee */
[----:B------:R-:W-:Y:S01]  /*90ac0*/  IMAD.MOV.U32 R247, RZ, RZ, R239 ;  /* 0x000000fffff77224 */ /* 0x000fe200078e00ef */
[----:B------:R-:W4:Y:S04]  /*90ad0*/  LDL.LU R238, [R1+0x5cc0] ;  /* 0x005cc00001ee7983 */ /* 0x000f280000300800 */
[----:B------:R-:W4:Y:S01]  /*90ae0*/  LDL.LU R239, [R1+0x5cbc] ;  /* 0x005cbc0001ef7983 */ /* 0x000f220000300800 */
[----:B---3--:R-:W-:-:S15]  /*90af0*/  HMMA.1688.F32.TF32 R240, R160, R140, R240 ;  /* 0x0000008ca0f0723c */ /* 0x008fde00000810f0 */
[----:B------:R-:W-:-:S04]  /*90b00*/  NOP ;  /* 0x0000000000007918 */ /* 0x000fc80000000000 */
[----:B------:R1:W-:Y:S04]  /*90b10*/  STL.64 [R1+0x17b0], R240 ;  /* 0x0017b0f001007387 */ /* 0x0003e80000100a00 */
[----:B------:R2:W-:Y:S04]  /*90b20*/  STL.64 [R1+0x17b8], R242 ;  /* 0x0017b8f201007387 */ /* 0x0005e80000100a00 */
[----:B-1----:R-:W3:Y:S04]  /*90b30*/  LDL.LU R240, [R1+0x8e0] ;  /* 0x0008e00001f07983 */ /* 0x002ee80000300800 */
[----:B------:R-:W3:Y:S04]  /*90b40*/  LDL.LU R241, [R1+0x8e4] ;  /* 0x0008e40001f17983 */ /* 0x000ee80000300800 */
[----:B--2---:R-:W3:Y:S04]  /*90b50*/  LDL.LU R242, [R1+0x8e8] ;  /* 0x0008e80001f27983 */ /* 0x004ee80000300800 */
[----:B------:R-:W3:Y:S01]  /*90b60*/  LDL.LU R243, [R1+0x8ec] ;  /* 0x0008ec0001f37983 */ /* 0x000ee20000300800 */
[C---:B------:R-:W-:Y:S08]  /*90b70*/  HMMA.1688.F32.TF32 R16, R160.reuse, R124, R16 ;  /* 0x0000007ca010723c */ /* 0x040ff00000081010 */
[----:B----4-:R-:W-:-:S15]  /*90b80*/  HMMA.1688.F32.TF32 R236, R160, R136, R236 ;  /* 0x00000088a0ec723c */ /* 0x010fde00000810ec */
[----:B------:R-:W-:-:S04]  /*90b90*/  NOP ;  /* 0x0000000000007918 */ /* 0x000fc80000000000 */
        /* <DEDUP_REMOVED lines=17> */
[----:B------:R3:W-:Y:S03]  /*90cb0*/  STL.64 [R1+0x16d8], R22 ;  /* 0x0016d81601007387 */ /* 0x0007e60000100a00 */
[C---:B---3--:R-:W-:Y:S03]  /*90cc0*/  HMMA.1688.F32.TF32 R20, R160.reuse, R116, R240 ;  /* 0x00000074a014723c */ /* 0x048fe600000810f0 */
        /* <DEDUP_REMOVED lines=53> */
[----:B------:R-:W3:-:S15]  /*91020*/  LDL.LU R220, [R1+0xb90] ;  /* 0x000b900001dc7983 */ /* 0x000ede0000300800 */
[----:B------:R-:W-:Y:S01]  /*91030*/  NOP ;  /* 0x0000000000007918 */ /* 0x000fe20000000000 */
[----:B------:R-:W-:Y:S04]  /*91040*/  STL.64 [R1+0x740], R12 ;  /* 0x0007400c01007387 */ /* 0x000fe80000100a00 */
[----:B------:R-:W-:Y:S04]  /*91050*/  STL.64 [R1+0x748], R14 ;  /* 0x0007480e01007387 */ /* 0x000fe80000100a00 */
        /* <DEDUP_REMOVED lines=19> */
[----:B------:R-:W-:Y:S03]  /*91190*/  HMMA.1688.F32.TF32 R244, R160, R52, R192 ;  /* 0x00000034a0f4723c */ /* 0x000fe600000810c0 */
[----:B------:R-:W4:Y:S04]  /*911a0*/  LDL.LU R224, [R1+0xb70] ;  /* 0x000b700001e07983 */ /* 0x000f280000300800 */
[----:B------:R-:W4:Y:S04]  /*911b0*/  LDL.LU R225, [R1+0xb74] ;  /* 0x000b740001e17983 */ /* 0x000f280000300800 */
[----:B------:R-:W4:Y:S04]  /*911c0*/  LDL.LU R226, [R1+0xb78] ;  /* 0x000b780001e27983 */ /* 0x000f280000300800 */
[----:B------:R-:W4:Y:S04]  /*911d0*/  LDL.LU R227, [R1+0xb7c] ;  /* 0x000b7c0001e37983 */ /* 0x000f280000300800 */
[----:B------:R-:W-:Y:S04]  /*911e0*/  LDS R12, [R0+UR10+0x8300] ;  /* 0x0083000a000c7984 */ /* 0x000fe80008000800 */
[----:B------:R-:W-:Y:S04]  /*911f0*/  LDS R14, [R0+UR10+0x9300] ;  /* 0x0093000a000e7984 */ /* 0x000fe80008000800 */
[----:B------:R-:W-:Y:S04]  /*91200*/  LDS R13, [R3+UR10+0x8300] ;  /* 0x0083000a030d7984 */ /* 0x000fe80008000800 */
[----:B------:R-:W1:Y:S04]  /*91210*/  LDS R15, [R3+UR10+0x9300] ;  /* 0x0093000a030f7984 */ /* 0x000e680008000800 */
        /* <DEDUP_REMOVED lines=13> */
[----:B------:R1:W-:Y:S04]  /*912f0*/  STL [R1+0x597c], R240 ;  /* 0x00597cf001007387 */ /* 0x0003e80000100800 */
[----:B------:R1:W-:Y:S04]  /*91300*/  STL [R1+0x5978], R241 ;  /* 0x005978f101007387 */ /* 0x0003e80000100800 */
[----:B------:R-:W-:Y:S04]  /*91310*/  STL [R1+0x5974], R242 ;  /* 0x005974f201007387 */ /* 0x000fe80000100800 */
[----:B------:R-:W-:Y:S01]  /*91320*/  STL [R1+0x5970], R243 ;  /* 0x005970f301007387 */ /* 0x000fe20000100800 */
[C---:B---3--:R-:W-:Y:S08]  /*91330*/  HMMA.1688.F32.TF32 R20, R156.reuse, R44, R176 ;  /* 0x0000002c9c14723c */ /* 0x048ff000000810b0 */
[C---:B----4-:R-:W-:Y:S11]  /*91340*/  HMMA.1688.F32.TF32 R16, R156.reuse, R40, R180 ;  /* 0x000000289c10723c */ /* 0x050ff600000810b4 */
[----:B------:R-:W-:Y:S04]  /*91350*/  STL.64 [R1+0x730], R20 ;  /* 0x0007301401007387 */ /* 0x000fe80000100a00 */
[----:B------:R3:W-:Y:S04]  /*91360*/  STL.64 [R1+0x738], R22 ;  /* 0x0007381601007387 */ /* 0x0007e80000100a00 */
[----:B-1----:R-:W-:Y:S01]  /*91370*/  MOV R240, R18 ;  /* 0x0000001200f07202 */ /* 0x002fe20000000f00 */
[----:B------:R1:W-:Y:S01]  /*91380*/  STL.64 [R1+0x720], R16 ;  /* 0x0007201001007387 */ /* 0x0003e20000100a00 */
[----:B------:R-:W-:Y:S01]  /*91390*/  IMAD.MOV.U32 R241, RZ, RZ, R19 ;  /* 0x000000fffff17224 */ /* 0x000fe200078e0013 */
[C---:B---3--:R-:W-:Y:S08]  /*913a0*/  HMMA.1688.F32.TF32 R20, R156.reuse, R36, R228 ;  /* 0x000000249c14723c */ /* 0x048ff000000810e4 */
[----:B-1----:R-:W-:Y:S01]  /*913b0*/  HMMA.1688.F32.TF32 R16, R156, R8, R184 ;  /* 0x000000089c10723c */ /* 0x002fe200000810b8 */
[----:B------:R1:W-:Y:S04]  /*913c0*/  STL [R1+0x5984], R241 ;  /* 0x005984f101007387 */ /* 0x0003e80000100800 */
[----:B------:R3:W-:Y:S06]  /*913d0*/  STL [R1+0x5980], R240 ;  /* 0x005980f001007387 */ /* 0x0007ec0000100800 */
[----:B------:R-:W-:Y:S04]  /*913e0*/  STL.64 [R1+0x710], R20 ;  /* 0x0007101401007387 */ /* 0x000fe80000100a00 */
[----:B------:R-:W-:Y:S04]  /*913f0*/  STL.64 [R1+0x718], R22 ;  /* 0x0007181601007387 */ /* 0x000fe80000100a00 */
[----:B-1----:R-:W-:Y:S01]  /*91400*/  IMAD.MOV.U32 R241, RZ, RZ, R18 ;  /* 0x000000fffff17224 */ /* 0x002fe200078e0012 */
[----:B------:R1:W-:Y:S01]  /*91410*/  STL.64 [R1+0x700], R16 ;  /* 0x0007001001007387 */ /* 0x0003e20000100a00 */
[----:B---3--:R-:W-:-:S02]  /*91420*/  IMAD.MOV.U32 R240, RZ, RZ, R19 ;  /* 0x000000fffff07224 */ /* 0x008fc400078e0013 */
[C---:B-1----:R-:W-:Y:S08]  /*91430*/  HMMA.1688.F32.TF32 R16, R156.reuse, R140, R220 ;  /* 0x0000008c9c10723c */ /* 0x042ff000000810dc */
[----:B------:R-:W-:Y:S01]  /*91440*/  HMMA.1688.F32.TF32 R20, R156, R4, R224 ;  /* 0x000000049c14723c */ /* 0x000fe200000810e0 */
[----:B------:R-:W-:Y:S10]  /*91450*/  STL [R1+0x598c], R240 ;  /* 0x00598cf001007387 */ /* 0x000ff40000100800 */
[----:B------:R-:W-:-:S02]  /*91460*/  IMAD.MOV.U32 R242, RZ, RZ, R16 ;  /* 0x000000fffff27224 */ /* 0x000fc400078e0010 */
[----:B------:R-:W-:Y:S02]  /*91470*/  IMAD.MOV.U32 R243, RZ, RZ, R17 ;  /* 0x000000fffff37224 */ /* 0x000fe400078e0011 */
[----:B------:R-:W-:Y:S02]  /*91480*/  IMAD.MOV.U32 R244, RZ, RZ, R18 ;  /* 0x000000fffff47224 */ /* 0x000fe400078e0012 */
[----:B------:R-:W-:Y:S01]  /*91490*/  IMAD.MOV.U32 R245, RZ, RZ, R19 ;  /* 0x000000fffff57224 */ /* 0x000fe200078e0013 */
[----:B------:R1:W-:Y:S04]  /*914a0*/  STL [R1+0x5988], R241 ;  /* 0x005988f101007387 */ /* 0x0003e80000100800 */
[----:B------:R-:W-:Y:S04]  /*914b0*/  STL.64 [R1+0x6f0], R20 ;  /* 0x0006f01401007387 */ /* 0x000fe80000100a00 */
[----:B------:R-:W-:Y:S04]  /*914c0*/  STL.64 [R1+0x6f8], R22 ;  /* 0x0006f81601007387 */ /* 0x000fe80000100a00 */
[----:B------:R-:W-:Y:S04]  /*914d0*/  STL [R1+0x599c], R245 ;  /* 0x00599cf501007387 */ /* 0x000fe80000100800 */
[----:B------:R-:W-:Y:S04]  /*914e0*/  STL [R1+0x5998], R244 ;  /* 0x005998f401007387 */ /* 0x000fe80000100800 */
[----:B------:R-:W-:Y:S04]  /*914f0*/  STL [R1+0x5994], R243 ;  /* 0x005994f301007387 */ /* 0x000fe80000100800 */
[----:B------:R-:W-:Y:S01]  /*91500*/  STL [R1+0x5990], R242 ;  /* 0x005990f201007387 */ /* 0x000fe20000100800 */
[----:B--2---:R-:W-:-:S15]  /*91510*/  HMMA.1688.F32.TF32 R16, R156, R136, R192 ;  /* 0x000000889c10723c */ /* 0x004fde00000810c0 */
[----:B------:R-:W-:-:S04]  /*91520*/  NOP ;  /* 0x0000000000007918 */ /* 0x000fc80000000000 */
[----:B-1----:R-:W-:Y:S02]  /*91530*/  IMAD.MOV.U32 R241, RZ, RZ, R19 ;  /* 0x000000fffff17224 */ /* 0x002fe400078e0013 */
[----:B------:R-:W-:Y:S01]  /*91540*/  IMAD.MOV.U32 R240, RZ, RZ, R18 ;  /* 0x000000fffff07224 */ /* 0x000fe200078e0012 */
[----:B------:R1:W-:Y:S04]  /*91550*/  STL.64 [R1+0x6d0], R16 ;  /* 0x0006d01001007387 */ /* 0x0003e80000100a00 */
[----:B------:R2:W-:Y:S04]  /*91560*/  STL [R1+0x59a4], R241 ;  /* 0x0059a4f101007387 */ /* 0x0005e80000100800 */
[----:B------:R3:W-:Y:S04]  /*91570*/  STL [R1+0x59a0], R240 ;  /* 0x0059a0f001007387 */ /* 0x0007e80000100800 */
        /* <DEDUP_REMOVED lines=46> */
[----:B-1----:R-:W-:Y:S03]  /*91860*/  HMMA.1688.F32.TF32 R16, R156, R132, R196 ;  /* 0x000000849c10723c */ /* 0x002fe600000810c4 */
        /* <DEDUP_REMOVED lines=9> */
[----:B------:R-:W3:Y:S01]  /*91900*/  LDL.LU R27, [R1+0xc1c] ;  /* 0x000c1c00011b7983 */ /* 0x000ee20000300800 */
        /* <DEDUP_REMOVED lines=32> */
[C---:B--2---:R-:W-:Y:S08]  /*91b10*/  HMMA.1688.F32.TF32 R28, R156.reuse, R128, R28 ;  /* 0x000000809c1c723c */ /* 0x044ff0000008101c */
[----:B---3--:R-:W-:Y:S11]  /*91b20*/  HMMA.1688.F32.TF32 R24, R156, R124, R24 ;  /* 0x0000007c9c18723c */ /* 0x008ff60000081018 */
[----:B------:R-:W-:Y:S01]  /*91b30*/  IMAD.MOV.U32 R241, RZ, RZ, R30 ;  /* 0x000000fffff17224 */ /* 0x000fe200078e001e */
[----:B------:R1:W-:Y:S01]  /*91b40*/  STL.64 [R1+0x6b0], R28 ;  /* 0x0006b01c01007387 */ /* 0x0003e20000100a00 */
[----:B------:R-:W-:-:S06]  /*91b50*/  IMAD.MOV.U32 R240, RZ, RZ, R31 ;  /* 0x000000fffff07224 */ /* 0x000fcc00078e001f */
[----:B------:R-:W-:Y:S02]  /*91b60*/  IMAD.MOV.U32 R246, RZ, RZ, R24 ;  /* 0x000000fffff67224 */ /* 0x000fe400078e0018 */
[----:B------:R-:W-:Y:S02]  /*91b70*/  IMAD.MOV.U32 R247, RZ, RZ, R25 ;  /* 0x000000fffff77224 */ /* 0x000fe400078e0019 */
[----:B------:R-:W-:Y:S02]  /*91b80*/  IMAD.MOV.U32 R252, RZ, RZ, R26 ;  /* 0x000000fffffc7224 */ /* 0x000fe400078e001a */
[----:B------:R-:W-:Y:S02]  /*91b90*/  IMAD.MOV.U32 R2, RZ, RZ, R27 ;  /* 0x000000ffff027224 */ /* 0x000fe400078e001b */
[C---:B----4-:R-:W-:Y:S08]  /*91ba0*/  HMMA.1688.F32.TF32 R24, R156.reuse, R152, R16 ;  /* 0x000000989c18723c */ /* 0x050ff00000081010 */
[C---:B-1----:R-:W-:Y:S08]  /*91bb0*/  HMMA.1688.F32.TF32 R28, R156.reuse, R120, R20 ;  /* 0x000000789c1c723c */ /* 0x042ff00000081014 */
        /* <DEDUP_REMOVED lines=11> */
[----:B------:R2:W-:Y:S04]  /*91c70*/  STL.64 [R1+0x678], R22 ;  /* 0x0006781601007387 */ /* 0x0005e80000100a00 */
[----:B------:R-:W-:Y:S04]  /*91c80*/  STL.64 [R1+0x660], R16 ;  /* 0x0006601001007387 */ /* 0x000fe80000100a00 */
[----:B------:R3:W-:Y:S01]  /*91c90*/  STL.64 [R1+0x668], R18 ;  /* 0x0006681201007387 */ /* 0x0007e20000100a00 */
[C---:B-1----:R-:W-:Y:S08]  /*91ca0*/  HMMA.1688.F32.TF32 R24, R156.reuse, R116, R248 ;  /* 0x000000749c18723c */ /* 0x042ff000000810f8 */
[C---:B--2---:R-:W-:Y:S08]  /*91cb0*/  HMMA.1688.F32.TF32 R20, R156.reuse, R112, R172 ;  /* 0x000000709c14723c */ /* 0x044ff000000810ac */
[C---:B---3--:R-:W-:Y:S03]  /*91cc0*/  HMMA.1688.F32.TF32 R16, R156.reuse, R108, R216 ;  /* 0x0000006c9c10723c */ /* 0x048fe600000810d8 */
        /* <DEDUP_REMOVED lines=37> */
[----:B------:R-:W-:Y:S04]  /*91f20*/  STL.64 [R1+0x48], R26 ;  /* 0x0000481a01007387 */ /* 0x000fe80000100a00 */
[----:B------:R-:W2:Y:S04]  /*91f30*/  LDL.LU R192, [R1+0x1000] ;  /* 0x0010000001c07983 */ /* 0x000ea80000300800 */
[----:B------:R-:W-:Y:S04]  /*91f40*/  STL.64 [R1+0x30], R20 ;  /* 0x0000301401007387 */ /* 0x000fe80000100a00 */
[----:B------:R1:W-:Y:S04]  /*91f50*/  STL.64 [R1+0x38], R22 ;  /* 0x0000381601007387 */ /* 0x0003e80000100a00 */
        /* <DEDUP_REMOVED lines=58> */
[----:B--2---:R-:W-:Y:S08]  /*92300*/  HMMA.1688.F32.TF32 R248, R12, R48, R212 ;  /* 0x000000300cf8723c */ /* 0x004ff000000810d4 */
[----:B---3--:R-:W-:Y:S08]  /*92310*/  HMMA.1688.F32.TF32 R16, R156, R52, R216 ;  /* 0x000000349c10723c */ /* 0x008ff000000810d8 */
[C---:B----4-:R-:W-:Y:S01]  /*92320*/  HMMA.1688.F32.TF32 R24, R12.reuse, R44, R164 ;  /* 0x0000002c0c18723c */ /* 0x050fe200000810a4 */
[----:B------:R-:W-:Y:S04]  /*92330*/  STL.64 [R1+0x10], R20 ;  /* 0x0000101401007387 */ /* 0x000fe80000100a00 */
[----:B------:R1:W-:Y:S04]  /*92340*/  STL.64 [R1+0x18], R22 ;  /* 0x0000181601007387 */ /* 0x0003e80000100a00 */
[----:B------:R2:W-:Y:S04]  /*92350*/  STL [R1+0x595c], R248 ;  /* 0x00595cf801007387 */ /* 0x0005e80000100800 */
[----:B------:R-:W-:Y:S04]  /*92360*/  STL.64 [R1], R16 ;  /* 0x0000001001007387 */ /* 0x000fe80000100a00 */
[----:B------:R-:W-:Y:S01]  /*92370*/  STL.64 [R1+0x8], R18 ;  /* 0x0000081201007387 */ /* 0x000fe20000100a00 */
[C---:B-1----:R-:W-:Y:S03]  /*92380*/  HMMA.1688.F32.TF32 R20, R12.reuse, R40, R208 ;  /* 0x000000280c14723c */ /* 0x042fe600000810d0 */
[----:B------:R1:W-:Y:S04]  /*92390*/  STL [R1+0x5958], R249 ;  /* 0x005958f901007387 */ /* 0x0003e80000100800 */
[----:B------:R-:W-:Y:S04]  /*923a0*/  STL [R1+0x5954], R250 ;  /* 0x005954fa01007387 */ /* 0x000fe80000100800 */
[----:B------:R-:W-:Y:S04]  /*923b0*/  STL [R1+0x5950], R251 ;  /* 0x005950fb01007387 */ /* 0x000fe80000100800 */
[----:B------:R-:W-:Y:S04]  /*923c0*/  STL [R1+0x5c98], R203 ;  /* 0x005c98cb01007387 */ /* 0x000fe80000100800 */
[----:B------:R-:W-:Y:S04]  /*923d0*/  STL [R1+0x5ca8], R191 ;  /* 0x005ca8bf01007387 */ /* 0x000fe80000100800 */
[----:B------:R-:W-:Y:S01]  /*923e0*/  STL.64 [R1+0x5ca0], R188 ;  /* 0x005ca0bc01007387 */ /* 0x000fe20000100a00 */
[----:B------:R-:W-:Y:S03]  /*923f0*/  HMMA.1688.F32.TF32 R28, R12, R36, R204 ;  /* 0x000000240c1c723c */ /* 0x000fe600000810cc */
[----:B------:R-:W-:Y:S04]  /*92400*/  STL.64 [R1+0x5d0], R24 ;  /* 0x0005d01801007387 */ /* 0x000fe80000100a00 */
[----:B------:R3:W-:Y:S04]  /*92410*/  STL.64 [R1+0x5d8], R26 ;  /* 0x0005d81a01007387 */ /* 0x0007e80000100a00 */
[----:B------:R-:W-:Y:S04]  /*92420*/  LDS R16, [R203+UR10+0x8300] ;  /* 0x0083000acb107984 */ /* 0x000fe80008000800 */
[----:B------:R-:W-:Y:S04]  /*92430*/  LDS R18, [R203+UR10+0x9300] ;  /* 0x0093000acb127984 */ /* 0x000fe80008000800 */
[----:B------:R-:W-:Y:S04]  /*92440*/  LDS R17, [R191+UR10+0x8300] ;  /* 0x0083000abf117984 */ /* 0x000fe80008000800 */
[----:B------:R-:W4:Y:S01]  /*92450*/  LDS R19, [R191+UR10+0x9300] ;  /* 0x0093000abf137984 */ /* 0x000f220008000800 */
[----:B--2---:R-:W-:-:S02]  /*92460*/  IMAD.MOV.U32 R248, RZ, RZ, R20 ;  /* 0x000000fffff87224 */ /* 0x004fc400078e0014 */
[----:B-1----:R-:W-:Y:S01]  /*92470*/  IMAD.MOV.U32 R249, RZ, RZ, R21 ;  /* 0x000000fffff97224 */ /* 0x002fe200078e0015 */
[----:B---3--:R-:W-:Y:S01]  /*92480*/  HMMA.1688.F32.TF32 R24, R12, R8, R176 ;  /* 0x000000080c18723c */ /* 0x008fe200000810b0 */
[----:B------:R-:W-:Y:S02]  /*92490*/  IMAD.MOV.U32 R250, RZ, RZ, R22 ;  /* 0x000000fffffa7224 */ /* 0x000fe400078e0016 */
[----:B------:R-:W-:-:S05]  /*924a0*/  IMAD.MOV.U32 R251, RZ, RZ, R23 ;  /* 0x000000fffffb7224 */ /* 0x000fca00078e0017 */
        /* <DEDUP_REMOVED lines=21> */
[----:B------:R-:W-:-:S02]  /*92600*/  IMAD.MOV.U32 R194, RZ, RZ, R168 ;  /* 0x000000ffffc27224 */ /* 0x000fc400078e00a8 */
[----:B------:R-:W-:Y:S04]  /*92610*/  STL.64 [R1+0x550], R28 ;  /* 0x0005501c01007387 */ /* 0x000fe80000100a00 */
[----:B------:R-:W-:Y:S04]  /*92620*/  STL.64 [R1+0x558], R30 ;  /* 0x0005581e01007387 */ /* 0x000fe80000100a00 */
[----:B------:R-:W2:Y:S01]  /*92630*/  LDL.LU R192, [R1+0x11d0] ;  /* 0x0011d00001c07983 */ /* 0x000ea20000300800 */
[----:B------:R-:W-:-:S03]  /*92640*/  IMAD.MOV.U32 R195, RZ, RZ, R169 ;  /* 0x000000ffffc37224 */ /* 0x000fc600078e00a9 */
[----:B------:R-:W-:Y:S04]  /*92650*/  STL.64 [R1+0x540], R24 ;  /* 0x0005401801007387 */ /* 0x000fe80000100a00 */
[----:B------:R-:W-:Y:S04]  /*92660*/  STL.64 [R1+0x548], R26 ;  /* 0x0005481a01007387 */ /* 0x000fe80000100a00 */
[----:B------:R1:W-:Y:S04]  /*92670*/  STL.64 [R1+0x530], R20 ;  /* 0x0005301401007387 */ /* 0x0003e80000100a00 */
[----:B------:R3:W-:Y:S04]  /*92680*/  STL.64 [R1+0x538], R22 ;  /* 0x0005381601007387 */ /* 0x0007e80000100a00 */
[----:B------:R-:W2:Y:S04]  /*92690*/  LDL.LU R193, [R1+0x11d4] ;  /* 0x0011d40001c17983 */ /* 0x000ea80000300800 */
[----:B------:R-:W2:Y:S04]  /*926a0*/  LDL.LU R168, [R1+0x5cb8] ;  /* 0x005cb80001a87983 */ /* 0x000ea80000300800 */
[----:B------:R-:W3:Y:S04]  /*926b0*/  LDL.LU R169, [R1+0x5cb4] ;  /* 0x005cb40001a97983 */ /* 0x000ee80000300800 */
[----:B------:R-:W4:Y:S04]  /*926c0*/  LDL.LU R184, [R1+0x11a0] ;  /* 0x0011a00001b87983 */ /* 0x000f280000300800 */
[----:B------:R-:W4:Y:S04]  /*926d0*/  LDL.LU R185, [R1+0x11a4] ;  /* 0x0011a40001b97983 */ /* 0x000f280000300800 */
[----:B------:R-:W4:Y:S04]  /*926e0*/  LDL.LU R186, [R1+0x11a8] ;  /* 0x0011a80001ba7983 */ /* 0x000f280000300800 */
[----:B------:R-:W4:Y:S04]  /*926f0*/  LDL.LU R187, [R1+0x11ac] ;  /* 0x0011ac0001bb7983 */ /* 0x000f280000300800 */
[----:B------:R-:W4:Y:S01]  /*92700*/  LDL.LU R228, [R1+0x1180] ;  /* 0x0011800001e47983 */ /* 0x000f220000300800 */
[----:B--2---:R-:W-:-:S02]  /*92710*/  IMAD.MOV.U32 R230, RZ, RZ, R168 ;  /* 0x000000ffffe67224 */ /* 0x004fc400078e00a8 */
[----:B---3--:R-:W-:Y:S02]  /*92720*/  IMAD.MOV.U32 R229, RZ, RZ, R169 ;  /* 0x000000ffffe57224 */ /* 0x008fe400078e00a9 */
[----:B------:R-:W2:Y:S04]  /*92730*/  LDL.LU R169, [R1+0x5cb0] ;  /* 0x005cb00001a97983 */ /* 0x000ea80000300800 */
[----:B------:R-:W2:Y:S04]  /*92740*/  LDL.LU R168, [R1+0x5cac] ;  /* 0x005cac0001a87983 */ /* 0x000ea80000300800 */
        /* <DEDUP_REMOVED lines=89> */
[C---:B---3--:R-:W-:Y:S08]  /*92ce0*/  HMMA.1688.F32.TF32 R188, R12.reuse, R144, R240 ;  /* 0x000000900cbc723c */ /* 0x048ff000000810f0 */
[C---:B------:R-:W-:Y:S08]  /*92cf0*/  HMMA.1688.F32.TF32 R32, R12.reuse, R112, R32 ;  /* 0x000000700c20723c */ /* 0x040ff00000081020 */
[C---:B------:R-:W-:Y:S08]  /*92d00*/  HMMA.1688.F32.TF32 R28, R12.reuse, R108, R28 ;  /* 0x0000006c0c1c723c */ /* 0x040ff0000008101c */
[C---:B----4-:R-:W-:Y:S08]  /*92d10*/  HMMA.1688.F32.TF32 R24, R12.reuse, R104, R24 ;  /* 0x000000680c18723c */ /* 0x050ff00000081018 */
[C---:B------:R-:W-:Y:S01]  /*92d20*/  HMMA.1688.F32.TF32 R20, R12.reuse, R100, R20 ;  /* 0x000000640c14723c */ /* 0x040fe20000081014 */
[----:B------:R-:W-:Y:S04]  /*92d30*/  STL.64 [R1+0x520], R156 ;  /* 0x0005209c01007387 */ /* 0x000fe80000100a00 */
[----:B------:R1:W-:Y:S03]  /*92d40*/  STL.64 [R1+0x528], R158 ;  /* 0x0005289e01007387 */ /* 0x0003e60000100a00 */
[C---:B-1----:R-:W-:Y:S01]  /*92d50*/  HMMA.1688.F32.TF32 R156, R12.reuse, R116, R160 ;  /* 0x000000740c9c723c */ /* 0x042fe200000810a0 */
[----:B------:R-:W-:Y:S04]  /*92d60*/  STL.64 [R1+0x510], R200 ;  /* 0x000510c801007387 */ /* 0x000fe80000100a00 */
[----:B------:R-:W-:Y:S04]  /*92d70*/  STL.64 [R1+0x518], R202 ;  /* 0x000518ca01007387 */ /* 0x000fe80000100a00 */
[----:B------:R-:W-:Y:S04]  /*92d80*/  STL.64 [R1+0x500], R188 ;  /* 0x000500bc01007387 */ /* 0x000fe80000100a00 */
[----:B------:R-:W-:Y:S06]  /*92d90*/  STL.64 [R1+0x508], R190 ;  /* 0x000508be01007387 */ /* 0x000fec0000100a00 */
        /* <DEDUP_REMOVED lines=30> */
[C---:B---3--:R-:W-:Y:S01]  /*92f80*/  HMMA.1688.F32.TF32 R20, R12.reuse, R64, R168 ;  /* 0x000000400c14723c */ /* 0x048fe200000810a8 */
        /* <DEDUP_REMOVED lines=12> */
[----:B----4-:R-:W-:Y:S08]  /*93050*/  HMMA.1688.F32.TF32 R20, R12, R52, R228 ;  /* 0x000000340c14723c */ /* 0x010ff000000810e4 */
[C---:B------:R-:W-:Y:S01]  /*93060*/  HMMA.1688.F32.TF32 R12, R16.reuse, R48, R184 ;  /* 0x00000030100c723c */ /* 0x040fe200000810b8 */
[----:B------:R-:W-:Y:S04]  /*93070*/  STL.64 [R1+0xb0], R28 ;  /* 0x0000b01c01007387 */ /* 0x000fe80000100a00 */
[----:B------:R-:W-:Y:S04]  /*93080*/  STL.64 [R1+0xb8], R30 ;  /* 0x0000b81e01007387 */ /* 0x000fe80000100a00 */
[----:B------:R-:W-:Y:S04]  /*93090*/  STL.64 [R1+0xa0], R24 ;  /* 0x0000a01801007387 */ /* 0x000fe80000100a00 */
[----:B------:R-:W-:Y:S06]  /*930a0*/  STL.64 [R1+0xa8], R26 ;  /* 0x0000a81a01007387 */ /* 0x000fec0000100a00 */
[----:B------:R-:W-:Y:S04]  /*930b0*/  STL.64 [R1+0x5948], R14 ;  /* 0x0059480e01007387 */ /* 0x000fe80000100a00 */
[----:B------:R-:W-:Y:S04]  /*930c0*/  STL.64 [R1+0x90], R20 ;  /* 0x0000901401007387 */ /* 0x000fe80000100a00 */
[----:B------:R-:W-:Y:S04]  /*930d0*/  STL.64 [R1+0x98], R22 ;  /* 0x0000981601007387 */ /* 0x000fe80000100a00 */
[----:B------:R2:W-:Y:S02]  /*930e0*/  STL.64 [R1+0x5940], R12 ;  /* 0x0059400c01007387 */ /* 0x0005e40000100a00 */
[C---:B--2---:R-:W-:Y:S08]  /*930f0*/  HMMA.1688.F32.TF32 R12, R16.reuse, R44, R224 ;  /* 0x0000002c100c723c */ /* 0x044ff000000810e0 */
[C---:B------:R-:W-:Y:S08]  /*93100*/  HMMA.1688.F32.TF32 R24, R16.reuse, R40, R220 ;  /* 0x000000281018723c */ /* 0x040ff000000810dc */
[C---:B------:R-:W-:Y:S03]  /*93110*/  HMMA.1688.F32.TF32 R20, R16.reuse, R36, R192 ;  /* 0x000000241014723c */ /* 0x040fe600000810c0 */
[----:B------:R-:W-:Y:S04]  /*93120*/  STL.64 [R1+0x4c0], R12 ;  /* 0x0004c00c01007387 */ /* 0x000fe80000100a00 */
[----:B------:R2:W-:Y:S02]  /*93130*/  STL.64 [R1+0x4c8], R14 ;  /* 0x0004c80e01007387 */ /* 0x0005e40000100a00 */
[C---:B--2---:R-:W-:Y:S02]  /*93140*/  HMMA.1688.F32.TF32 R12, R16.reuse, R8, R196 ;  /* 0x00000008100c723c */ /* 0x044fe400000810c4 */
[----:B------:R2:W-:Y:S04]  /*93150*/  STL.64 [R1+0x4b0], R24 ;  /* 0x0004b01801007387 */ /* 0x0005e80000100a00 */
[----:B------:R3:W-:Y:S04]  /*93160*/  STL.64 [R1+0x4b8], R26 ;  /* 0x0004b81a01007387 */ /* 0x0007e80000100a00 */
[----:B------:R-:W4:Y:S04]  /*93170*/  LDL.LU R172, [R1+0x1ac0] ;  /* 0x001ac00001ac7983 */ /* 0x000f280000300800 */
[----:B------:R-:W-:Y:S04]  /*93180*/  STL.64 [R1+0x4a0], R20 ;  /* 0x0004a01401007387 */ /* 0x000fe80000100a00 */
[----:B------:R-:W-:Y:S04]  /*93190*/  STL.64 [R1+0x4a8], R22 ;  /* 0x0004a81601007387 */ /* 0x000fe80000100a00 */
        /* <DEDUP_REMOVED lines=118> */
[----:B-1----:R-:W2:Y:S04]  /*93900*/  LDL.LU R191, [R1+0x5ca8] ;  /* 0x005ca80001bf7983 */ /* 0x002ea80000300800 */
[----:B------:R-:W3:Y:S04]  /*93910*/  LDL.LU.64 R188, [R1+0x5ca0] ;  /* 0x005ca00001bc7983 */ /* 0x000ee80000300a00 */
[----:B------:R-:W-:Y:S04]  /*93920*/  STL.64 [R1+0x470], R200 ;  /* 0x000470c801007387 */ /* 0x000fe80000100a00 */
[----:B------:R1:W-:Y:S04]  /*93930*/  STL.64 [R1+0x478], R202 ;  /* 0x000478ca01007387 */ /* 0x0003e80000100a00 */
[----:B-1----:R-:W2:Y:S01]  /*93940*/  LDL.LU R203, [R1+0x5c98] ;  /* 0x005c980001cb7983 */ /* 0x002ea20000300800 */
        /* <DEDUP_REMOVED lines=23> */
[----:B------:R1:W-:Y:S04]  /*93ac0*/  STL.64 [R1+0x430], R164 ;  /* 0x000430a401007387 */ /* 0x0003e80000100a00 */
[----:B------:R-:W-:Y:S01]  /*93ad0*/  STL.64 [R1+0x438], R166 ;  /* 0x000438a601007387 */ /* 0x000fe20000100a00 */
[C---:B------:R-:W-:Y:S03]  /*93ae0*/  HMMA.1688.F32.TF32 R12, R16.reuse, R104, R12 ;  /* 0x00000068100c723c */ /* 0x040fe6000008100c */
[----:B-1----:R-:W3:Y:S04]  /*93af0*/  LDL.LU.64 R164, [R1+0x5c60] ;  /* 0x005c600001a47983 */ /* 0x002ee80000300a00 */
[----:B------:R-:W-:Y:S04]  /*93b00*/  STL.64 [R1+0x420], R204 ;  /* 0x000420cc01007387 */ /* 0x000fe80000100a00 */
[----:B------:R1:W-:Y:S04]  /*93b10*/  STL.64 [R1+0x428], R206 ;  /* 0x000428ce01007387 */ /* 0x0003e80000100a00 */
[----:B-1----:R-:W3:Y:S04]  /*93b20*/  LDL.LU.64 R206, [R1+0x5c58] ;  /* 0x005c580001ce7983 */ /* 0x002ee80000300a00 */
[----:B------:R-:W3:Y:S04]  /*93b30*/  LDL.LU.64 R204, [R1+0x5c50] ;  /* 0x005c500001cc7983 */ /* 0x000ee80000300a00 */
[----:B------:R1:W-:Y:S04]  /*93b40*/  STL.64 [R1+0x410], R176 ;  /* 0x000410b001007387 */ /* 0x0003e80000100a00 */
[----:B------:R-:W-:Y:S04]  /*93b50*/  STL.64 [R1+0x418], R178 ;  /* 0x000418b201007387 */ /* 0x000fe80000100a00 */
[----:B-1----:R-:W3:Y:S04]  /*93b60*/  LDL.LU.64 R176, [R1+0x5c48] ;  /* 0x005c480001b07983 */ /* 0x002ee80000300a00 */
[----:B------:R-:W-:Y:S04]  /*93b70*/  STL.64 [R1+0x400], R228 ;  /* 0x000400e401007387 */ /* 0x000fe80000100a00 */
[----:B------:R1:W-:Y:S04]  /*93b80*/  STL.64 [R1+0x408], R230 ;  /* 0x000408e601007387 */ /* 0x0003e80000100a00 */
[----:B-1----:R-:W3:Y:S04]  /*93b90*/  LDL.LU.64 R230, [R1+0x5c40] ;  /* 0x005c400001e67983 */ /* 0x002ee80000300a00 */
[----:B------:R-:W3:Y:S04]  /*93ba0*/  LDL.LU.64 R228, [R1+0x5c38] ;  /* 0x005c380001e47983 */ /* 0x000ee80000300a00 */
[----:B------:R1:W-:Y:S04]  /*93bb0*/  STL.64 [R1+0x3f0], R180 ;  /* 0x0003f0b401007387 */ /* 0x0003e80000100a00 */
[----:B------:R-:W-:Y:S01]  /*93bc0*/  STL.64 [R1+0x3f8], R182 ;  /* 0x0003f8b601007387 */ /* 0x000fe20000100a00 */
[C---:B------:R-:W-:Y:S03]  /*93bd0*/  HMMA.1688.F32.TF32 R248, R16.reuse, R100, R248 ;  /* 0x0000006410f8723c */ /* 0x040fe600000810f8 */
[----:B-1----:R-:W3:Y:S04]  /*93be0*/  LDL.LU.64 R180, [R1+0x5c30] ;  /* 0x005c300001b47983 */ /* 0x002ee80000300a00 */
[----:B------:R-:W-:Y:S04]  /*93bf0*/  STL.64 [R1+0x3e0], R224 ;  /* 0x0003e0e001007387 */ /* 0x000fe80000100a00 */
[----:B------:R1:W-:Y:S01]  /*93c00*/  STL.64 [R1+0x3e8], R226 ;  /* 0x0003e8e201007387 */ /* 0x0003e20000100a00 */
[C---:B------:R-:W-:Y:S03]  /*93c10*/  HMMA.1688.F32.TF32 R156, R16.reuse, R96, R156 ;  /* 0x00000060109c723c */ /* 0x040fe6000008109c */
        /* <DEDUP_REMOVED lines=9> */
[----:B------:R-:W-:Y:S04]  /*93cb0*/  STL.64 [R1+0x3b0], R12 ;  /* 0x0003b00c01007387 */ /* 0x000fe80000100a00 */
[----:B------:R1:W-:Y:S02]  /*93cc0*/  STL.64 [R1+0x3b8], R14 ;  /* 0x0003b80e01007387 */ /* 0x0003e40000100a00 */
[C---:B-1----:R-:W-:Y:S02]  /*93cd0*/  HMMA.1688.F32.TF32 R12, R16.reuse, R92, R244 ;  /* 0x0000005c100c723c */ /* 0x042fe400000810f4 */
[----:B------:R-:W-:Y:S04]  /*93ce0*/  STL.64 [R1+0x3a0], R248 ;  /* 0x0003a0f801007387 */ /* 0x000fe80000100a00 */
[----:B------:R-:W-:Y:S02]  /*93cf0*/  STL.64 [R1+0x3a8], R250 ;  /* 0x0003a8fa01007387 */ /* 0x000fe40000100a00 */
[C---:B------:R-:W-:Y:S02]  /*93d00*/  HMMA.1688.F32.TF32 R240, R16.reuse, R88, R240 ;  /* 0x0000005810f0723c */ /* 0x040fe400000810f0 */
[----:B------:R-:W-:Y:S04]  /*93d10*/  STL.64 [R1+0x390], R156 ;  /* 0x0003909c01007387 */ /* 0x000fe80000100a00 */
[----:B------:R1:W-:Y:S02]  /*93d20*/  STL.64 [R1+0x398], R158 ;  /* 0x0003989e01007387 */ /* 0x0003e40000100a00 */
[C---:B-1----:R-:W-:Y:S03]  /*93d30*/  HMMA.1688.F32.TF32 R156, R16.reuse, R84, R160 ;  /* 0x00000054109c723c */ /* 0x042fe600000810a0 */
        /* <DEDUP_REMOVED lines=8> */
[C---:B------:R-:W-:Y:S08]  /*93dc0*/  HMMA.1688.F32.TF32 R28, R16.reuse, R72, R24 ;  /* 0x00000048101c723c */ /* 0x040ff00000081018 */
[C---:B------:R-:W-:Y:S01]  /*93dd0*/  HMMA.1688.F32.TF32 R24, R16.reuse, R64, R232 ;  /* 0x000000401018723c */ /* 0x040fe200000810e8 */
[----:B------:R-:W-:Y:S04]  /*93de0*/  STL.64 [R1+0x350], R12 ;  /* 0x0003500c01007387 */ /* 0x000fe80000100a00 */
[----:B------:R1:W-:Y:S03]  /*93df0*/  STL.64 [R1+0x358], R14 ;  /* 0x0003580e01007387 */ /* 0x0003e60000100a00 */
        /* <DEDUP_REMOVED lines=10> */
[----:B------:R-:W-:Y:S04]  /*93ea0*/  STL.64 [R1+0x300], R20 ;  /* 0x0003001401007387 */ /* 0x000fe80000100a00 */
[----:B------:R4:W-:Y:S04]  /*93eb0*/  STL.64 [R1+0x308], R22 ;  /* 0x0003081601007387 */ /* 0x0009e80000100a00 */
[----:B--2---:R-:W-:Y:S01]  /*93ec0*/  LDS R233, [R191+UR10+0x8380] ;  /* 0x0083800abfe97984 */ /* 0x004fe20008000800 */
[C---:B-1----:R-:W-:Y:S08]  /*93ed0*/  HMMA.1688.F32.TF32 R12, R16.reuse, R56, R172 ;  /* 0x00000038100c723c */ /* 0x042ff000000810ac */
[----:B------:R-:W-:Y:S08]  /*93ee0*/  HMMA.1688.F32.TF32 R16, R16, R52, R192 ;  /* 0x000000341010723c */ /* 0x000ff000000810c0 */
[C---:B----4-:R-:W-:Y:S01]  /*93ef0*/  HMMA.1688.F32.TF32 R20, R168.reuse, R48, R196 ;  /* 0x00000030a814723c */ /* 0x050fe200000810c4 */
[----:B------:R-:W-:Y:S04]  /*93f00*/  LDS R235, [R191+UR10+0x9380] ;  /* 0x0093800abfeb7984 */ /* 0x000fe80008000800 */
[----:B------:R-:W-:Y:S04]  /*93f10*/  LDS R232, [R203+UR10+0x8380] ;  /* 0x0083800acbe87984 */ /* 0x000fe80008000800 */
[----:B------:R1:W2:Y:S04]  /*93f20*/  LDS R234, [R203+UR10+0x9380] ;  /* 0x0093800acbea7984 */ /* 0x0002a80008000800 */
[----:B------:R-:W-:Y:S04]  /*93f30*/  STL [R1+0x58cc], R17 ;  /* 0x0058cc1101007387 */ /* 0x000fe80000100800 */
[----:B------:R-:W-:Y:S04]  /*93f40*/  STL.64 [R1+0x2f0], R12 ;  /* 0x0002f00c01007387 */ /* 0x000fe80000100a00 */
[----:B------:R-:W-:Y:S04]  /*93f50*/  STL.64 [R1+0x2f8], R14 ;  /* 0x0002f80e01007387 */ /* 0x000fe80000100a00 */
[----:B------:R-:W-:Y:S04]  /*93f60*/  STL [R1+0x58c8], R18 ;  /* 0x0058c81201007387 */ /* 0x000fe80000100800 */
[----:B------:R-:W-:Y:S04]  /*93f70*/  STL [R1+0x58c4], R19 ;  /* 0x0058c41301007387 */ /* 0x000fe80000100800 */
[----:B------:R4:W-:Y:S04]  /*93f80*/  STL [R1+0x588c], R20 ;  /* 0x00588c1401007387 */ /* 0x0009e80000100800 */
[----:B------:R1:W-:Y:S04]  /*93f90*/  STL [R1+0x5888], R21 ;  /* 0x0058881501007387 */ /* 0x0003e80000100800 */
[----:B------:R1:W-:Y:S04]  /*93fa0*/  STL [R1+0x5884], R22 ;  /* 0x0058841601007387 */ /* 0x0003e80000100800 */
[----:B------:R1:W-:Y:S04]  /*93fb0*/  STL [R1+0x5880], R23 ;  /* 0x0058801701007387 */ /* 0x0003e80000100800 */
        /* <DEDUP_REMOVED lines=59> */
[----:B------:R1:W-:Y:S04]  /*94370*/  STL.64 [R1+0x2e0], R172 ;  /* 0x0002e0ac01007387 */ /* 0x0003e80000100a00 */
[----:B------:R2:W-:Y:S04]  /*94380*/  STL.64 [R1+0x2e8], R174 ;  /* 0x0002e8ae01007387 */ /* 0x0005e80000100a00 */
[----:B------:R-:W4:Y:S04]  /*94390*/  LDL.LU R29, [R1+0x19d4] ;  /* 0x0019d400011d7983 */ /* 0x000f280000300800 */
[----:B------:R-:W4:Y:S04]  /*943a0*/  LDL.LU R30, [R1+0x19d8] ;  /* 0x0019d800011e7983 */ /* 0x000f280000300800 */
[----:B------:R-:W4:Y:S04]  /*943b0*/  LDL.LU R31, [R1+0x19dc] ;  /* 0x0019dc00011f7983 */ /* 0x000f280000300800 */
[----:B-1----:R-:W4:Y:S04]  /*943c0*/  LDL.LU R172, [R1+0x19c0] ;  /* 0x0019c00001ac7983 */ /* 0x002f280000300800 */
[----:B------:R-:W4:Y:S04]  /*943d0*/  LDL.LU R173, [R1+0x19c4] ;  /* 0x0019c40001ad7983 */ /* 0x000f280000300800 */
[----:B--2---:R-:W2:Y:S04]  /*943e0*/  LDL.LU R174, [R1+0x19c8] ;  /* 0x0019c80001ae7983 */ /* 0x004ea80000300800 */
[----:B------:R-:W2:Y:S01]  /*943f0*/  LDL.LU R175, [R1+0x19cc] ;  /* 0x0019cc0001af7983 */ /* 0x000ea20000300800 */
[C---:B---3--:R-:W-:Y:S08]  /*94400*/  HMMA.1688.F32.TF32 R192, R168.reuse, R40, R192 ;  /* 0x00000028a8c0723c */ /* 0x048ff000000810c0 */
[C---:B------:R-:W-:Y:S08]  /*94410*/  HMMA.1688.F32.TF32 R196, R168.reuse, R36, R196 ;  /* 0x00000024a8c4723c */ /* 0x040ff000000810c4 */
[C---:B------:R-:W-:Y:S08]  /*94420*/  HMMA.1688.F32.TF32 R200, R168.reuse, R8, R200 ;  /* 0x00000008a8c8723c */ /* 0x040ff000000810c8 */
[C---:B----4-:R-:W-:Y:S08]  /*94430*/  HMMA.1688.F32.TF32 R20, R168.reuse, R4, R20 ;  /* 0x00000004a814723c */ /* 0x050ff00000081014 */
[C---:B------:R-:W-:Y:S01]  /*94440*/  HMMA.1688.F32.TF32 R24, R168.reuse, R140, R24 ;  /* 0x0000008ca818723c */ /* 0x040fe20000081018 */
[----:B------:R1:W-:Y:S04]  /*94450*/  STL.64 [R1+0x2d0], R192 ;  /* 0x0002d0c001007387 */ /* 0x0003e80000100a00 */
[----:B------:R-:W-:Y:S04]  /*94460*/  STL.64 [R1+0x2d8], R194 ;  /* 0x0002d8c201007387 */ /* 0x000fe80000100a00 */
[----:B-1----:R-:W3:Y:S04]  /*94470*/  LDL.LU.64 R192, [R1+0x5c00] ;  /* 0x005c000001c07983 */ /* 0x002ee80000300a00 */
[----:B------:R1:W-:Y:S04]  /*94480*/  STL.64 [R1+0x2c0], R196 ;  /* 0x0002c0c401007387 */ /* 0x0003e80000100a00 */
[----:B------:R-:W-:Y:S04]  /*94490*/  STL.64 [R1+0x2c8], R198 ;  /* 0x0002c8c601007387 */ /* 0x000fe80000100a00 */
[----:B-1----:R-:W4:Y:S04]  /*944a0*/  LDL.LU.64 R196, [R1+0x5bf8] ;  /* 0x005bf80001c47983 */ /* 0x002f280000300a00 */
[----:B------:R1:W-:Y:S04]  /*944b0*/  STL.64 [R1+0x2b0], R200 ;  /* 0x0002b0c801007387 */ /* 0x0003e80000100a00 */
[----:B------:R-:W-:Y:S04]  /*944c0*/  STL.64 [R1+0x2b8], R202 ;  /* 0x0002b8ca01007387 */ /* 0x000fe80000100a00 */
[----:B-1----:R-:W3:Y:S04]  /*944d0*/  LDL.LU.64 R200, [R1+0x5bf0] ;  /* 0x005bf00001c87983 */ /* 0x002ee80000300a00 */
[----:B------:R-:W-:Y:S04]  /*944e0*/  STL.64 [R1+0x2a0], R20 ;  /* 0x0002a01401007387 */ /* 0x000fe80000100a00 */
[----:B------:R1:W-:Y:S01]  /*944f0*/  STL.64 [R1+0x2a8], R22 ;  /* 0x0002a81601007387 */ /* 0x0003e20000100a00 */
[C---:B------:R-:W-:Y:S08]  /*94500*/  HMMA.1688.F32.TF32 R12, R168.reuse, R132, R12 ;  /* 0x00000084a80c723c */ /* 0x040ff0000008100c */
[C---:B-1----:R-:W-:Y:S01]  /*94510*/  HMMA.1688.F32.TF32 R20, R168.reuse, R136, R236 ;  /* 0x00000088a814723c */ /* 0x042fe200000810ec */
[----:B------:R1:W-:Y:S04]  /*94520*/  STL.64 [R1+0x290], R24 ;  /* 0x0002901801007387 */ /* 0x0003e80000100a00 */
[----:B------:R1:W-:Y:S03]  /*94530*/  STL.64 [R1+0x298], R26 ;  /* 0x0002981a01007387 */ /* 0x0003e60000100a00 */
[C---:B------:R-:W-:Y:S01]  /*94540*/  HMMA.1688.F32.TF32 R156, R168.reuse, R124, R156 ;  /* 0x0000007ca89c723c */ /* 0x040fe2000008109c */
[----:B-1----:R-:W3:Y:S10]  /*94550*/  LDL.LU R24, [R1+0x19b0] ;  /* 0x0019b00001187983 */ /* 0x002ef40000300800 */
        /* <DEDUP_REMOVED lines=10> */
[----:B------:R1:W-:Y:S02]  /*94600*/  STL.64 [R1+0x278], R14 ;  /* 0x0002780e01007387 */ /* 0x0003e40000100a00 */
[C---:B-1----:R-:W-:Y:S08]  /*94610*/  HMMA.1688.F32.TF32 R20, R168.reuse, R128, R248 ;  /* 0x00000080a814723c */ /* 0x042ff000000810f8 */
[C---:B------:R-:W-:Y:S11]  /*94620*/  HMMA.1688.F32.TF32 R12, R168.reuse, R120, R244 ;  /* 0x00000078a80c723c */ /* 0x040ff600000810f4 */
[----:B------:R-:W-:Y:S04]  /*94630*/  STL.64 [R1+0x260], R20 ;  /* 0x0002601401007387 */ /* 0x000fe80000100a00 */
[----:B------:R1:W-:Y:S04]  /*94640*/  STL.64 [R1+0x268], R22 ;  /* 0x0002681601007387 */ /* 0x0003e80000100a00 */
[----:B------:R-:W-:Y:S04]  /*94650*/  STL.64 [R1+0x250], R156 ;  /* 0x0002509c01007387 */ /* 0x000fe80000100a00 */
[----:B------:R1:W-:Y:S04]  /*94660*/  STL.64 [R1+0x258], R158 ;  /* 0x0002589e01007387 */ /* 0x0003e80000100a00 */
[----:B------:R-:W-:Y:S04]  /*94670*/  STL.64 [R1+0x240], R12 ;  /* 0x0002400c01007387 */ /* 0x000fe80000100a00 */
[----:B------:R1:W-:Y:S02]  /*94680*/  STL.64 [R1+0x248], R14 ;  /* 0x0002480e01007387 */ /* 0x0003e40000100a00 */
[C---:B-1----:R-:W-:Y:S08]  /*94690*/  HMMA.1688.F32.TF32 R20, R168.reuse, R152, R240 ;  /* 0x00000098a814723c */ /* 0x042ff000000810f0 */
[C---:B------:R-:W-:Y:S08]  /*946a0*/  HMMA.1688.F32.TF32 R156, R168.reuse, R148, R160 ;  /* 0x00000094a89c723c */ /* 0x040ff000000810a0 */
[----:B------:R-:W-:Y:S03]  /*946b0*/  HMMA.1688.F32.TF32 R12, R168, R144, R32 ;  /* 0x00000090a80c723c */ /* 0x000fe60000081020 */
[----:B------:R-:W-:Y:S04]  /*946c0*/  STL.64 [R1+0x230], R20 ;  /* 0x0002301401007387 */ /* 0x000fe80000100a00 */
[----:B------:R1:W-:Y:S04]  /*946d0*/  STL.64 [R1+0x238], R22 ;  /* 0x0002381601007387 */ /* 0x0003e80000100a00 */
[----:B------:R-:W-:Y:S04]  /*946e0*/  STL.64 [R1+0x220], R156 ;  /* 0x0002209c01007387 */ /* 0x000fe80000100a00 */
[----:B------:R-:W-:Y:S04]  /*946f0*/  STL.64 [R1+0x228], R158 ;  /* 0x0002289e01007387 */ /* 0x000fe80000100a00 */
[----:B-1----:R-:W-:Y:S01]  /*94700*/  IMAD.MOV.U32 R23, RZ, RZ, R15 ;  /* 0x000000ffff177224 */ /* 0x002fe200078e000f */
[----:B------:R-:W-:Y:S01]  /*94710*/  MOV R22, R14 ;  /* 0x0000000e00167202 */ /* 0x000fe20000000f00 */
[----:B------:R-:W-:-:S02]  /*94720*/  IMAD.MOV.U32 R21, RZ, RZ, R13 ;  /* 0x000000ffff157224 */ /* 0x000fc400078e000d */
[----:B------:R-:W-:Y:S01]  /*94730*/  IMAD.MOV.U32 R20, RZ, RZ, R12 ;  /* 0x000000ffff147224 */ /* 0x000fe200078e000c */
[----:B------:R-:W-:Y:S04]  /*94740*/  STL [R1+0x589c], R23 ;  /* 0x00589c1701007387 */ /* 0x000fe80000100800 */
[----:B------:R-:W-:Y:S04]  /*94750*/  STL [R1+0x5898], R22 ;  /* 0x0058981601007387 */ /* 0x000fe80000100800 */
[----:B------:R-:W-:Y:S04]  /*94760*/  STL [R1+0x5894], R21 ;  /* 0x0058941501007387 */ /* 0x000fe80000100800 */
[----:B------:R1:W-:Y:S01]  /*94770*/  STL [R1+0x5890], R20 ;  /* 0x0058901401007387 */ /* 0x0003e20000100800 */
[C---:B------:R-:W-:Y:S08]  /*94780*/  HMMA.1688.F32.TF32 R28, R168.reuse, R116, R28 ;  /* 0x00000074a81c723c */ /* 0x040ff0000008101c */
[----:B--2---:R-:W-:Y:S11]  /*94790*/  HMMA.1688.F32.TF32 R12, R168, R112, R172 ;  /* 0x00000070a80c723c */ /* 0x004ff600000810ac */
[----:B------:R-:W-:Y:S04]  /*947a0*/  STL.64 [R1+0x200], R28 ;  /* 0x0002001c01007387 */ /* 0x000fe80000100a00 */
[----:B------:R-:W-:Y:S04]  /*947b0*/  STL.64 [R1+0x208], R30 ;  /* 0x0002081e01007387 */ /* 0x000fe80000100a00 */
[----:B------:R-:W2:Y:S04]  /*947c0*/  LDL.LU R172, [R1+0x1990] ;  /* 0x0019900001ac7983 */ /* 0x000ea80000300800 */
[----:B------:R-:W2:Y:S04]  /*947d0*/  LDL.LU R173, [R1+0x1994] ;  /* 0x0019940001ad7983 */ /* 0x000ea80000300800 */
[----:B------:R-:W2:Y:S04]  /*947e0*/  LDL.LU R174, [R1+0x1998] ;  /* 0x0019980001ae7983 */ /* 0x000ea80000300800 */
[----:B------:R-:W2:Y:S01]  /*947f0*/  LDL.LU R175, [R1+0x199c] ;  /* 0x00199c0001af7983 */ /* 0x000ea20000300800 */
[----:B-1----:R-:W-:-:S02]  /*94800*/  IMAD.MOV.U32 R20, RZ, RZ, R15 ;  /* 0x000000ffff147224 */ /* 0x002fc400078e000f */
[----:B------:R-:W-:Y:S02]  /*94810*/  IMAD.MOV.U32 R21, RZ, RZ, R14 ;  /* 0x000000ffff157224 */ /* 0x000fe400078e000e */
[----:B------:R-:W-:Y:S02]  /*94820*/  IMAD.MOV.U32 R23, RZ, RZ, R12 ;  /* 0x000000ffff177224 */ /* 0x000fe400078e000c */
[----:B------:R-:W-:Y:S01]  /*94830*/  IMAD.MOV.U32 R22, RZ, RZ, R13 ;  /* 0x000000ffff167224 */ /* 0x000fe200078e000d */
[----:B------:R1:W-:Y:S04]  /*94840*/  STL [R1+0x58ac], R20 ;  /* 0x0058ac1401007387 */ /* 0x0003e80000100800 */
[----:B------:R1:W-:Y:S04]  /*94850*/  STL [R1+0x58a8], R21 ;  /* 0x0058a81501007387 */ /* 0x0003e80000100800 */
[----:B------:R1:W-:Y:S04]  /*94860*/  STL [R1+0x58a4], R23 ;  /* 0x0058a41701007387 */ /* 0x0003e80000100800 */
[----:B------:R1:W-:Y:S01]  /*94870*/  STL [R1+0x58a0], R22 ;  /* 0x0058a01601007387 */ /* 0x0003e20000100800 */
[C---:B---3--:R-:W-:Y:S08]  /*94880*/  HMMA.1688.F32.TF32 R24, R168.reuse, R108, R24 ;  /* 0x0000006ca818723c */ /* 0x048ff00000081018 */
[----:B----4-:R-:W-:Y:S11]  /*94890*/  HMMA.1688.F32.TF32 R12, R168, R104, R236 ;  /* 0x00000068a80c723c */ /* 0x010ff600000810ec */
        /* <DEDUP_REMOVED lines=22> */
[----:B------:R-:W4:Y:S04]  /*94a00*/  LDL.LU R240, [R1+0x1950] ;  /* 0x0019500001f07983 */ /* 0x000f280000300800 */
[----:B------:R-:W4:Y:S04]  /*94a10*/  LDL.LU R241, [R1+0x1954] ;  /* 0x0019540001f17983 */ /* 0x000f280000300800 */
[----:B------:R-:W4:Y:S04]  /*94a20*/  LDL.LU R242, [R1+0x1958] ;  /* 0x0019580001f27983 */ /* 0x000f280000300800 */
[----:B------:R-:W4:Y:S04]  /*94a30*/  LDL.LU R243, [R1+0x195c] ;  /* 0x00195c0001f37983 */ /* 0x000f280000300800 */
[----:B------:R-:W-:Y:S04]  /*94a40*/  STL [R1+0x58bc], R22 ;  /* 0x0058bc1601007387 */ /* 0x000fe80000100800 */
[----:B------:R-:W-:Y:S04]  /*94a50*/  STL [R1+0x58b8], R23 ;  /* 0x0058b81701007387 */ /* 0x000fe80000100800 */
[----:B------:R-:W-:Y:S04]  /*94a60*/  STL [R1+0x58b4], R20 ;  /* 0x0058b41401007387 */ /* 0x000fe80000100800 */
[----:B------:R1:W-:Y:S04]  /*94a70*/  STL [R1+0x58b0], R21 ;  /* 0x0058b01501007387 */ /* 0x0003e80000100800 */
        /* <DEDUP_REMOVED lines=26> */
[C---:B-1----:R-:W-:Y:S08]  /*94c20*/  HMMA.1688.F32.TF32 R20, R168.reuse, R96, R248 ;  /* 0x00000060a814723c */ /* 0x042ff000000810f8 */
[C---:B------:R-:W-:Y:S08]  /*94c30*/  HMMA.1688.F32.TF32 R156, R168.reuse, R92, R156 ;  /* 0x0000005ca89c723c */ /* 0x040ff0000008109c */
[C---:B--2---:R-:W-:Y:S03]  /*94c40*/  HMMA.1688.F32.TF32 R12, R168.reuse, R88, R244 ;  /* 0x00000058a80c723c */ /* 0x044fe600000810f4 */
[----:B------:R-:W-:Y:S04]  /*94c50*/  STL.64 [R1+0x1b0], R20 ;  /* 0x0001b01401007387 */ /* 0x000fe80000100a00 */
[----:B------:R-:W-:Y:S04]  /*94c60*/  STL.64 [R1+0x1b8], R22 ;  /* 0x0001b81601007387 */ /* 0x000fe80000100a00 */
[----:B------:R-:W-:Y:S04]  /*94c70*/  STL.64 [R1+0x1a0], R156 ;  /* 0x0001a09c01007387 */ /* 0x000fe80000100a00 */
[----:B------:R1:W-:Y:S02]  /*94c80*/  STL.64 [R1+0x1a8], R158 ;  /* 0x0001a89e01007387 */ /* 0x0003e40000100a00 */
[----:B-1----:R-:W-:Y:S02]  /*94c90*/  HMMA.1688.F32.TF32 R156, R168, R84, R240 ;  /* 0x00000054a89c723c */ /* 0x002fe400000810f0 */
[----:B------:R-:W-:-:S02]  /*94ca0*/  IMAD.MOV.U32 R22, RZ, RZ, R12 ;  /* 0x000000ffff167224 */ /* 0x000fc400078e000c */
[----:B------:R-:W-:Y:S02]  /*94cb0*/  IMAD.MOV.U32 R23, RZ, RZ, R13 ;  /* 0x000000ffff177224 */ /* 0x000fe400078e000d */
[----:B------:R-:W-:Y:S02]  /*94cc0*/  IMAD.MOV.U32 R20, RZ, RZ, R14 ;  /* 0x000000ffff147224 */ /* 0x000fe400078e000e */
[----:B------:R-:W-:Y:S02]  /*94cd0*/  IMAD.MOV.U32 R21, RZ, RZ, R15 ;  /* 0x000000ffff157224 */ /* 0x000fe400078e000f */
[----:B------:R-:W-:Y:S01]  /*94ce0*/  HMMA.1688.F32.TF32 R12, R168, R80, R160 ;  /* 0x00000050a80c723c */ /* 0x000fe200000810a0 */
[----:B------:R1:W-:Y:S08]  /*94cf0*/  STL [R1+0x58c0], R23 ;  /* 0x0058c01701007387 */ /* 0x0003f00000100800 */
[----:B------:R-:W-:Y:S04]  /*94d00*/  STL.64 [R1+0x180], R156 ;  /* 0x0001809c01007387 */ /* 0x000fe80000100a00 */
[----:B------:R2:W-:Y:S06]  /*94d10*/  STL.64 [R1+0x188], R158 ;  /* 0x0001889e01007387 */ /* 0x0005ec0000100a00 */
[----:B-1----:R-:W-:-:S02]  /*94d20*/  IMAD.MOV.U32 R23, RZ, RZ, R15 ;  /* 0x000000ffff177224 */ /* 0x002fc400078e000f */
[----:B------:R-:W-:Y:S02]  /*94d30*/  IMAD.MOV.U32 R18, RZ, RZ, R13 ;  /* 0x000000ffff127224 */ /* 0x000fe400078e000d */
[----:B------:R-:W-:Y:S02]  /*94d40*/  IMAD.MOV.U32 R19, RZ, RZ, R14 ;  /* 0x000000ffff137224 */ /* 0x000fe400078e000e */
[----:B------:R-:W-:Y:S01]  /*94d50*/  IMAD.MOV.U32 R17, RZ, RZ, R12 ;  /* 0x000000ffff117224 */ /* 0x000fe200078e000c */
[----:B------:R-:W-:Y:S04]  /*94d60*/  STL.64 [R1+0x58e8], R22 ;  /* 0x0058e81601007387 */ /* 0x000fe80000100a00 */
[----:B------:R1:W-:Y:S04]  /*94d70*/  STL.64 [R1+0x58e0], R20 ;  /* 0x0058e01401007387 */ /* 0x0003e80000100a00 */
[----:B------:R-:W-:Y:S04]  /*94d80*/  STL.64 [R1+0x58d8], R18 ;  /* 0x0058d81201007387 */ /* 0x000fe80000100a00 */
[----:B------:R1:W-:Y:S01]  /*94d90*/  STL.64 [R1+0x58d0], R16 ;  /* 0x0058d01001007387 */ /* 0x0003e20000100a00 */
[C---:B------:R-:W-:Y:S08]  /*94da0*/  HMMA.1688.F32.TF32 R28, R168.reuse, R72, R28 ;  /* 0x00000048a81c723c */ /* 0x040ff0000008101c */
[C---:B---3--:R-:W-:Y:S08]  /*94db0*/  HMMA.1688.F32.TF32 R24, R168.reuse, R76, R24 ;  /* 0x0000004ca818723c */ /* 0x048ff00000081018 */
[C---:B----4-:R-:W-:Y:S08]  /*94dc0*/  HMMA.1688.F32.TF32 R32, R168.reuse, R68, R32 ;  /* 0x00000044a820723c */ /* 0x050ff00000081020 */
[C---:B--2---:R-:W-:Y:S03]  /*94dd0*/  HMMA.1688.F32.TF32 R156, R168.reuse, R64, R236 ;  /* 0x00000040a89c723c */ /* 0x044fe600000810ec */
[----:B------:R-:W-:Y:S04]  /*94de0*/  STL.64 [R1+0x5758], R26 ;  /* 0x0057581a01007387 */ /* 0x000fe80000100a00 */
[----:B------:R2:W-:Y:S04]  /*94df0*/  STL.64 [R1+0x5750], R24 ;  /* 0x0057501801007387 */ /* 0x0005e80000100a00 */
[----:B------:R-:W-:Y:S04]  /*94e00*/  STL.64 [R1+0x5768], R30 ;  /* 0x0057681e01007387 */ /* 0x000fe80000100a00 */
[----:B------:R-:W-:Y:S04]  /*94e10*/  STL.64 [R1+0x5760], R28 ;  /* 0x0057601c01007387 */ /* 0x000fe80000100a00 */
[----:B------:R-:W-:Y:S04]  /*94e20*/  STL.64 [R1+0x5778], R34 ;  /* 0x0057782201007387 */ /* 0x000fe80000100a00 */
[----:B------:R-:W-:Y:S01]  /*94e30*/  STL.64 [R1+0x5770], R32 ;  /* 0x0057702001007387 */ /* 0x000fe20000100a00 */
[----:B------:R-:W-:Y:S03]  /*94e40*/  HMMA.1688.F32.TF32 R160, R168, R60, R172 ;  /* 0x0000003ca8a0723c */ /* 0x000fe600000810ac */
[----:B------:R-:W-:Y:S04]  /*94e50*/  STL.64 [R1+0x5788], R158 ;  /* 0x0057889e01007387 */ /* 0x000fe80000100a00 */
[----:B------:R-:W-:Y:S04]  /*94e60*/  STL.64 [R1+0x5780], R156 ;  /* 0x0057809c01007387 */ /* 0x000fe80000100a00 */
        /* <DEDUP_REMOVED lines=23> */
[----:B------:R-:W4:Y:S01]  /*94fe0*/  LDL.LU R199, [R1+0x179c] ;  /* 0x00179c0001c77983 */ /* 0x000f220000300800 */
[----:B------:R-:W-:Y:S03]  /*94ff0*/  HMMA.1688.F32.TF32 R184, R232, R36, R184 ;  /* 0x00000024e8b8723c */ /* 0x000fe600000810b8 */
[----:B------:R-:W4:Y:S04]  /*95000*/  LDL.LU R202, [R1+0x1768] ;  /* 0x0017680001ca7983 */ /* 0x000f280000300800 */
[----:B------:R-:W4:Y:S01]  /*95010*/  LDL.LU R203, [R1+0x176c] ;  /* 0x00176c0001cb7983 */ /* 0x000f220000300800 */
        /* <DEDUP_REMOVED lines=8> */
[----:B-1----:R-:W-:Y:S02]  /*950a0*/  IMAD.MOV.U32 R20, RZ, RZ, R204 ;  /* 0x000000ffff147224 */ /* 0x002fe400078e00cc */
[----:B------:R-:W-:Y:S02]  /*950b0*/  IMAD.MOV.U32 R21, RZ, RZ, R205 ;  /* 0x000000ffff157224 */ /* 0x000fe400078e00cd */
[----:B------:R-:W-:Y:S01]  /*950c0*/  IMAD.MOV.U32 R22, RZ, RZ, R206 ;  /* 0x000000ffff167224 */ /* 0x000fe200078e00ce */
[----:B------:R-:W-:Y:S01]  /*950d0*/  MOV R23, R207 ;  /* 0x000000cf00177202 */ /* 0x000fe20000000f00 */
[----:B------:R-:W-:Y:S02]  /*950e0*/  IMAD.MOV.U32 R16, RZ, RZ, R211 ;  /* 0x000000ffff107224 */ /* 0x000fe400078e00d3 */
[----:B------:R-:W-:-:S02]  /*950f0*/  IMAD.MOV.U32 R17, RZ, RZ, R214 ;  /* 0x000000ffff117224 */ /* 0x000fc400078e00d6 */
[----:B------:R-:W-:Y:S02]  /*95100*/  IMAD.MOV.U32 R18, RZ, RZ, R215 ;  /* 0x000000ffff127224 */ /* 0x000fe400078e00d7 */
[----:B------:R-:W-:Y:S01]  /*95110*/  IMAD.MOV.U32 R19, RZ, RZ, R219 ;  /* 0x000000ffff137224 */ /* 0x000fe200078e00db */
[C---:B---3--:R-:W-:Y:S08]  /*95120*/  HMMA.1688.F32.TF32 R164, R168.reuse, R56, R164 ;  /* 0x00000038a8a4723c */ /* 0x048ff000000810a4 */
[----:B--2---:R-:W-:Y:S08]  /*95130*/  HMMA.1688.F32.TF32 R168, R168, R52, R236 ;  /* 0x00000034a8a8723c */ /* 0x004ff000000810ec */
        /* <DEDUP_REMOVED lines=43> */
[----:B------:R-:W3:Y:S04]  /*953f0*/  LDL.LU R214, [R1+0x5bac] ;  /* 0x005bac0001d67983 */ /* 0x000ee80000300800 */
[----:B------:R-:W3:Y:S04]  /*95400*/  LDL.LU R215, [R1+0x5ba8] ;  /* 0x005ba80001d77983 */ /* 0x000ee80000300800 */
[----:B------:R-:W3:Y:S01]  /*95410*/  LDL.LU R219, [R1+0x5ba4] ;  /* 0x005ba40001db7983 */ /* 0x000ee20000300800 */
[C---:B------:R-:W-:Y:S08]  /*95420*/  HMMA.1688.F32.TF32 R224, R232.reuse, R148, R224 ;  /* 0x00000094e8e0723c */ /* 0x040ff000000810e0 */
[C---:B------:R-:W-:Y:S01]  /*95430*/  HMMA.1688.F32.TF32 R228, R232.reuse, R144, R228 ;  /* 0x00000090e8e4723c */ /* 0x040fe200000810e4 */
[----:B------:R-:W-:Y:S04]  /*95440*/  STL.64 [R1+0x5838], R202 ;  /* 0x005838ca01007387 */ /* 0x000fe80000100a00 */
[----:B------:R-:W-:Y:S03]  /*95450*/  STL.64 [R1+0x5830], R200 ;  /* 0x005830c801007387 */ /* 0x000fe60000100a00 */
[C---:B------:R-:W-:Y:S08]  /*95460*/  HMMA.1688.F32.TF32 R12, R232.reuse, R104, R12 ;  /* 0x00000068e80c723c */ /* 0x040ff0000008100c */
[C---:B------:R-:W-:Y:S01]  /*95470*/  HMMA.1688.F32.TF32 R16, R232.reuse, R112, R16 ;  /* 0x00000070e810723c */ /* 0x040fe20000081010 */
[----:B------:R-:W-:Y:S04]  /*95480*/  LDS R236, [R0+UR10+0xa000] ;  /* 0x00a0000a00ec7984 */ /* 0x000fe80008000800 */
[----:B------:R-:W-:Y:S04]  /*95490*/  LDS R238, [R0+UR10+0xb000] ;  /* 0x00b0000a00ee7984 */ /* 0x000fe80008000800 */
[----:B------:R-:W-:Y:S04]  /*954a0*/  LDS R237, [R3+UR10+0xa000] ;  /* 0x00a0000a03ed7984 */ /* 0x000fe80008000800 */
[----:B------:R-:W1:Y:S01]  /*954b0*/  LDS R239, [R3+UR10+0xb000] ;  /* 0x00b0000a03ef7984 */ /* 0x000e620008000800 */
[C---:B--2---:R-:W-:Y:S08]  /*954c0*/  HMMA.1688.F32.TF32 R204, R232.reuse, R132, R204 ;  /* 0x00000084e8cc723c */ /* 0x044ff000000810cc */
[C---:B----4-:R-:W-:Y:S08]  /*954d0*/  HMMA.1688.F32.TF32 R208, R232.reuse, R128, R208 ;  /* 0x00000080e8d0723c */ /* 0x050ff000000810d0 */
[C---:B---3--:R-:W-:Y:S08]  /*954e0*/  HMMA.1688.F32.TF32 R212, R232.reuse, R124, R212 ;  /* 0x0000007ce8d4723c */ /* 0x048ff000000810d4 */
[C---:B------:R-:W-:Y:S08]  /*954f0*/  HMMA.1688.F32.TF32 R216, R232.reuse, R120, R216 ;  /* 0x00000078e8d8723c */ /* 0x040ff000000810d8 */
        /* <DEDUP_REMOVED lines=21> */
[----:B------:R-:W4:Y:S04]  /*95650*/  LDL.LU R244, [R1+0x15c0] ;  /* 0x0015c00001f47983 */ /* 0x000f280000300800 */
[----:B------:R-:W-:Y:S04]  /*95660*/  STL.64 [R1+0x1a30], R24 ;  /* 0x001a301801007387 */ /* 0x000fe80000100a00 */
[----:B------:R-:W-:Y:S04]  /*95670*/  STL.64 [R1+0x1a38], R26 ;  /* 0x001a381a01007387 */ /* 0x000fe80000100a00 */
        /* <DEDUP_REMOVED lines=10> */
[----:B------:R-:W-:Y:S02]  /*95720*/  IMAD.MOV.U32 R144, RZ, RZ, R15 ;  /* 0x000000ffff907224 */ /* 0x000fe400078e000f */
[----:B------:R-:W-:Y:S01]  /*95730*/  HMMA.1688.F32.TF32 R12, R232, R100, R248 ;  /* 0x00000064e80c723c */ /* 0x000fe200000810f8 */
[----:B--2---:R-:W-:Y:S02]  /*95740*/  IMAD.MOV.U32 R226, RZ, RZ, R16 ;  /* 0x000000ffffe27224 */ /* 0x004fe400078e0010 */
[----:B---3--:R-:W-:Y:S02]  /*95750*/  IMAD.MOV.U32 R227, RZ, RZ, R17 ;  /* 0x000000ffffe37224 */ /* 0x008fe400078e0011 */
[----:B------:R-:W-:-:S02]  /*95760*/  IMAD.MOV.U32 R220, RZ, RZ, R18 ;  /* 0x000000ffffdc7224 */ /* 0x000fc400078e0012 */
[----:B------:R-:W-:Y:S02]  /*95770*/  IMAD.MOV.U32 R221, RZ, RZ, R19 ;  /* 0x000000ffffdd7224 */ /* 0x000fe400078e0013 */
[----:B------:R-:W-:Y:S10]  /*95780*/  HMMA.1688.F32.TF32 R16, R232, R108, R20 ;  /* 0x0000006ce810723c */ /* 0x000ff40000081014 */
[----:B------:R-:W-:-:S02]  /*95790*/  IMAD.MOV.U32 R141, RZ, RZ, R12 ;  /* 0x000000ffff8d7224 */ /* 0x000fc400078e000c */
[----:B------:R-:W-:Y:S02]  /*957a0*/  IMAD.MOV.U32 R140, RZ, RZ, R13 ;  /* 0x000000ffff8c7224 */ /* 0x000fe400078e000d */
[----:B------:R-:W-:Y:S02]  /*957b0*/  IMAD.MOV.U32 R5, RZ, RZ, R14 ;  /* 0x000000ffff057224 */ /* 0x000fe400078e000e */
[----:B------:R-:W-:Y:S01]  /*957c0*/  IMAD.MOV.U32 R4, RZ, RZ, R15 ;  /* 0x000000ffff047224 */ /* 0x000fe200078e000f */
[----:B------:R-:W-:Y:S02]  /*957d0*/  STL [R1+0x5740], R221 ;  /* 0x005740dd01007387 */ /* 0x000fe40000100800 */
[----:B------:R-:W-:Y:S02]  /*957e0*/  IMAD.MOV.U32 R223, RZ, RZ, R17 ;  /* 0x000000ffffdf7224 */ /* 0x000fe400078e0011 */
[----:B------:R-:W-:Y:S01]  /*957f0*/  IMAD.MOV.U32 R222, RZ, RZ, R16 ;  /* 0x000000ffffde7224 */ /* 0x000fe200078e0010 */
[----:B------:R-:W-:Y:S04]  /*95800*/  STL [R1+0x573c], R220 ;  /* 0x00573cdc01007387 */ /* 0x000fe80000100800 */
[----:B------:R2:W-:Y:S04]  /*95810*/  STL [R1+0x5738], R227 ;  /* 0x005738e301007387 */ /* 0x0005e80000100800 */
[----:B------:R3:W-:Y:S04]  /*95820*/  STL [R1+0x5734], R226 ;  /* 0x005734e201007387 */ /* 0x0007e80000100800 */
[----:B------:R1:W-:Y:S04]  /*95830*/  STL [R1+0x5748], R223 ;  /* 0x005748df01007387 */ /* 0x0003e80000100800 */
[----:B------:R1:W-:Y:S01]  /*95840*/  STL [R1+0x5744], R222 ;  /* 0x005744de01007387 */ /* 0x0003e20000100800 */
[----:B----4-:R-:W-:Y:S03]  /*95850*/  HMMA.1688.F32.TF32 R12, R232, R96, R244 ;  /* 0x00000060e80c723c */ /* 0x010fe600000810f4 */
[----:B------:R-:W4:Y:S04]  /*95860*/  LDL.LU R244, [R1+0x1480] ;  /* 0x0014800001f47983 */ /* 0x000f280000300800 */
[----:B------:R-:W4:Y:S04]  /*95870*/  LDL.LU R245, [R1+0x1484] ;  /* 0x0014840001f57983 */ /* 0x000f280000300800 */
[----:B------:R-:W4:Y:S04]  /*95880*/  LDL.LU R246, [R1+0x1488] ;  /* 0x0014880001f67983 */ /* 0x000f280000300800 */
[----:B------:R-:W4:Y:S04]  /*95890*/  LDL.LU R247, [R1+0x148c] ;  /* 0x00148c0001f77983 */ /* 0x000f280000300800 */
[----:B------:R-:W-:-:S02]  /*958a0*/  IMAD.MOV.U32 R230, RZ, RZ, R12 ;  /* 0x000000ffffe67224 */ /* 0x000fc400078e000c */
[----:B-1----:R-:W-:Y:S02]  /*958b0*/  IMAD.MOV.U32 R231, RZ, RZ, R13 ;  /* 0x000000ffffe77224 */ /* 0x002fe400078e000d */
[----:B------:R-:W-:Y:S02]  /*958c0*/  IMAD.MOV.U32 R224, RZ, RZ, R14 ;  /* 0x000000ffffe07224 */ /* 0x000fe400078e000e */
[----:B------:R-:W-:Y:S02]  /*958d0*/  IMAD.MOV.U32 R225, RZ, RZ, R15 ;  /* 0x000000ffffe17224 */ /* 0x000fe400078e000f */
[----:B------:R-:W-:-:S15]  /*958e0*/  HMMA.1688.F32.TF32 R12, R232, R92, R240 ;  /* 0x0000005ce80c723c */ /* 0x000fde00000810f0 */
[----:B------:R-:W-:-:S04]  /*958f0*/  NOP ;  /* 0x0000000000007918 */ /* 0x000fc80000000000 */
[----:B--2---:R-:W-:Y:S02]  /*95900*/  IMAD.MOV.U32 R227, RZ, RZ, R12 ;  /* 0x000000ffffe37224 */ /* 0x004fe400078e000c */
[----:B---3--:R-:W-:Y:S02]  /*95910*/  IMAD.MOV.U32 R226, RZ, RZ, R13 ;  /* 0x000000ffffe27224 */ /* 0x008fe400078e000d */
[----:B------:R-:W-:Y:S01]  /*95920*/  IMAD.MOV.U32 R228, RZ, RZ, R14 ;  /* 0x000000ffffe47224 */ /* 0x000fe200078e000e */
[----:B------:R-:W2:Y:S01]  /*95930*/  LDL.LU R12, [R1+0x12a0] ;  /* 0x0012a000010c7983 */ /* 0x000ea20000300800 */
[----:B------:R-:W-:Y:S02]  /*95940*/  IMAD.MOV.U32 R13, RZ, RZ, R42 ;  /* 0x000000ffff0d7224 */ /* 0x000fe400078e002a */
[----:B------:R-:W-:Y:S01]  /*95950*/  IMAD.MOV.U32 R229, RZ, RZ, R15 ;  /* 0x000000ffffe57224 */ /* 0x000fe200078e000f */
[----:B------:R-:W3:Y:S01]  /*95960*/  LDL.LU R42, [R1+0x5ba0] ;  /* 0x005ba000012a7983 */ /* 0x000ee20000300800 */
[----:B------:R-:W-:Y:S01]  /*95970*/  IMAD.MOV.U32 R14, RZ, RZ, R38 ;  /* 0x000000ffff0e7224 */ /* 0x000fe200078e0026 */
[----:B------:R-:W-:-:S02]  /*95980*/  MOV R15, R10 ;  /* 0x0000000a000f7202 */ /* 0x000fc40000000f00 */
        /* <DEDUP_REMOVED lines=53> */
[----:B--2---:R-:W-:Y:S01]  /*95ce0*/  HMMA.1688.F32.TF32 R176, R232, R88, R176 ;  /* 0x00000058e8b0723c */ /* 0x004fe200000810b0 */
[----:B------:R-:W-:-:S02]  /*95cf0*/  IMAD.MOV.U32 R25, RZ, RZ, R10 ;  /* 0x000000ffff197224 */ /* 0x000fc400078e000a */
[----:B------:R-:W-:Y:S01]  /*95d00*/  IMAD.MOV.U32 R26, RZ, RZ, R38 ;  /* 0x000000ffff1a7224 */ /* 0x000fe200078e0026 */
[----:B------:R-:W2:Y:S04]  /*95d10*/  LDL.LU R10, [R1+0x5b94] ;  /* 0x005b9400010a7983 */ /* 0x000ea80000300800 */
[----:B------:R-:W2:Y:S01]  /*95d20*/  LDL.LU R38, [R1+0x5b90] ;  /* 0x005b900001267983 */ /* 0x000ea20000300800 */
[----:B---3--:R-:W-:-:S03]  /*95d30*/  IMAD.MOV.U32 R27, RZ, RZ, R42 ;  /* 0x000000ffff1b7224 */ /* 0x008fc600078e002a */
[----:B------:R-:W3:Y:S07]  /*95d40*/  LDL.LU R42, [R1+0x5b8c] ;  /* 0x005b8c00012a7983 */ /* 0x000eee0000300800 */
[----:B------:R-:W-:Y:S02]  /*95d50*/  IMAD.MOV.U32 R223, RZ, RZ, R176 ;  /* 0x000000ffffdf7224 */ /* 0x000fe400078e00b0 */
[----:B------:R-:W-:Y:S02]  /*95d60*/  IMAD.MOV.U32 R222, RZ, RZ, R177 ;  /* 0x000000ffffde7224 */ /* 0x000fe400078e00b1 */
[----:B------:R-:W-:-:S02]  /*95d70*/  IMAD.MOV.U32 R221, RZ, RZ, R178 ;  /* 0x000000ffffdd7224 */ /* 0x000fc400078e00b2 */
[----:B------:R-:W-:Y:S02]  /*95d80*/  IMAD.MOV.U32 R220, RZ, RZ, R179 ;  /* 0x000000ffffdc7224 */ /* 0x000fe400078e00b3 */
[C---:B----4-:R-:W-:Y:S08]  /*95d90*/  HMMA.1688.F32.TF32 R176, R232.reuse, R84, R172 ;  /* 0x00000054e8b0723c */ /* 0x050ff000000810ac */
[C---:B------:R-:W-:Y:S08]  /*95da0*/  HMMA.1688.F32.TF32 R172, R232.reuse, R80, R168 ;  /* 0x00000050e8ac723c */ /* 0x040ff000000810a8 */
[C---:B------:R-:W-:Y:S08]  /*95db0*/  HMMA.1688.F32.TF32 R168, R232.reuse, R76, R164 ;  /* 0x0000004ce8a8723c */ /* 0x040ff000000810a4 */
[C---:B------:R-:W-:Y:S08]  /*95dc0*/  HMMA.1688.F32.TF32 R164, R232.reuse, R72, R160 ;  /* 0x00000048e8a4723c */ /* 0x040ff000000810a0 */
        /* <DEDUP_REMOVED lines=17> */
[----:B------:R-:W-:-:S03]  /*95ee0*/  IMAD.MOV.U32 R248, RZ, RZ, R43 ;  /* 0x000000fffff87224 */ /* 0x000fc600078e002b */
[----:B------:R-:W-:Y:S04]  /*95ef0*/  STL.64 [R1+0x1978], R162 ;  /* 0x001978a201007387 */ /* 0x000fe80000100a00 */
[----:B------:R-:W3:Y:S04]  /*95f00*/  LDL.LU R43, [R1+0x5b88] ;  /* 0x005b8800012b7983 */ /* 0x000ee80000300800 */
[----:B------:R-:W-:Y:S04]  /*95f10*/  STL.64 [R1+0x1960], R156 ;  /* 0x0019609c01007387 */ /* 0x000fe80000100a00 */
[----:B------:R1:W-:Y:S01]  /*95f20*/  STL.64 [R1+0x1968], R158 ;  /* 0x0019689e01007387 */ /* 0x0003e20000100a00 */
[----:B------:R-:W-:-:S02]  /*95f30*/  IMAD.MOV.U32 R249, RZ, RZ, R50 ;  /* 0x000000fffff97224 */ /* 0x000fc400078e0032 */
[----:B------:R-:W-:Y:S01]  /*95f40*/  IMAD.MOV.U32 R250, RZ, RZ, R51 ;  /* 0x000000fffffa7224 */ /* 0x000fe200078e0033 */
[----:B------:R-:W4:Y:S04]  /*95f50*/  LDL.LU R50, [R1+0x5b84] ;  /* 0x005b840001327983 */ /* 0x000f280000300800 */
[----:B------:R-:W4:Y:S01]  /*95f60*/  LDL.LU R51, [R1+0x5b80] ;  /* 0x005b800001337983 */ /* 0x000f220000300800 */
[----:B------:R-:W-:Y:S01]  /*95f70*/  HMMA.1688.F32.TF32 R32, R232, R60, R32 ;  /* 0x0000003ce820723c */ /* 0x000fe20000081020 */
[----:B------:R-:W-:-:S07]  /*95f80*/  IMAD.MOV.U32 R251, RZ, RZ, R46 ;  /* 0x000000fffffb7224 */ /* 0x000fce00078e002e */
[C---:B-1----:R-:W-:Y:S01]  /*95f90*/  HMMA.1688.F32.TF32 R156, R232.reuse, R56, R16 ;  /* 0x00000038e89c723c */ /* 0x042fe20000081010 */
[----:B------:R-:W2:Y:S10]  /*95fa0*/  LDL.LU R46, [R1+0x5b7c] ;  /* 0x005b7c00012e7983 */ /* 0x000eb40000300800 */
[----:B------:R-:W-:Y:S04]  /*95fb0*/  STL.64 [R1+0x1950], R32 ;  /* 0x0019502001007387 */ /* 0x000fe80000100a00 */
[----:B------:R1:W-:Y:S02]  /*95fc0*/  STL.64 [R1+0x1958], R34 ;  /* 0x0019582201007387 */ /* 0x0003e40000100a00 */
[----:B-1----:R-:W-:Y:S02]  /*95fd0*/  HMMA.1688.F32.TF32 R32, R232, R52, R28 ;  /* 0x00000034e820723c */ /* 0x002fe4000008101c */
[----:B------:R-:W-:Y:S04]  /*95fe0*/  STL.64 [R1+0x1940], R156 ;  /* 0x0019409c01007387 */ /* 0x000fe80000100a00 */
[----:B------:R-:W-:-:S13]  /*95ff0*/  STL.64 [R1+0x1948], R158 ;  /* 0x0019489e01007387 */ /* 0x000fda0000100a00 */
[----:B------:R-:W-:Y:S04]  /*96000*/  STL.64 [R1+0x1920], R32 ;  /* 0x0019202001007387 */ /* 0x000fe80000100a00 */
[----:B------:R-:W-:Y:S01]  /*96010*/  STL.64 [R1+0x1928], R34 ;  /* 0x0019282201007387 */ /* 0x000fe20000100a00 */
[----:B----4-:R-:W-:Y:S01]  /*96020*/  HMMA.1688.F32.TF32 R28, R236, R50, R240 ;  /* 0x00000032ec1c723c */ /* 0x010fe200000810f0 */
[----:B------:R-:W-:Y:S02]  /*96030*/  IMAD.MOV.U32 R240, RZ, RZ, R47 ;  /* 0x000000fffff07224 */ /* 0x000fe400078e002f */
[----:B------:R-:W2:Y:S01]  /*96040*/  LDL.LU R47, [R1+0x5b78] ;  /* 0x005b7800012f7983 */ /* 0x000ea20000300800 */
[----:B------:R-:W-:-:S15]  /*96050*/  IMAD.MOV.U32 R241, RZ, RZ, R39 ;  /* 0x000000fffff17224 */ /* 0x000fde00078e0027 */
[----:B------:R-:W-:Y:S04]  /*96060*/  STL.64 [R1+0x1910], R28 ;  /* 0x0019101c01007387 */ /* 0x000fe80000100a00 */
[----:B------:R2:W-:Y:S04]  /*96070*/  STL.64 [R1+0x1918], R30 ;  /* 0x0019181e01007387 */ /* 0x0005e80000100a00 */
[----:B------:R-:W4:Y:S01]  /*96080*/  LDL.LU R39, [R1+0x5b74] ;  /* 0x005b740001277983 */ /* 0x000f220000300800 */
[----:B------:R-:W-:-:S03]  /*96090*/  IMAD.MOV.U32 R242, RZ, RZ, R11 ;  /* 0x000000fffff27224 */ /* 0x000fc600078e000b */
[----:B------:R-:W4:Y:S01]  /*960a0*/  LDL.LU R11, [R1+0x5b70] ;  /* 0x005b7000010b7983 */ /* 0x000f220000300800 */
[----:B------:R-:W-:-:S03]  /*960b0*/  IMAD.MOV.U32 R243, RZ, RZ, R6 ;  /* 0x000000fffff37224 */ /* 0x000fc600078e0006 */
[----:B------:R-:W4:Y:S01]  /*960c0*/  LDL.LU R6, [R1+0x5b6c] ;  /* 0x005b6c0001067983 */ /* 0x000f220000300800 */
[C---:B--2---:R-:W-:Y:S08]  /*960d0*/  HMMA.1688.F32.TF32 R28, R236.reuse, R46, R24 ;  /* 0x0000002eec1c723c */ /* 0x044ff00000081018 */
[C---:B---3--:R-:W-:Y:S08]  /*960e0*/  HMMA.1688.F32.TF32 R24, R236.reuse, R42, R20 ;  /* 0x0000002aec18723c */ /* 0x048ff00000081014 */
[C---:B----4-:R-:W-:Y:S03]  /*960f0*/  HMMA.1688.F32.TF32 R20, R236.reuse, R38, R12 ;  /* 0x00000026ec14723c */ /* 0x050fe6000008100c */
[----:B------:R-:W-:Y:S04]  /*96100*/  STL.64 [R1+0x18f0], R28 ;  /* 0x0018f01c01007387 */ /* 0x000fe80000100a00 */
[----:B------:R-:W-:Y:S04]  /*96110*/  STL.64 [R1+0x18f8], R30 ;  /* 0x0018f81e01007387 */ /* 0x000fe80000100a00 */
[----:B------:R-:W-:Y:S04]  /*96120*/  STL.64 [R1+0x18c0], R24 ;  /* 0x0018c01801007387 */ /* 0x000fe80000100a00 */
[----:B------:R-:W-:Y:S01]  /*96130*/  STL.64 [R1+0x18c8], R26 ;  /* 0x0018c81a01007387 */ /* 0x000fe20000100a00 */
[----:B------:R-:W-:Y:S01]  /*96140*/  HMMA.1688.F32.TF32 R12, R236, R10, R244 ;  /* 0x0000000aec0c723c */ /* 0x000fe200000810f4 */
[----:B------:R-:W-:-:S02]  /*96150*/  IMAD.MOV.U32 R244, RZ, RZ, R7 ;  /* 0x000000fffff47224 */ /* 0x000fc400078e0007 */
[----:B------:R-:W-:Y:S04]  /*96160*/  STL.64 [R1+0x850], R20 ;  /* 0x0008501401007387 */ /* 0x000fe80000100a00 */
[----:B------:R1:W-:Y:S04]  /*96170*/  STL.64 [R1+0x858], R22 ;  /* 0x0008581601007387 */ /* 0x0003e80000100a00 */
[----:B------:R-:W2:Y:S08]  /*96180*/  LDL.LU R7, [R1+0x5b68] ;  /* 0x005b680001077983 */ /* 0x000eb00000300800 */
[----:B------:R-:W-:Y:S01]  /*96190*/  IMAD.MOV.U32 R8, RZ, RZ, R15 ;  /* 0x000000ffff087224 */ /* 0x000fe200078e000f */
[----:B------:R-:W3:Y:S01]  /*961a0*/  LDL.LU R245, [R1+0x1454] ;  /* 0x0014540001f57983 */ /* 0x000ee20000300800 */
[----:B------:R-:W-:-:S02]  /*961b0*/  IMAD.MOV.U32 R9, RZ, RZ, R14 ;  /* 0x000000ffff097224 */ /* 0x000fc400078e000e */
[----:B------:R-:W-:Y:S02]  /*961c0*/  IMAD.MOV.U32 R36, RZ, RZ, R13 ;  /* 0x000000ffff247224 */ /* 0x000fe400078e000d */
[----:B------:R-:W-:Y:S01]  /*961d0*/  IMAD.MOV.U32 R40, RZ, RZ, R12 ;  /* 0x000000ffff287224 */ /* 0x000fe200078e000c */
[----:B------:R-:W3:Y:S01]  /*961e0*/  LDL.LU R246, [R1+0x1458] ;  /* 0x0014580001f67983 */ /* 0x000ee20000300800 */
[----:B------:R-:W-:-:S03]  /*961f0*/  IMAD.MOV.U32 R247, RZ, RZ, R142 ;  /* 0x000000fffff77224 */ /* 0x000fc600078e008e */
[----:B------:R-:W4:Y:S04]  /*96200*/  LDL.LU R142, [R1+0x5b64] ;  /* 0x005b6400018e7983 */ /* 0x000f280000300800 */
[----:B------:R-:W-:Y:S04]  /*96210*/  STL [R1+0x5684], R8 ;  /* 0x0056840801007387 */ /* 0x000fe80000100800 */
[----:B------:R-:W-:Y:S04]  /*96220*/  STL [R1+0x5680], R9 ;  /* 0x0056800901007387 */ /* 0x000fe80000100800 */
[----:B------:R-:W-:Y:S04]  /*96230*/  STL [R1+0x567c], R36 ;  /* 0x00567c2401007387 */ /* 0x000fe80000100800 */
[----:B------:R-:W-:Y:S01]  /*96240*/  STL [R1+0x5678], R40 ;  /* 0x0056782801007387 */ /* 0x000fe20000100800 */
[----:B--2---:R-:W-:Y:S01]  /*96250*/  HMMA.1688.F32.TF32 R12, R236, R6, R248 ;  /* 0x00000006ec0c723c */ /* 0x004fe200000810f8 */
[----:B------:R-:W-:-:S02]  /*96260*/  IMAD.MOV.U32 R248, RZ, RZ, R143 ;  /* 0x000000fffff87224 */ /* 0x000fc400078e008f */
[----:B------:R-:W4:Y:S04]  /*96270*/  LDL.LU R143, [R1+0x5b60] ;  /* 0x005b6000018f7983 */ /* 0x000f280000300800 */
[----:B------:R-:W2:Y:S04]  /*96280*/  LDL.LU R249, [R1+0x1444] ;  /* 0x0014440001f97983 */ /* 0x000ea80000300800 */
[----:B------:R-:W2:Y:S01]  /*96290*/  LDL.LU R250, [R1+0x1448] ;  /* 0x0014480001fa7983 */ /* 0x000ea20000300800 */
[----:B------:R-:W-:-:S03]  /*962a0*/  IMAD.MOV.U32 R251, RZ, RZ, R138 ;  /* 0x000000fffffb7224 */ /* 0x000fc600078e008a */
[----:B------:R-:W3:Y:S04]  /*962b0*/  LDL.LU R138, [R1+0x5b5c] ;  /* 0x005b5c00018a7983 */ /* 0x000ee80000300800 */
        /* <DEDUP_REMOVED lines=8> */
[----:B----4-:R-:W-:Y:S01]  /*96340*/  HMMA.1688.F32.TF32 R12, R236, R142, R240 ;  /* 0x0000008eec0c723c */ /* 0x010fe200000810f0 */
[----:B------:R-:W-:-:S02]  /*96350*/  IMAD.MOV.U32 R240, RZ, RZ, R139 ;  /* 0x000000fffff07224 */ /* 0x000fc400078e008b */
[----:B------:R-:W3:Y:S04]  /*96360*/  LDL.LU R139, [R1+0x5b58] ;  /* 0x005b5800018b7983 */ /* 0x000ee80000300800 */
[----:B------:R-:W1:Y:S04]  /*96370*/  LDL.LU R241, [R1+0x1434] ;  /* 0x0014340001f17983 */ /* 0x000e680000300800 */
[----:B------:R-:W1:Y:S01]  /*96380*/  LDL.LU R242, [R1+0x1438] ;  /* 0x0014380001f27983 */ /* 0x000e620000300800 */
[----:B------:R-:W-:-:S03]  /*96390*/  IMAD.MOV.U32 R243, RZ, RZ, R134 ;  /* 0x000000fffff37224 */ /* 0x000fc600078e0086 */
[----:B------:R-:W2:Y:S04]  /*963a0*/  LDL.LU R134, [R1+0x5b54] ;  /* 0x005b540001867983 */ /* 0x000ea80000300800 */
[----:B------:R-:W-:Y:S01]  /*963b0*/  MOV R49, R15 ;  /* 0x0000000f00317202 */ /* 0x000fe20000000f00 */
[----:B------:R-:W-:Y:S02]  /*963c0*/  IMAD.MOV.U32 R52, RZ, RZ, R14 ;  /* 0x000000ffff347224 */ /* 0x000fe400078e000e */
[----:B------:R-:W-:Y:S02]  /*963d0*/  IMAD.MOV.U32 R53, RZ, RZ, R13 ;  /* 0x000000ffff357224 */ /* 0x000fe400078e000d */
[----:B------:R-:W-:Y:S01]  /*963e0*/  IMAD.MOV.U32 R56, RZ, RZ, R12 ;  /* 0x000000ffff387224 */ /* 0x000fe200078e000c */
[----:B------:R-:W-:Y:S04]  /*963f0*/  STL [R1+0x56a4], R49 ;  /* 0x0056a43101007387 */ /* 0x000fe80000100800 */
[----:B------:R4:W-:Y:S04]  /*96400*/  STL [R1+0x56a0], R52 ;  /* 0x0056a03401007387 */ /* 0x0009e80000100800 */
[----:B------:R1:W-:Y:S04]  /*96410*/  STL [R1+0x569c], R53 ;  /* 0x00569c3501007387 */ /* 0x0003e80000100800 */
[----:B------:R1:W-:Y:S01]  /*96420*/  STL [R1+0x5698], R56 ;  /* 0x0056983801007387 */ /* 0x0003e20000100800 */
[----:B---3--:R-:W-:Y:S01]  /*96430*/  HMMA.1688.F32.TF32 R12, R236, R138, R244 ;  /* 0x0000008aec0c723c */ /* 0x008fe200000810f4 */
[----:B------:R-:W-:-:S02]  /*96440*/  IMAD.MOV.U32 R244, RZ, RZ, R135 ;  /* 0x000000fffff47224 */ /* 0x000fc400078e0087 */
[----:B------:R-:W2:Y:S04]  /*96450*/  LDL.LU R135, [R1+0x5b50] ;  /* 0x005b500001877983 */ /* 0x000ea80000300800 */
[----:B------:R-:W3:Y:S04]  /*96460*/  LDL.LU R245, [R1+0x1424] ;  /* 0x0014240001f57983 */ /* 0x000ee80000300800 */
[----:B------:R-:W3:Y:S08]  /*96470*/  LDL.LU R246, [R1+0x1428] ;  /* 0x0014280001f67983 */ /* 0x000ef00000300800 */
[----:B------:R-:W-:-:S02]  /*96480*/  IMAD.MOV.U32 R64, RZ, RZ, R12 ;  /* 0x000000ffff407224 */ /* 0x000fc400078e000c */
[----:B------:R-:W-:Y:S02]  /*96490*/  IMAD.MOV.U32 R61, RZ, RZ, R13 ;  /* 0x000000ffff3d7224 */ /* 0x000fe400078e000d */
[----:B------:R-:W-:Y:S02]  /*964a0*/  IMAD.MOV.U32 R60, RZ, RZ, R14 ;  /* 0x000000ffff3c7224 */ /* 0x000fe400078e000e */
[----:B------:R-:W-:Y:S02]  /*964b0*/  IMAD.MOV.U32 R57, RZ, RZ, R15 ;  /* 0x000000ffff397224 */ /* 0x000fe400078e000f */
[----:B------:R-:W-:Y:S02]  /*964c0*/  IMAD.MOV.U32 R247, RZ, RZ, R130 ;  /* 0x000000fffff77224 */ /* 0x000fe400078e0082 */
[----:B------:R-:W1:Y:S04]  /*964d0*/  LDL.LU R130, [R1+0x5b4c] ;  /* 0x005b4c0001827983 */ /* 0x000e680000300800 */
[----:B------:R-:W-:Y:S04]  /*964e0*/  STL [R1+0x56b4], R57 ;  /* 0x0056b43901007387 */ /* 0x000fe80000100800 */
[----:B------:R1:W-:Y:S04]  /*964f0*/  STL [R1+0x56b0], R60 ;  /* 0x0056b03c01007387 */ /* 0x0003e80000100800 */
[----:B------:R1:W-:Y:S04]  /*96500*/  STL [R1+0x56ac], R61 ;  /* 0x0056ac3d01007387 */ /* 0x0003e80000100800 */
[----:B------:R1:W-:Y:S01]  /*96510*/  STL [R1+0x56a8], R64 ;  /* 0x0056a84001007387 */ /* 0x0003e20000100800 */
[----:B--2---:R-:W-:-:S15]  /*96520*/  HMMA.1688.F32.TF32 R12, R236, R134, R248 ;  /* 0x00000086ec0c723c */ /* 0x004fde00000810f8 */
[----:B------:R-:W-:-:S04]  /*96530*/  NOP ;  /* 0x0000000000007918 */ /* 0x000fc80000000000 */
[----:B------:R-:W-:Y:S02]  /*96540*/  IMAD.MOV.U32 R72, RZ, RZ, R12 ;  /* 0x000000ffff487224 */ /* 0x000fe400078e000c */
[----:B------:R-:W-:Y:S02]  /*96550*/  IMAD.MOV.U32 R12, RZ, RZ, R131 ;  /* 0x000000ffff0c7224 */ /* 0x000fe400078e0083 */
[----:B------:R-:W1:Y:S01]  /*96560*/  LDL.LU R131, [R1+0x5b48] ;  /* 0x005b480001837983 */ /* 0x000e620000300800 */
[----:B------:R-:W-:Y:S02]  /*96570*/  IMAD.MOV.U32 R65, RZ, RZ, R15 ;  /* 0x000000ffff417224 */ /* 0x000fe400078e000f */
[----:B------:R-:W-:Y:S02]  /*96580*/  IMAD.MOV.U32 R69, RZ, RZ, R13 ;  /* 0x000000ffff457224 */ /* 0x000fe400078e000d */
[----:B------:R-:W-:Y:S01]  /*96590*/  IMAD.MOV.U32 R68, RZ, RZ, R14 ;  /* 0x000000ffff447224 */ /* 0x000fe200078e000e */
[----:B------:R-:W2:Y:S04]  /*965a0*/  LDL.LU R13, [R1+0x1414] ;  /* 0x00141400010d7983 */ /* 0x000ea80000300800 */
[----:B------:R-:W2:Y:S04]  /*965b0*/  LDL.LU R14, [R1+0x1418] ;  /* 0x00141800010e7983 */ /* 0x000ea80000300800 */
[----:B------:R-:W2:Y:S04]  /*965c0*/  LDL.LU R15, [R1+0x141c] ;  /* 0x00141c00010f7983 */ /* 0x000ea80000300800 */
[----:B------:R-:W-:Y:S04]  /*965d0*/  STL [R1+0x56c4], R65 ;  /* 0x0056c44101007387 */ /* 0x000fe80000100800 */
[----:B------:R1:W-:Y:S04]  /*965e0*/  STL [R1+0x56c0], R68 ;  /* 0x0056c04401007387 */ /* 0x0003e80000100800 */
[----:B------:R1:W-:Y:S04]  /*965f0*/  STL [R1+0x56bc], R69 ;  /* 0x0056bc4501007387 */ /* 0x0003e80000100800 */
[----:B------:R1:W-:Y:S01]  /*96600*/  STL [R1+0x56b8], R72 ;  /* 0x0056b84801007387 */ /* 0x0003e20000100800 */
[----:B------:R-:W-:Y:S01]  /*96610*/  IMAD.MOV.U32 R248, RZ, RZ, R127 ;  /* 0x000000fffff87224 */ /* 0x000fe200078e007f */
[----:B-1----:R-:W-:Y:S02]  /*96620*/  HMMA.1688.F32.TF32 R20, R236, R130, R240 ;  /* 0x00000082ec14723c */ /* 0x002fe400000810f0 */
[----:B------:R-:W2:Y:S04]  /*96630*/  LDL.LU R240, [R1+0x1400] ;  /* 0x0014000001f07983 */ /* 0x000ea80000300800 */
[----:B------:R-:W2:Y:S04]  /*96640*/  LDL.LU R241, [R1+0x1404] ;  /* 0x0014040001f17983 */ /* 0x000ea80000300800 */
[----:B------:R-:W2:Y:S01]  /*96650*/  LDL.LU R242, [R1+0x1408] ;  /* 0x0014080001f27983 */ /* 0x000ea20000300800 */
[----:B------:R-:W-:-:S03]  /*96660*/  IMAD.MOV.U32 R243, RZ, RZ, R126 ;  /* 0x000000fffff37224 */ /* 0x000fc600078e007e */
[----:B------:R-:W3:Y:S04]  /*96670*/  LDL.LU R126, [R1+0x5b44] ;  /* 0x005b4400017e7983 */ /* 0x000ee80000300800 */
[----:B------:R-:W3:Y:S04]  /*96680*/  LDL.LU R127, [R1+0x5b40] ;  /* 0x005b4000017f7983 */ /* 0x000ee80000300800 */
[----:B------:R-:W2:Y:S01]  /*96690*/  LDL.LU R249, [R1+0x13f4] ;  /* 0x0013f40001f97983 */ /* 0x000ea20000300800 */
[----:B------:R-:W-:Y:S02]  /*966a0*/  IMAD.MOV.U32 R250, RZ, RZ, R150 ;  /* 0x000000fffffa7224 */ /* 0x000fe400078e0096 */
[----:B------:R-:W-:Y:S01]  /*966b0*/  IMAD.MOV.U32 R251, RZ, RZ, R122 ;  /* 0x000000fffffb7224 */ /* 0x000fe200078e007a */
[----:B------:R-:W2:Y:S04]  /*966c0*/  LDL.LU R150, [R1+0x5b3c] ;  /* 0x005b3c0001967983 */ /* 0x000ea80000300800 */
[----:B------:R-:W2:Y:S01]  /*966d0*/  LDL.LU R122, [R1+0x5b38] ;  /* 0x005b3800017a7983 */ /* 0x000ea20000300800 */
[----:B------:R-:W-:-:S02]  /*966e0*/  IMAD.MOV.U32 R73, RZ, RZ, R23 ;  /* 0x000000ffff497224 */ /* 0x000fc400078e0017 */
        /* <DEDUP_REMOVED lines=9> */
[----:B------:R-:W2:Y:S01]  /*96780*/  LDL.LU R123, [R1+0x5b34] ;  /* 0x005b3400017b7983 */ /* 0x000ea20000300800 */
[----:B------:R-:W-:-:S03]  /*96790*/  IMAD.MOV.U32 R245, RZ, RZ, R151 ;  /* 0x000000fffff57224 */ /* 0x000fc600078e0097 */
[----:B------:R-:W3:Y:S01]  /*967a0*/  LDL.LU R151, [R1+0x5b30] ;  /* 0x005b300001977983 */ /* 0x000ee20000300800 */
[----:B------:R-:W-:Y:S02]  /*967b0*/  IMAD.MOV.U32 R246, RZ, RZ, R154 ;  /* 0x000000fffff67224 */ /* 0x000fe400078e009a */
[----:B------:R-:W-:Y:S01]  /*967c0*/  IMAD.MOV.U32 R247, RZ, RZ, R155 ;  /* 0x000000fffff77224 */ /* 0x000fe200078e009b */
        /* <DEDUP_REMOVED lines=10> */
[----:B--2---:R-:W-:-:S15]  /*96870*/  HMMA.1688.F32.TF32 R12, R236, R122, R12 ;  /* 0x0000007aec0c723c */ /* 0x004fde000008100c */
[----:B------:R-:W-:-:S04]  /*96880*/  NOP ;  /* 0x0000000000007918 */ /* 0x000fc80000000000 */
[----:B------:R-:W-:Y:S02]  /*96890*/  IMAD.MOV.U32 R89, RZ, RZ, R15 ;  /* 0x000000ffff597224 */ /* 0x000fe400078e000f */
[----:B------:R-:W-:Y:S01]  /*968a0*/  IMAD.MOV.U32 R92, RZ, RZ, R14 ;  /* 0x000000ffff5c7224 */ /* 0x000fe200078e000e */
[----:B------:R-:W-:Y:S01]  /*968b0*/  MOV R93, R13 ;  /* 0x0000000d005d7202 */ /* 0x000fe20000000f00 */
[----:B------:R-:W-:Y:S01]  /*968c0*/  IMAD.MOV.U32 R96, RZ, RZ, R12 ;  /* 0x000000ffff607224 */ /* 0x000fe200078e000c */
[----:B------:R-:W-:Y:S04]  /*968d0*/  STL [R1+0x56f4], R89 ;  /* 0x0056f45901007387 */ /* 0x000fe80000100800 */
[----:B------:R-:W-:Y:S04]  /*968e0*/  STL [R1+0x56f0], R92 ;  /* 0x0056f05c01007387 */ /* 0x000fe80000100800 */
[----:B------:R-:W-:Y:S04]  /*968f0*/  STL [R1+0x56ec], R93 ;  /* 0x0056ec5d01007387 */ /* 0x000fe80000100800 */
[----:B------:R-:W-:Y:S01]  /*96900*/  STL [R1+0x56e8], R96 ;  /* 0x0056e86001007387 */ /* 0x000fe20000100800 */
[----:B---3--:R-:W-:Y:S03]  /*96910*/  HMMA.1688.F32.TF32 R12, R236, R154, R240 ;  /* 0x0000009aec0c723c */ /* 0x008fe600000810f0 */
[----:B------:R-:W2:Y:S04]  /*96920*/  LDL.LU R240, [R1+0x13d0] ;  /* 0x0013d00001f07983 */ /* 0x000ea80000300800 */
[----:B------:R-:W2:Y:S01]  /*96930*/  LDL.LU R241, [R1+0x13d4] ;  /* 0x0013d40001f17983 */ /* 0x000ea20000300800 */
[----:B------:R-:W-:-:S02]  /*96940*/  IMAD.MOV.U32 R242, RZ, RZ, R146 ;  /* 0x000000fffff27224 */ /* 0x000fc400078e0092 */
[----:B------:R-:W-:Y:S01]  /*96950*/  IMAD.MOV.U32 R243, RZ, RZ, R147 ;  /* 0x000000fffff37224 */ /* 0x000fe200078e0093 */
[----:B------:R-:W3:Y:S04]  /*96960*/  LDL.LU R146, [R1+0x5b24] ;  /* 0x005b240001927983 */ /* 0x000ee80000300800 */
[----:B------:R-:W3:Y:S04]  /*96970*/  LDL.LU R147, [R1+0x5b20] ;  /* 0x005b200001937983 */ /* 0x000ee80000300800 */
[----:B------:R-:W-:Y:S02]  /*96980*/  IMAD.MOV.U32 R104, RZ, RZ, R12 ;  /* 0x000000ffff687224 */ /* 0x000fe400078e000c */
[----:B------:R-:W-:-:S02]  /*96990*/  IMAD.MOV.U32 R101, RZ, RZ, R13 ;  /* 0x000000ffff657224 */ /* 0x000fc400078e000d */
[----:B------:R-:W-:Y:S02]  /*969a0*/  IMAD.MOV.U32 R100, RZ, RZ, R14 ;  /* 0x000000ffff647224 */ /* 0x000fe400078e000e */
[----:B------:R-:W-:Y:S02]  /*969b0*/  IMAD.MOV.U32 R97, RZ, RZ, R15 ;  /* 0x000000ffff617224 */ /* 0x000fe400078e000f */
[----:B------:R-:W-:Y:S01]  /*969c0*/  HMMA.1688.F32.TF32 R12, R236, R150, R248 ;  /* 0x00000096ec0c723c */ /* 0x000fe200000810f8 */
[----:B------:R-:W-:Y:S04]  /*969d0*/  STL [R1+0x5700], R100 ;  /* 0x0057006401007387 */ /* 0x000fe80000100800 */
[----:B------:R-:W-:Y:S04]  /*969e0*/  STL [R1+0x56fc], R101 ;  /* 0x0056fc6501007387 */ /* 0x000fe80000100800 */
[----:B------:R-:W-:Y:S04]  /*969f0*/  STL [R1+0x56f8], R104 ;  /* 0x0056f86801007387 */ /* 0x000fe80000100800 */
        /* <DEDUP_REMOVED lines=31> */
[----:B------:R-:W2:Y:S04]  /*96bf0*/  LDL.LU R94, [R1+0x5b14] ;  /* 0x005b1400015e7983 */ /* 0x000ea80000300800 */
[----:B------:R-:W2:Y:S04]  /*96c00*/  LDL.LU R95, [R1+0x5b10] ;  /* 0x005b1000015f7983 */ /* 0x000ea80000300800 */
[----:B------:R-:W2:Y:S04]  /*96c10*/  LDL.LU R98, [R1+0x5b0c] ;  /* 0x005b0c0001627983 */ /* 0x000ea80000300800 */
[----:B------:R-:W2:Y:S04]  /*96c20*/  LDL.LU R118, [R1+0x5b08] ;  /* 0x005b080001767983 */ /* 0x000ea80000300800 */
[----:B------:R-:W2:Y:S01]  /*96c30*/  LDL.LU R119, [R1+0x5b04] ;  /* 0x005b040001777983 */ /* 0x000ea20000300800 */
[----:B------:R-:W-:-:S03]  /*96c40*/  IMAD.MOV.U32 R251, RZ, RZ, R99 ;  /* 0x000000fffffb7224 */ /* 0x000fc600078e0063 */
[----:B------:R-:W3:Y:S01]  /*96c50*/  LDL.LU R99, [R1+0x5b00] ;  /* 0x005b000001637983 */ /* 0x000ee20000300800 */
[----:B------:R-:W-:Y:S02]  /*96c60*/  IMAD.MOV.U32 R244, RZ, RZ, R102 ;  /* 0x000000fffff47224 */ /* 0x000fe400078e0066 */
[----:B------:R-:W-:Y:S01]  /*96c70*/  IMAD.MOV.U32 R245, RZ, RZ, R110 ;  /* 0x000000fffff57224 */ /* 0x000fe200078e006e */
[----:B------:R-:W3:Y:S04]  /*96c80*/  LDL.LU R102, [R1+0x5afc] ;  /* 0x005afc0001667983 */ /* 0x000ee80000300800 */
[----:B------:R-:W3:Y:S01]  /*96c90*/  LDL.LU R110, [R1+0x5af8] ;  /* 0x005af800016e7983 */ /* 0x000ee20000300800 */
[----:B------:R-:W-:Y:S02]  /*96ca0*/  IMAD.MOV.U32 R246, RZ, RZ, R114 ;  /* 0x000000fffff67224 */ /* 0x000fe400078e0072 */
[----:B------:R-:W-:Y:S01]  /*96cb0*/  IMAD.MOV.U32 R247, RZ, RZ, R115 ;  /* 0x000000fffff77224 */ /* 0x000fe200078e0073 */
[----:B------:R-:W3:Y:S04]  /*96cc0*/  LDL.LU R114, [R1+0x5af4] ;  /* 0x005af40001727983 */ /* 0x000ee80000300800 */
[----:B------:R-:W3:Y:S01]  /*96cd0*/  LDL.LU R115, [R1+0x5af0] ;  /* 0x005af00001737983 */ /* 0x000ee20000300800 */
[----:B--2---:R-:W-:Y:S01]  /*96ce0*/  HMMA.1688.F32.TF32 R32, R236, R118, R240 ;  /* 0x00000076ec20723c */ /* 0x004fe200000810f0 */
[----:B------:R-:W-:-:S02]  /*96cf0*/  IMAD.MOV.U32 R240, RZ, RZ, R111 ;  /* 0x000000fffff07224 */ /* 0x000fc400078e006f */
[----:B------:R-:W-:Y:S01]  /*96d00*/  IMAD.MOV.U32 R241, RZ, RZ, R103 ;  /* 0x000000fffff17224 */ /* 0x000fe200078e0067 */
[----:B------:R-:W2:Y:S04]  /*96d10*/  LDL.LU R111, [R1+0x5aec] ;  /* 0x005aec00016f7983 */ /* 0x000ea80000300800 */
[----:B------:R-:W3:Y:S01]  /*96d20*/  LDL.LU R103, [R1+0x5ae8] ;  /* 0x005ae80001677983 */ /* 0x000ee20000300800 */
[----:B------:R-:W-:Y:S02]  /*96d30*/  IMAD.MOV.U32 R242, RZ, RZ, R106 ;  /* 0x000000fffff27224 */ /* 0x000fe400078e006a */
[----:B------:R-:W-:Y:S01]  /*96d40*/  IMAD.MOV.U32 R243, RZ, RZ, R107 ;  /* 0x000000fffff37224 */ /* 0x000fe200078e006b */
[----:B------:R-:W2:Y:S04]  /*96d50*/  LDL.LU R106, [R1+0x5ae4] ;  /* 0x005ae400016a7983 */ /* 0x000ea80000300800 */
[----:B------:R-:W2:Y:S01]  /*96d60*/  LDL.LU R107, [R1+0x5ae0] ;  /* 0x005ae000016b7983 */ /* 0x000ea20000300800 */
[----:B---3--:R-:W-:-:S15]  /*96d70*/  HMMA.1688.F32.TF32 R12, R236, R102, R12 ;  /* 0x00000066ec0c723c */ /* 0x008fde000008100c */
[----:B------:R-:W-:-:S04]  /*96d80*/  NOP ;  /* 0x0000000000007918 */ /* 0x000fc80000000000 */
[----:B----4-:R-:W-:Y:S02]  /*96d90*/  IMAD.MOV.U32 R52, RZ, RZ, R12 ;  /* 0x000000ffff347224 */ /* 0x010fe400078e000c */
        /* <DEDUP_REMOVED lines=15> */
[----:B------:R-:W-:Y:S01]  /*96e90*/  HMMA.1688.F32.TF32 R12, R236, R90, R240 ;  /* 0x0000005aec0c723c */ /* 0x000fe200000810f0 */
[----:B------:R-:W-:Y:S02]  /*96ea0*/  IMAD.MOV.U32 R240, RZ, RZ, R86 ;  /* 0x000000fffff07224 */ /* 0x000fe400078e0056 */
[----:B------:R-:W-:Y:S01]  /*96eb0*/  IMAD.MOV.U32 R241, RZ, RZ, R74 ;  /* 0x000000fffff17224 */ /* 0x000fe200078e004a */
[----:B------:R-:W3:Y:S04]  /*96ec0*/  LDL.LU R86, [R1+0x5adc] ;  /* 0x005adc0001567983 */ /* 0x000ee80000300800 */
[----:B------:R-:W4:Y:S01]  /*96ed0*/  LDL.LU R74, [R1+0x5ad8] ;  /* 0x005ad800014a7983 */ /* 0x000f220000300800 */
[----:B------:R-:W-:-:S02]  /*96ee0*/  IMAD.MOV.U32 R242, RZ, RZ, R54 ;  /* 0x000000fffff27224 */ /* 0x000fc400078e0036 */
[----:B------:R-:W-:Y:S01]  /*96ef0*/  IMAD.MOV.U32 R243, RZ, RZ, R55 ;  /* 0x000000fffff37224 */ /* 0x000fe200078e0037 */
[----:B------:R-:W3:Y:S04]  /*96f00*/  LDL.LU R54, [R1+0x5ad4] ;  /* 0x005ad40001367983 */ /* 0x000ee80000300800 */
[----:B------:R-:W4:Y:S01]  /*96f10*/  LDL.LU R55, [R1+0x5ad0] ;  /* 0x005ad00001377983 */ /* 0x000f220000300800 */
[----:B--2---:R-:W-:Y:S01]  /*96f20*/  HMMA.1688.F32.TF32 R24, R236, R110, R24 ;  /* 0x0000006eec18723c */ /* 0x004fe20000081018 */
[----:B------:R-:W-:Y:S02]  /*96f30*/  IMAD.MOV.U32 R248, RZ, RZ, R58 ;  /* 0x000000fffff87224 */ /* 0x000fe400078e003a */
[----:B------:R-:W-:Y:S01]  /*96f40*/  IMAD.MOV.U32 R249, RZ, RZ, R59 ;  /* 0x000000fffff97224 */ /* 0x000fe200078e003b */
[----:B------:R-:W2:Y:S04]  /*96f50*/  LDL.LU R58, [R1+0x5acc] ;  /* 0x005acc00013a7983 */ /* 0x000ea80000300800 */
[----:B------:R-:W2:Y:S01]  /*96f60*/  LDL.LU R59, [R1+0x5ac8] ;  /* 0x005ac800013b7983 */ /* 0x000ea20000300800 */
[----:B------:R-:W-:-:S02]  /*96f70*/  IMAD.MOV.U32 R250, RZ, RZ, R63 ;  /* 0x000000fffffa7224 */ /* 0x000fc400078e003f */
[----:B------:R-:W-:Y:S01]  /*96f80*/  IMAD.MOV.U32 R251, RZ, RZ, R62 ;  /* 0x000000fffffb7224 */ /* 0x000fe200078e003e */
[----:B------:R-:W2:Y:S04]  /*96f90*/  LDL.LU R63, [R1+0x5ac4] ;  /* 0x005ac400013f7983 */ /* 0x000ea80000300800 */
[----:B------:R-:W2:Y:S03]  /*96fa0*/  LDL.LU R62, [R1+0x5ac0] ;  /* 0x005ac000013e7983 */ /* 0x000ea60000300800 */
[----:B------:R-:W-:Y:S02]  /*96fb0*/  IMAD.MOV.U32 R9, RZ, RZ, R24 ;  /* 0x000000ffff097224 */ /* 0x000fe400078e0018 */
[----:B------:R-:W-:-:S02]  /*96fc0*/  IMAD.MOV.U32 R36, RZ, RZ, R25 ;  /* 0x000000ffff247224 */ /* 0x000fc400078e0019 */
[----:B------:R-:W-:Y:S01]  /*96fd0*/  IMAD.MOV.U32 R40, RZ, RZ, R26 ;  /* 0x000000ffff287224 */ /* 0x000fe200078e001a */
[----:B------:R-:W2:Y:S01]  /*96fe0*/  LDL.LU R24, [R1+0x12d0] ;  /* 0x0012d00001187983 */ /* 0x000ea20000300800 */
[----:B------:R-:W-:-:S03]  /*96ff0*/  IMAD.MOV.U32 R137, RZ, RZ, R27 ;  /* 0x000000ffff897224 */ /* 0x000fc600078e001b */
[----:B------:R-:W2:Y:S01]  /*97000*/  LDL.LU R25, [R1+0x12d4] ;  /* 0x0012d40001197983 */ /* 0x000ea20000300800 */
[----:B---3--:R-:W-:Y:S02]  /*97010*/  IMAD.MOV.U32 R27, RZ, RZ, R54 ;  /* 0x000000ffff1b7224 */ /* 0x008fe400078e0036 */
[----:B----4-:R-:W-:Y:S02]  /*97020*/  IMAD.MOV.U32 R26, RZ, RZ, R55 ;  /* 0x000000ffff1a7224 */ /* 0x010fe400078e0037 */
[----:B------:R-:W3:Y:S04]  /*97030*/  LDL.LU R55, [R1+0x5abc] ;  /* 0x005abc0001377983 */ /* 0x000ee80000300800 */
[----:B------:R-:W4:Y:S01]  /*97040*/  LDL.LU R54, [R1+0x5ab8] ;  /* 0x005ab80001367983 */ /* 0x000f220000300800 */
[----:B------:R-:W-:Y:S01]  /*97050*/  HMMA.1688.F32.TF32 R28, R236, R114, R28 ;  /* 0x00000072ec1c723c */ /* 0x000fe2000008101c */
[----:B------:R-:W-:-:S02]  /*97060*/  IMAD.MOV.U32 R128, RZ, RZ, R32 ;  /* 0x000000ffff807224 */ /* 0x000fc400078e0020 */
[----:B------:R-:W-:-:S15]  /*97070*/  IMAD.MOV.U32 R125, RZ, RZ, R33 ;  /* 0x000000ffff7d7224 */ /* 0x000fde00078e0021 */
[----:B------:R-:W-:Y:S01]  /*97080*/  NOP ;  /* 0x0000000000007918 */ /* 0x000fe20000000000 */
[----:B------:R-:W-:Y:S02]  /*97090*/  IMAD.MOV.U32 R136, RZ, RZ, R28 ;  /* 0x000000ffff887224 */ /* 0x000fe400078e001c */
[----:B------:R-:W-:Y:S02]  /*970a0*/  IMAD.MOV.U32 R133, RZ, RZ, R29 ;  /* 0x000000ffff857224 */ /* 0x000fe400078e001d */
[----:B--2---:R-:W-:Y:S02]  /*970b0*/  IMAD.MOV.U32 R28, RZ, RZ, R63 ;  /* 0x000000ffff1c7224 */ /* 0x004fe400078e003f */
[----:B------:R-:W-:Y:S01]  /*970c0*/  IMAD.MOV.U32 R132, RZ, RZ, R30 ;  /* 0x000000ffff847224 */ /* 0x000fe200078e001e */
[----:B------:R-:W2:Y:S01]  /*970d0*/  LDL.LU R63, [R1+0x5ab4] ;  /* 0x005ab400013f7983 */ /* 0x000ea20000300800 */
[----:B------:R-:W-:Y:S02]  /*970e0*/  IMAD.MOV.U32 R29, RZ, RZ, R62 ;  /* 0x000000ffff1d7224 */ /* 0x000fe400078e003e */
[----:B------:R-:W-:Y:S01]  /*970f0*/  IMAD.MOV.U32 R129, RZ, RZ, R31 ;  /* 0x000000ffff817224 */ /* 0x000fe200078e001f */
[----:B------:R-:W2:Y:S01]  /*97100*/  LDL.LU R62, [R1+0x5ab0] ;  /* 0x005ab000013e7983 */ /* 0x000ea20000300800 */
[----:B------:R-:W-:-:S02]  /*97110*/  IMAD.MOV.U32 R30, RZ, RZ, R59 ;  /* 0x000000ffff1e7224 */ /* 0x000fc400078e003b */
[----:B------:R-:W-:Y:S01]  /*97120*/  IMAD.MOV.U32 R31, RZ, RZ, R58 ;  /* 0x000000ffff1f7224 */ /* 0x000fe200078e003a */
[----:B------:R-:W2:Y:S04]  /*97130*/  LDL.LU R59, [R1+0x5aac] ;  /* 0x005aac00013b7983 */ /* 0x000ea80000300800 */
[----:B------:R-:W2:Y:S01]  /*97140*/  LDL.LU R58, [R1+0x5aa8] ;  /* 0x005aa800013a7983 */ /* 0x000ea20000300800 */
[----:B---3--:R-:W-:Y:S02]  /*97150*/  IMAD.MOV.U32 R32, RZ, RZ, R55 ;  /* 0x000000ffff207224 */ /* 0x008fe400078e0037 */
[----:B----4-:R-:W-:Y:S01]  /*97160*/  IMAD.MOV.U32 R33, RZ, RZ, R54 ;  /* 0x000000ffff217224 */ /* 0x010fe200078e0036 */
[----:B------:R-:W3:Y:S04]  /*97170*/  LDL.LU R55, [R1+0x5aa4] ;  /* 0x005aa40001377983 */ /* 0x000ee80000300800 */
[----:B------:R-:W4:Y:S01]  /*97180*/  LDL.LU R54, [R1+0x5aa0] ;  /* 0x005aa00001367983 */ /* 0x000f220000300800 */
[----:B------:R-:W-:Y:S01]  /*97190*/  MOV R124, R34 ;  /* 0x00000022007c7202 */ /* 0x000fe20000000f00 */
[----:B------:R-:W-:-:S02]  /*971a0*/  IMAD.MOV.U32 R121, RZ, RZ, R35 ;  /* 0x000000ffff797224 */ /* 0x000fc400078e0023 */
[----:B------:R-:W2:Y:S04]  /*971b0*/  LDL.LU R34, [R1+0x12e8] ;  /* 0x0012e80001227983 */ /* 0x000ea80000300800 */
[----:B------:R-:W2:Y:S04]  /*971c0*/  LDL.LU R35, [R1+0x12ec] ;  /* 0x0012ec0001237983 */ /* 0x000ea80000300800 */
[----:B------:R-:W2:Y:S04]  /*971d0*/  LDL.LU R160, [R1+0x1300] ;  /* 0x0013000001a07983 */ /* 0x000ea80000300800 */
[----:B------:R-:W2:Y:S01]  /*971e0*/  LDL.LU R161, [R1+0x1304] ;  /* 0x0013040001a17983 */ /* 0x000ea20000300800 */
[----:B------:R-:W-:Y:S01]  /*971f0*/  HMMA.1688.F32.TF32 R20, R236, R106, R20 ;  /* 0x0000006aec14723c */ /* 0x000fe20000081014 */
[----:B---3--:R-:W-:-:S02]  /*97200*/  IMAD.MOV.U32 R162, RZ, RZ, R55 ;  /* 0x000000ffffa27224 */ /* 0x008fc400078e0037 */
[----:B----4-:R-:W-:Y:S01]  /*97210*/  IMAD.MOV.U32 R163, RZ, RZ, R54 ;  /* 0x000000ffffa37224 */ /* 0x010fe200078e0036 */
        /* <DEDUP_REMOVED lines=20> */
[----:B--2---:R-:W-:-:S02]  /*97360*/  IMAD.MOV.U32 R156, RZ, RZ, R58 ;  /* 0x000000ffff9c7224 */ /* 0x004fc400078e003a */
[----:B------:R-:W-:Y:S02]  /*97370*/  IMAD.MOV.U32 R157, RZ, RZ, R59 ;  /* 0x000000ffff9d7224 */ /* 0x000fe400078e003b */
[----:B------:R-:W-:Y:S02]  /*97380*/  IMAD.MOV.U32 R158, RZ, RZ, R62 ;  /* 0x000000ffff9e7224 */ /* 0x000fe400078e003e */
[----:B-1----:R-:W-:Y:S02]  /*97390*/  IMAD.MOV.U32 R76, RZ, RZ, R12 ;  /* 0x000000ffff4c7224 */ /* 0x002fe400078e000c */
[----:B------:R-:W-:Y:S01]  /*973a0*/  IMAD.MOV.U32 R159, RZ, RZ, R63 ;  /* 0x000000ffff9f7224 */ /* 0x000fe200078e003f */
[----:B------:R-:W-:Y:S01]  /*973b0*/  MOV R77, R13 ;  /* 0x0000000d004d7202 */ /* 0x000fe20000000f00 */
        /* <DEDUP_REMOVED lines=18> */
[----:B---3--:R-:W-:Y:S02]  /*974e0*/  IMAD.MOV.U32 R171, RZ, RZ, R55 ;  /* 0x000000ffffab7224 */ /* 0x008fe400078e0037 */
[----:B----4-:R-:W-:Y:S02]  /*974f0*/  IMAD.MOV.U32 R170, RZ, RZ, R54 ;  /* 0x000000ffffaa7224 */ /* 0x010fe400078e0036 */
[----:B------:R-:W2:Y:S04]  /*97500*/  LDL.LU R54, [R1+0x5a94] ;  /* 0x005a940001367983 */ /* 0x000ea80000300800 */
[----:B------:R-:W2:Y:S04]  /*97510*/  LDL.LU R55, [R1+0x5a90] ;  /* 0x005a900001377983 */ /* 0x000ea80000300800 */
[----:B------:R-:W3:Y:S04]  /*97520*/  LDL.LU R58, [R1+0x5a8c] ;  /* 0x005a8c00013a7983 */ /* 0x000ee80000300800 */
[----:B------:R-:W3:Y:S04]  /*97530*/  LDL.LU R59, [R1+0x5a88] ;  /* 0x005a8800013b7983 */ /* 0x000ee80000300800 */
[----:B------:R-:W4:Y:S04]  /*97540*/  LDL.LU R62, [R1+0x5a84] ;  /* 0x005a8400013e7983 */ /* 0x000f280000300800 */
[----:B------:R-:W4:Y:S04]  /*97550*/  LDL.LU R63, [R1+0x5a80] ;  /* 0x005a8000013f7983 */ /* 0x000f280000300800 */
        /* <DEDUP_REMOVED lines=17> */
[----:B------:R-:W1:Y:S02]  /*97670*/  LDS R235, [R19+UR10+0xb000] ;  /* 0x00b0000a13eb7984 */ /* 0x000e640008000800 */
[----:B-1----:R-:W-:Y:S08]  /*97680*/  HMMA.1688.F32.TF32 R24, R232, R50, R24 ;  /* 0x00000032e818723c */ /* 0x002ff00000081018 */
[C---:B--2---:R-:W-:Y:S08]  /*97690*/  HMMA.1688.F32.TF32 R28, R236.reuse, R54, R28 ;  /* 0x00000036ec1c723c */ /* 0x044ff0000008101c */
[C---:B---3--:R-:W-:Y:S08]  /*976a0*/  HMMA.1688.F32.TF32 R160, R236.reuse, R66, R160 ;  /* 0x00000042eca0723c */ /* 0x048ff000000810a0 */
[C---:B----4-:R-:W-:Y:S08]  /*976b0*/  HMMA.1688.F32.TF32 R164, R236.reuse, R70, R164 ;  /* 0x00000046eca4723c */ /* 0x050ff000000810a4 */
[C---:B------:R-:W-:Y:S08]  /*976c0*/  HMMA.1688.F32.TF32 R156, R236.reuse, R62, R156 ;  /* 0x0000003eec9c723c */ /* 0x040ff0000008109c */
[C---:B------:R-:W-:Y:S08]  /*976d0*/  HMMA.1688.F32.TF32 R32, R236.reuse, R58, R32 ;  /* 0x0000003aec20723c */ /* 0x040ff00000081020 */
        /* <DEDUP_REMOVED lines=22> */
[----:B------:R-:W-:Y:S04]  /*97840*/  STL.64 [R1+0xc60], R20 ;  /* 0x000c601401007387 */ /* 0x000fe80000100a00 */
[----:B------:R-:W-:Y:S04]  /*97850*/  STL.64 [R1+0xc68], R22 ;  /* 0x000c681601007387 */ /* 0x000fe80000100a00 */
[----:B------:R-:W-:Y:S04]  /*97860*/  STL [R1+0x5a40], R36 ;  /* 0x005a402401007387 */ /* 0x000fe80000100800 */
[----:B------:R-:W-:Y:S04]  /*97870*/  STL.64 [R1+0xc50], R12 ;  /* 0x000c500c01007387 */ /* 0x000fe80000100a00 */
[----:B------:R1:W-:Y:S04]  /*97880*/  STL.64 [R1+0xc58], R14 ;  /* 0x000c580e01007387 */ /* 0x0003e80000100a00 */
[----:B------:R-:W-:Y:S04]  /*97890*/  STL.64 [R1+0x5a38], R10 ;  /* 0x005a380a01007387 */ /* 0x000fe80000100a00 */
[----:B------:R2:W-:Y:S01]  /*978a0*/  STL.64 [R1+0x5a30], R8 ;  /* 0x005a300801007387 */ /* 0x0005e20000100a00 */
[C---:B-1----:R-:W-:Y:S08]  /*978b0*/  HMMA.1688.F32.TF32 R12, R232.reuse, R10, R244 ;  /* 0x0000000ae80c723c */ /* 0x042ff000000810f4 */
[----:B--2---:R-:W-:Y:S08]  /*978c0*/  HMMA.1688.F32.TF32 R8, R232, R6, R240 ;  /* 0x00000006e808723c */ /* 0x004ff000000810f0 */
[C---:B------:R-:W-:Y:S03]  /*978d0*/  HMMA.1688.F32.TF32 R172, R236.reuse, R78, R172 ;  /* 0x0000004eecac723c */ /* 0x040fe600000810ac */
        /* <DEDUP_REMOVED lines=20> */
[C---:B------:R-:W-:Y:S03]  /*97a20*/  HMMA.1688.F32.TF32 R176, R236.reuse, R82, R176 ;  /* 0x00000052ecb0723c */ /* 0x040fe600000810b0 */
[----:B------:R-:W2:Y:S04]  /*97a30*/  LDL.LU R28, [R1+0x1820] ;  /* 0x00182000011c7983 */ /* 0x000ea80000300800 */
[----:B------:R-:W2:Y:S04]  /*97a40*/  LDL.LU R29, [R1+0x1824] ;  /* 0x00182400011d7983 */ /* 0x000ea80000300800 */
[----:B------:R-:W2:Y:S04]  /*97a50*/  LDL.LU R30, [R1+0x1828] ;  /* 0x00182800011e7983 */ /* 0x000ea80000300800 */
        /* <DEDUP_REMOVED lines=100> */
[----:B--2---:R-:W2:Y:S04]  /*980a0*/  LDL.LU R14, [R1+0x18b8] ;  /* 0x0018b800010e7983 */ /* 0x004ea80000300800 */
[----:B------:R-:W2:Y:S04]  /*980b0*/  LDL.LU R15, [R1+0x18bc] ;  /* 0x0018bc00010f7983 */ /* 0x000ea80000300800 */
[----:B------:R-:W-:Y:S04]  /*980c0*/  STL.64 [R1+0x5a28], R6 ;  /* 0x005a280601007387 */ /* 0x000fe80000100a00 */
[----:B------:R3:W-:Y:S04]  /*980d0*/  STL.64 [R1+0x5a20], R4 ;  /* 0x005a200401007387 */ /* 0x0007e80000100a00 */
[----:B------:R-:W-:Y:S04]  /*980e0*/  LDS R236, [R0+UR10+0xa080] ;  /* 0x00a0800a00ec7984 */ /* 0x000fe80008000800 */
[----:B------:R-:W-:Y:S04]  /*980f0*/  LDS R238, [R0+UR10+0xb080] ;  /* 0x00b0800a00ee7984 */ /* 0x000fe80008000800 */
[----:B------:R-:W-:Y:S04]  /*98100*/  LDS R237, [R3+UR10+0xa080] ;  /* 0x00a0800a03ed7984 */ /* 0x000fe80008000800 */
[----:B------:R-:W1:Y:S01]  /*98110*/  LDS R239, [R3+UR10+0xb080] ;  /* 0x00b0800a03ef7984 */ /* 0x000e620008000800 */
[C---:B---3--:R-:W-:Y:S08]  /*98120*/  HMMA.1688.F32.TF32 R4, R232.reuse, R138, R240 ;  /* 0x0000008ae804723c */ /* 0x048ff000000810f0 */
[----:B----4-:R-:W-:Y:S01]  /*98130*/  HMMA.1688.F32.TF32 R8, R232, R142, R220 ;  /* 0x0000008ee808723c */ /* 0x010fe200000810dc */
[----:B------:R-:W3:-:S15]  /*98140*/  LDL.LU R240, [R1+0x1c30] ;  /* 0x001c300001f07983 */ /* 0x000ede0000300800 */
[----:B------:R-:W-:-:S03]  /*98150*/  NOP ;  /* 0x0000000000007918 */ /* 0x000fc60000000000 */
[----:B------:R-:W-:Y:S04]  /*98160*/  STL.64 [R1+0xc20], R8 ;  /* 0x000c200801007387 */ /* 0x000fe80000100a00 */
[----:B------:R-:W-:Y:S04]  /*98170*/  STL.64 [R1+0xc28], R10 ;  /* 0x000c280a01007387 */ /* 0x000fe80000100a00 */
[----:B------:R-:W-:Y:S04]  /*98180*/  STL.64 [R1+0xc10], R4 ;  /* 0x000c100401007387 */ /* 0x000fe80000100a00 */
[----:B------:R4:W-:Y:S04]  /*98190*/  STL.64 [R1+0xc18], R6 ;  /* 0x000c180601007387 */ /* 0x0009e80000100a00 */
[----:B------:R-:W3:Y:S04]  /*981a0*/  LDL.LU R241, [R1+0x1c34] ;  /* 0x001c340001f17983 */ /* 0x000ee80000300800 */
[----:B------:R-:W3:Y:S04]  /*981b0*/  LDL.LU R242, [R1+0x1c38] ;  /* 0x001c380001f27983 */ /* 0x000ee80000300800 */
[----:B------:R-:W3:Y:S01]  /*981c0*/  LDL.LU R243, [R1+0x1c3c] ;  /* 0x001c3c0001f37983 */ /* 0x000ee20000300800 */
[C---:B----4-:R-:W-:Y:S08]  /*981d0*/  HMMA.1688.F32.TF32 R4, R232.reuse, R134, R224 ;  /* 0x00000086e804723c */ /* 0x050ff000000810e0 */
[C---:B------:R-:W-:Y:S08]  /*981e0*/  HMMA.1688.F32.TF32 R36, R232.reuse, R130, R228 ;  /* 0x00000082e824723c */ /* 0x040ff000000810e4 */
[C---:B------:R-:W-:Y:S03]  /*981f0*/  HMMA.1688.F32.TF32 R8, R232.reuse, R126, R216 ;  /* 0x0000007ee808723c */ /* 0x040fe600000810d8 */
[----:B------:R-:W-:Y:S04]  /*98200*/  STL.64 [R1+0xc00], R4 ;  /* 0x000c000401007387 */ /* 0x000fe80000100a00 */
[----:B------:R4:W-:Y:S02]  /*98210*/  STL.64 [R1+0xc08], R6 ;  /* 0x000c080601007387 */ /* 0x0009e40000100a00 */
[C---:B----4-:R-:W-:Y:S02]  /*98220*/  HMMA.1688.F32.TF32 R4, R232.reuse, R122, R212 ;  /* 0x0000007ae804723c */ /* 0x050fe400000810d4 */
[----:B------:R-:W-:Y:S04]  /*98230*/  STL.64 [R1+0xbf0], R36 ;  /* 0x000bf02401007387 */ /* 0x000fe80000100a00 */
[----:B------:R4:W-:Y:S04]  /*98240*/  STL.64 [R1+0xbf8], R38 ;  /* 0x000bf82601007387 */ /* 0x0009e80000100a00 */
[----:B------:R-:W-:Y:S04]  /*98250*/  STL.64 [R1+0xbe0], R8 ;  /* 0x000be00801007387 */ /* 0x000fe80000100a00 */
[----:B------:R1:W-:Y:S01]  /*98260*/  STL.64 [R1+0xbe8], R10 ;  /* 0x000be80a01007387 */ /* 0x0003e20000100a00 */
[C---:B----4-:R-:W-:Y:S08]  /*98270*/  HMMA.1688.F32.TF32 R36, R232.reuse, R154, R208 ;  /* 0x0000009ae824723c */ /* 0x050ff000000810d0 */
[C---:B-1----:R-:W-:Y:S01]  /*98280*/  HMMA.1688.F32.TF32 R8, R232.reuse, R150, R204 ;  /* 0x00000096e808723c */ /* 0x042fe200000810cc */
        /* <DEDUP_REMOVED lines=40> */
[----:B------:R-:W-:Y:S01]  /*98510*/  STL.64 [R1+0xb08], R38 ;  /* 0x000b082601007387 */ /* 0x000fe20000100a00 */
[C---:B------:R-:W-:Y:S03]  /*98520*/  HMMA.1688.F32.TF32 R28, R232.reuse, R70, R28 ;  /* 0x00000046e81c723c */ /* 0x040fe6000008101c */
[----:B------:R-:W-:Y:S04]  /*98530*/  STL.64 [R1+0xaf0], R8 ;  /* 0x000af00801007387 */ /* 0x000fe80000100a00 */
[----:B------:R1:W-:Y:S02]  /*98540*/  STL.64 [R1+0xaf8], R10 ;  /* 0x000af80a01007387 */ /* 0x0003e40000100a00 */
[C---:B-1----:R-:W-:Y:S02]  /*98550*/  HMMA.1688.F32.TF32 R8, R232.reuse, R66, R24 ;  /* 0x00000042e808723c */ /* 0x042fe40000081018 */
[----:B------:R-:W-:Y:S04]  /*98560*/  STL.64 [R1+0xae0], R4 ;  /* 0x000ae00401007387 */ /* 0x000fe80000100a00 */
[----:B------:R1:W-:Y:S02]  /*98570*/  STL.64 [R1+0xae8], R6 ;  /* 0x000ae80601007387 */ /* 0x0003e40000100a00 */
[C---:B-1----:R-:W-:Y:S02]  /*98580*/  HMMA.1688.F32.TF32 R4, R232.reuse, R62, R20 ;  /* 0x0000003ee804723c */ /* 0x042fe40000081014 */
[----:B------:R-:W-:Y:S04]  /*98590*/  STL.64 [R1+0xad0], R28 ;  /* 0x000ad01c01007387 */ /* 0x000fe80000100a00 */
[----:B------:R-:W-:Y:S02]  /*985a0*/  STL.64 [R1+0xad8], R30 ;  /* 0x000ad81e01007387 */ /* 0x000fe40000100a00 */
[C---:B--2---:R-:W-:Y:S03]  /*985b0*/  HMMA.1688.F32.TF32 R12, R232.reuse, R58, R12 ;  /* 0x0000003ae80c723c */ /* 0x044fe6000008100c */
[----:B------:R-:W-:Y:S04]  /*985c0*/  STL.64 [R1+0xac0], R8 ;  /* 0x000ac00801007387 */ /* 0x000fe80000100a00 */
[----:B------:R1:W-:Y:S02]  /*985d0*/  STL.64 [R1+0xac8], R10 ;  /* 0x000ac80a01007387 */ /* 0x0003e40000100a00 */
[----:B-1----:R-:W-:Y:S02]  /*985e0*/  HMMA.1688.F32.TF32 R8, R232, R54, R248 ;  /* 0x00000036e808723c */ /* 0x002fe400000810f8 */
        /* <DEDUP_REMOVED lines=13> */
[----:B---3--:R-:W-:Y:S02]  /*986c0*/  HMMA.1688.F32.TF32 R4, R236, R46, R240 ;  /* 0x0000002eec04723c */ /* 0x008fe400000810f0 */
[----:B------:R1:W-:Y:S04]  /*986d0*/  STL.64 [R1+0x5a18], R18 ;  /* 0x005a181201007387 */ /* 0x0003e80000100a00 */
[----:B------:R-:W3:-:S13]  /*986e0*/  LDL.LU R244, [R1+0x1f70] ;  /* 0x001f700001f47983 */ /* 0x000eda0000300800 */
        /* <DEDUP_REMOVED lines=130> */
[----:B------:R-:W3:Y:S01]  /*98f10*/  LDL.LU R36, [R1+0x5a40] ;  /* 0x005a400001247983 */ /* 0x000ee20000300800 */
[----:B--2---:R-:W-:-:S15]  /*98f20*/  HMMA.1688.F32.TF32 R8, R236, R38, R8 ;  /* 0x00000026ec08723c */ /* 0x004fde0000081008 */
[----:B------:R-:W-:-:S04]  /*98f30*/  NOP ;  /* 0x0000000000007918 */ /* 0x000fc80000000000 */
[----:B------:R-:W-:Y:S04]  /*98f40*/  STL.64 [R1+0xa70], R8 ;  /* 0x000a700801007387 */ /* 0x000fe80000100a00 */
[----:B------:R1:W-:Y:S04]  /*98f50*/  STL.64 [R1+0xa78], R10 ;  /* 0x000a780a01007387 */ /* 0x0003e80000100a00 */
[----:B-1----:R-:W4:Y:S04]  /*98f60*/  LDL.LU.64 R10, [R1+0x5a38] ;  /* 0x005a3800010a7983 */ /* 0x002f280000300a00 */
[----:B------:R-:W2:Y:S01]  /*98f70*/  LDL.LU.64 R8, [R1+0x5a30] ;  /* 0x005a300001087983 */ /* 0x000ea20000300a00 */
[----:B----4-:R-:W-:-:S15]  /*98f80*/  HMMA.1688.F32.TF32 R4, R236, R10, R4 ;  /* 0x0000000aec04723c */ /* 0x010fde0000081004 */
[----:B------:R-:W-:-:S04]  /*98f90*/  NOP ;  /* 0x0000000000007918 */ /* 0x000fc80000000000 */
[----:B------:R-:W-:Y:S04]  /*98fa0*/  STL.64 [R1+0xa60], R4 ;  /* 0x000a600401007387 */ /* 0x000fe80000100a00 */
[----:B------:R1:W-:Y:S04]  /*98fb0*/  STL.64 [R1+0xa68], R6 ;  /* 0x000a680601007387 */ /* 0x0003e80000100a00 */
[----:B-1----:R-:W4:Y:S01]  /*98fc0*/  LDL.LU.64 R6, [R1+0x5a28] ;  /* 0x005a280001067983 */ /* 0x002f220000300a00 */
[C---:B------:R-:W-:Y:S03]  /*98fd0*/  HMMA.1688.F32.TF32 R220, R236.reuse, R142, R220 ;  /* 0x0000008eecdc723c */ /* 0x040fe600000810dc */
[----:B------:R-:W2:Y:S05]  /*98fe0*/  LDL.LU.64 R4, [R1+0x5a20] ;  /* 0x005a200001047983 */ /* 0x000eaa0000300a00 */
[C---:B------:R-:W-:Y:S08]  /*98ff0*/  HMMA.1688.F32.TF32 R216, R236.reuse, R130, R216 ;  /* 0x00000082ecd8723c */ /* 0x040ff000000810d8 */
[C---:B------:R-:W-:Y:S08]  /*99000*/  HMMA.1688.F32.TF32 R208, R236.reuse, R122, R208 ;  /* 0x0000007aecd0723c */ /* 0x040ff000000810d0 */
[C---:B---3--:R-:W-:Y:S08]  /*99010*/  HMMA.1688.F32.TF32 R204, R236.reuse, R154, R204 ;  /* 0x0000009aeccc723c */ /* 0x048ff000000810cc */
        /* <DEDUP_REMOVED lines=15> */
[C---:B-1----:R-:W-:Y:S02]  /*99110*/  HMMA.1688.F32.TF32 R16, R236.reuse, R138, R224 ;  /* 0x0000008aec10723c */ /* 0x042fe400000810e0 */
[----:B------:R-:W-:Y:S04]  /*99120*/  STL.64 [R1+0xa40], R220 ;  /* 0x000a40dc01007387 */ /* 0x000fe80000100a00 */
[----:B------:R1:W-:Y:S02]  /*99130*/  STL.64 [R1+0xa48], R222 ;  /* 0x000a48de01007387 */ /* 0x0003e40000100a00 */
[C---:B-1----:R-:W-:Y:S11]  /*99140*/  HMMA.1688.F32.TF32 R220, R236.reuse, R134, R228 ;  /* 0x00000086ecdc723c */ /* 0x042ff600000810e4 */
        /* <DEDUP_REMOVED lines=48> */
[----:B------:R-:W-:Y:S01]  /*99450*/  STL.64 [R1+0x8b8], R26 ;  /* 0x0008b81a01007387 */ /* 0x000fe20000100a00 */
[C---:B------:R-:W-:Y:S04]  /*99460*/  HMMA.1688.F32.TF32 R20, R236.reuse, R58, R248 ;  /* 0x0000003aec14723c */ /* 0x040fe800000810f8 */
[----:B------:R-:W-:Y:S04]  /*99470*/  STL.64 [R1+0x8a0], R16 ;  /* 0x0008a01001007387 */ /* 0x000fe80000100a00 */
[----:B------:R1:W-:Y:S04]  /*99480*/  STL.64 [R1+0x8a8], R18 ;  /* 0x0008a81201007387 */ /* 0x0003e80000100a00 */
[----:B------:R-:W-:Y:S04]  /*99490*/  STL.64 [R1+0x890], R12 ;  /* 0x0008900c01007387 */ /* 0x000fe80000100a00 */
[----:B------:R3:W-:Y:S01]  /*994a0*/  STL.64 [R1+0x898], R14 ;  /* 0x0008980e01007387 */ /* 0x0007e20000100a00 */
[----:B-1----:R-:W-:Y:S08]  /*994b0*/  HMMA.1688.F32.TF32 R16, R236, R54, R244 ;  /* 0x00000036ec10723c */ /* 0x002ff000000810f4 */
[C---:B---3--:R-:W-:Y:S01]  /*994c0*/  HMMA.1688.F32.TF32 R12, R232.reuse, R50, R240 ;  /* 0x00000032e80c723c */ /* 0x048fe200000810f0 */
[----:B------:R-:W-:Y:S04]  /*994d0*/  STL.64 [R1+0x880], R20 ;  /* 0x0008801401007387 */ /* 0x000fe80000100a00 */
[----:B------:R-:W-:Y:S04]  /*994e0*/  STL.64 [R1+0x888], R22 ;  /* 0x0008881601007387 */ /* 0x000fe80000100a00 */
[----:B------:R-:W3:Y:S04]  /*994f0*/  LDL.LU R240, [R1+0x28f0] ;  /* 0x0028f00001f07983 */ /* 0x000ee80000300800 */
[----:B------:R-:W-:Y:S04]  /*99500*/  LDS R236, [R0+UR10+0xa100] ;  /* 0x00a1000a00ec7984 */ /* 0x000fe80008000800 */
[----:B------:R-:W-:Y:S04]  /*99510*/  LDS R238, [R0+UR10+0xb100] ;  /* 0x00b1000a00ee7984 */ /* 0x000fe80008000800 */
[----:B------:R-:W-:Y:S04]  /*99520*/  LDS R237, [R3+UR10+0xa100] ;  /* 0x00a1000a03ed7984 */ /* 0x000fe80008000800 */
[----:B------:R-:W1:Y:S04]  /*99530*/  LDS R239, [R3+UR10+0xb100] ;  /* 0x00b1000a03ef7984 */ /* 0x000e680008000800 */
        /* <DEDUP_REMOVED lines=117> */
[C---:B------:R-:W-:Y:S08]  /*99c90*/  HMMA.1688.F32.TF32 R28, R232.reuse, R90, R28 ;  /* 0x0000005ae81c723c */ /* 0x040ff0000008101c */
[C---:B------:R-:W-:Y:S08]  /*99ca0*/  HMMA.1688.F32.TF32 R32, R232.reuse, R94, R32 ;  /* 0x0000005ee820723c */ /* 0x040ff00000081020 */
        /* <DEDUP_REMOVED lines=11> */
[----:B-1----:R-:W2:Y:S04]  /*99d60*/  LDL.LU.64 R18, [R1+0x5a18] ;  /* 0x005a180001127983 */ /* 0x002ea80000300a00 */
[----:B------:R-:W-:Y:S04]  /*99d70*/  STL.64 [R1+0xc90], R220 ;  /* 0x000c90dc01007387 */ /* 0x000fe80000100a00 */
[----:B------:R1:W-:Y:S01]  /*99d80*/  STL.64 [R1+0xc98], R222 ;  /* 0x000c98de01007387 */ /* 0x0003e20000100a00 */
[C---:B------:R-:W-:Y:S08]  /*99d90*/  HMMA.1688.F32.TF32 R200, R232.reuse, R130, R200 ;  /* 0x00000082e8c8723c */ /* 0x040ff000000810c8 */
[C---:B-1----:R-:W-:Y:S08]  /*99da0*/  HMMA.1688.F32.TF32 R220, R232.reuse, R10, R228 ;  /* 0x0000000ae8dc723c */ /* 0x042ff000000810e4 */
[C---:B------:R-:W-:Y:S08]  /*99db0*/  HMMA.1688.F32.TF32 R196, R232.reuse, R126, R196 ;  /* 0x0000007ee8c4723c */ /* 0x040ff000000810c4 */
[C---:B------:R-:W-:Y:S08]  /*99dc0*/  HMMA.1688.F32.TF32 R192, R232.reuse, R122, R192 ;  /* 0x0000007ae8c0723c */ /* 0x040ff000000810c0 */
[C---:B------:R-:W-:Y:S01]  /*99dd0*/  HMMA.1688.F32.TF32 R188, R232.reuse, R154, R188 ;  /* 0x0000009ae8bc723c */ /* 0x040fe200000810bc */
[----:B------:R-:W-:Y:S04]  /*99de0*/  STL.64 [R1+0xca0], R224 ;  /* 0x000ca0e001007387 */ /* 0x000fe80000100a00 */
[----:B------:R-:W-:Y:S03]  /*99df0*/  STL.64 [R1+0xca8], R226 ;  /* 0x000ca8e201007387 */ /* 0x000fe60000100a00 */
        /* <DEDUP_REMOVED lines=52> */
[C---:B---3--:R-:W-:Y:S08]  /*9a140*/  HMMA.1688.F32.TF32 R20, R232.reuse, R70, R244 ;  /* 0x00000046e814723c */ /* 0x048ff000000810f4 */
[----:B----4-:R-:W-:Y:S03]  /*9a150*/  HMMA.1688.F32.TF32 R12, R232, R66, R240 ;  /* 0x00000042e80c723c */ /* 0x010fe600000810f0 */
        /* <DEDUP_REMOVED lines=116> */
[----:B------:R-:W-:Y:S08]  /*9a8a0*/  HMMA.1688.F32.TF32 R32, R236, R114, R32 ;  /* 0x00000072ec20723c */ /* 0x000ff00000081020 */
[C---:B---3--:R-:W-:Y:S08]  /*9a8b0*/  HMMA.1688.F32.TF32 R220, R232.reuse, R62, R220 ;  /* 0x0000003ee8dc723c */ /* 0x048ff000000810dc */
[----:B------:R-:W-:Y:S08]  /*9a8c0*/  HMMA.1688.F32.TF32 R224, R232, R58, R224 ;  /* 0x0000003ae8e0723c */ /* 0x000ff000000810e0 */
[C---:B------:R-:W-:Y:S08]  /*9a8d0*/  HMMA.1688.F32.TF32 R216, R236.reuse, R50, R216 ;  /* 0x00000032ecd8723c */ /* 0x040ff000000810d8 */
[C---:B------:R-:W-:Y:S08]  /*9a8e0*/  HMMA.1688.F32.TF32 R212, R236.reuse, R46, R212 ;  /* 0x0000002eecd4723c */ /* 0x040ff000000810d4 */
[C---:B------:R-:W-:Y:S08]  /*9a8f0*/  HMMA.1688.F32.TF32 R208, R236.reuse, R42, R208 ;  /* 0x0000002aecd0723c */ /* 0x040ff000000810d0 */
[C---:B------:R-:W-:Y:S08]  /*9a900*/  HMMA.1688.F32.TF32 R200, R236.reuse, R10, R200 ;  /* 0x0000000aecc8723c */ /* 0x040ff000000810c8 */
[----:B------:R-:W-:Y:S01]  /*9a910*/  HMMA.1688.F32.TF32 R204, R236, R38, R204 ;  /* 0x00000026eccc723c */ /* 0x000fe200000810cc */
[----:B------:R-:W-:Y:S04]  /*9a920*/  STL.64 [R1+0xe40], R220 ;  /* 0x000e40dc01007387 */ /* 0x000fe80000100a00 */
[----:B------:R1:W-:Y:S03]  /*9a930*/  STL.64 [R1+0xe48], R222 ;  /* 0x000e48de01007387 */ /* 0x0003e60000100a00 */
[----:B-1----:R-:W-:Y:S08]  /*9a940*/  HMMA.1688.F32.TF32 R220, R232, R54, R228 ;  /* 0x00000036e8dc723c */ /* 0x002ff000000810e4 */
        /* <DEDUP_REMOVED lines=59> */
[----:B------:R3:W-:Y:S04]  /*9ad00*/  STL.64 [R1+0xf48], R14 ;  /* 0x000f480e01007387 */ /* 0x0007e80000100a00 */
[----:B------:R-:W-:Y:S04]  /*9ad10*/  LDS R234, [R18+UR10+0xb100] ;  /* 0x00b1000a12ea7984 */ /* 0x000fe80008000800 */
[----:B------:R-:W-:Y:S04]  /*9ad20*/  LDS R233, [R19+UR10+0xa100] ;  /* 0x00a1000a13e97984 */ /* 0x000fe80008000800 */
[----:B------:R-:W4:Y:S01]  /*9ad30*/  LDS R235, [R19+UR10+0xb100] ;  /* 0x00b1000a13eb7984 */ /* 0x000f220008000800 */
[C---:B-1----:R-:W-:Y:S08]  /*9ad40*/  HMMA.1688.F32.TF32 R24, R236.reuse, R94, R248 ;  /* 0x0000005eec18723c */ /* 0x042ff000000810f8 */
[C---:B--2---:R-:W-:Y:S08]  /*9ad50*/  HMMA.1688.F32.TF32 R20, R236.reuse, R90, R244 ;  /* 0x0000005aec14723c */ /* 0x044ff000000810f4 */
[----:B---3--:R-:W-:Y:S03]  /*9ad60*/  HMMA.1688.F32.TF32 R12, R236, R86, R240 ;  /* 0x00000056ec0c723c */ /* 0x008fe600000810f0 */
        /* <DEDUP_REMOVED lines=116> */
[----:B--2---:R-:W-:Y:S08]  /*9b4b0*/  HMMA.1688.F32.TF32 R32, R232, R122, R32 ;  /* 0x0000007ae820723c */ /* 0x004ff00000081020 */
        /* <DEDUP_REMOVED lines=202> */
[C---:B-1----:R-:W-:Y:S08]  /*9c160*/  HMMA.1688.F32.TF32 R220, R232.reuse, R94, R228 ;  /* 0x0000005ee8dc723c */ /* 0x042ff000000810e4 */
[C---:B------:R-:W-:Y:S08]  /*9c170*/  HMMA.1688.F32.TF32 R196, R232.reuse, R70, R196 ;  /* 0x00000046e8c4723c */ /* 0x040ff000000810c4 */
[C---:B------:R-:W-:Y:S08]  /*9c180*/  HMMA.1688.F32.TF32 R192, R232.reuse, R66, R192 ;  /* 0x00000042e8c0723c */ /* 0x040ff000000810c0 */
[C---:B------:R-:W-:Y:S01]  /*9c190*/  HMMA.1688.F32.TF32 R188, R232.reuse, R62, R188 ;  /* 0x0000003ee8bc723c */ /* 0x040fe200000810bc */
[----:B------:R-:W-:Y:S04]  /*9c1a0*/  STL.64 [R1+0x11b0], R224 ;  /* 0x0011b0e001007387 */ /* 0x000fe80000100a00 */
[----:B------:R-:W-:Y:S03]  /*9c1b0*/  STL.64 [R1+0x11b8], R226 ;  /* 0x0011b8e201007387 */ /* 0x000fe60000100a00 */
[C---:B------:R-:W-:Y:S08]  /*9c1c0*/  HMMA.1688.F32.TF32 R184, R232.reuse, R58, R184 ;  /* 0x0000003ae8b8723c */ /* 0x040ff000000810b8 */
[----:B------:R-:W-:Y:S08]  /*9c1d0*/  HMMA.1688.F32.TF32 R180, R232, R54, R180 ;  /* 0x00000036e8b4723c */ /* 0x000ff000000810b4 */
        /* <DEDUP_REMOVED lines=58> */
[C---:B---3--:R-:W-:Y:S03]  /*9c580*/  HMMA.1688.F32.TF32 R12, R236.reuse, R150, R240 ;  /* 0x00000096ec0c723c */ /* 0x048fe600000810f0 */
        /* <DEDUP_REMOVED lines=125> */
[----:B------:R-:W-:Y:S03]  /*9cd60*/  HMMA.1688.F32.TF32 R156, R236, R66, R156 ;  /* 0x00000042ec9c723c */ /* 0x000fe6000008109c */
        /* <DEDUP_REMOVED lines=30> */
[----:B------:R-:W-:Y:S04]  /*9cf50*/  LDS R238, [R0+UR10+0xb200] ;  /* 0x00b2000a00ee7984 */ /* 0x000fe80008000800 */
[----:B------:R-:W-:Y:S04]  /*9cf60*/  LDS R237, [R3+UR10+0xa200] ;  /* 0x00a2000a03ed7984 */ /* 0x000fe80008000800 */
[----:B------:R-:W2:Y:S01]  /*9cf70*/  LDS R239, [R3+UR10+0xb200] ;  /* 0x00b2000a03ef7984 */ /* 0x000ea20008000800 */
[C---:B-1----:R-:W-:Y:S08]  /*9cf80*/  HMMA.1688.F32.TF32 R20, R232.reuse, R46, R12 ;  /* 0x0000002ee814723c */ /* 0x042ff0000008100c */
[C---:B------:R-:W-:Y:S01]  /*9cf90*/  HMMA.1688.F32.TF32 R12, R232.reuse, R42, R248 ;  /* 0x0000002ae80c723c */ /* 0x040fe200000810f8 */
[----:B------:R-:W-:Y:S10]  /*9cfa0*/  STL.64 [R1+0x5a10], R42 ;  /* 0x005a102a01007387 */ /* 0x000ff40000100a00 */
[----:B------:R-:W-:Y:S04]  /*9cfb0*/  STL.64 [R1+0x1480], R20 ;  /* 0x0014801401007387 */ /* 0x000fe80000100a00 */
[----:B------:R-:W-:Y:S04]  /*9cfc0*/  STL.64 [R1+0x1488], R22 ;  /* 0x0014881601007387 */ /* 0x000fe80000100a00 */
[----:B------:R-:W-:Y:S04]  /*9cfd0*/  STL.64 [R1+0x5a08], R40 ;  /* 0x005a082801007387 */ /* 0x000fe80000100a00 */
[----:B------:R-:W-:Y:S04]  /*9cfe0*/  STL.64 [R1+0x1490], R12 ;  /* 0x0014900c01007387 */ /* 0x000fe80000100a00 */
[----:B------:R1:W-:Y:S02]  /*9cff0*/  STL.64 [R1+0x1498], R14 ;  /* 0x0014980e01007387 */ /* 0x0003e40000100a00 */
[----:B-1----:R-:W-:Y:S02]  /*9d000*/  HMMA.1688.F32.TF32 R12, R232, R38, R244 ;  /* 0x00000026e80c723c */ /* 0x002fe400000810f4 */
[----:B------:R-:W-:Y:S04]  /*9d010*/  STL.64 [R1+0x5a00], R38 ;  /* 0x005a002601007387 */ /* 0x000fe80000100a00 */
[----:B------:R-:W-:-:S13]  /*9d020*/  STL [R1+0x59f8], R36 ;  /* 0x0059f82401007387 */ /* 0x000fda0000100800 */
[----:B------:R-:W-:Y:S04]  /*9d030*/  STL.64 [R1+0x14a0], R12 ;  /* 0x0014a00c01007387 */ /* 0x000fe80000100a00 */
[----:B------:R1:W-:Y:S02]  /*9d040*/  STL.64 [R1+0x14a8], R14 ;  /* 0x0014a80e01007387 */ /* 0x0003e40000100a00 */
[----:B-1----:R-:W-:Y:S02]  /*9d050*/  HMMA.1688.F32.TF32 R12, R232, R10, R240 ;  /* 0x0000000ae80c723c */ /* 0x002fe400000810f0 */
[----:B------:R-:W2:-:S15]  /*9d060*/  LDL.LU R240, [R1+0x2160] ;  /* 0x0021600001f07983 */ /* 0x000e9e0000300800 */
[----:B------:R-:W-:Y:S02]  /*9d070*/  NOP ;  /* 0x0000000000007918 */ /* 0x000fe40000000000 */
        /* <DEDUP_REMOVED lines=118> */
[C---:B------:R-:W-:Y:S08]  /*9d7e0*/  HMMA.1688.F32.TF32 R36, R232.reuse, R142, R220 ;  /* 0x0000008ee824723c */ /* 0x040ff000000810dc */
[C---:B-1----:R-:W-:Y:S03]  /*9d7f0*/  HMMA.1688.F32.TF32 R4, R232.reuse, R134, R228 ;  /* 0x00000086e804723c */ /* 0x042fe600000810e4 */
[----:B------:R-:W-:Y:S04]  /*9d800*/  STL.64 [R1+0x14c0], R8 ;  /* 0x0014c00801007387 */ /* 0x000fe80000100a00 */
[----:B------:R3:W-:Y:S02]  /*9d810*/  STL.64 [R1+0x14c8], R10 ;  /* 0x0014c80a01007387 */ /* 0x0007e40000100a00 */
[C---:B---3--:R-:W-:Y:S02]  /*9d820*/  HMMA.1688.F32.TF32 R8, R232.reuse, R138, R224 ;  /* 0x0000008ae808723c */ /* 0x048fe400000810e0 */
[----:B------:R-:W-:Y:S04]  /*9d830*/  STL.64 [R1+0x14d0], R36 ;  /* 0x0014d02401007387 */ /* 0x000fe80000100a00 */
[----:B------:R1:W-:Y:S02]  /*9d840*/  STL.64 [R1+0x14d8], R38 ;  /* 0x0014d82601007387 */ /* 0x0003e40000100a00 */
[C---:B-1----:R-:W-:Y:S11]  /*9d850*/  HMMA.1688.F32.TF32 R36, R232.reuse, R130, R216 ;  /* 0x00000082e824723c */ /* 0x042ff600000810d8 */
        /* <DEDUP_REMOVED lines=17> */
[C---:B----4-:R-:W-:Y:S03]  /*9d970*/  HMMA.1688.F32.TF32 R36, R232.reuse, R118, R192 ;  /* 0x00000076e824723c */ /* 0x050fe600000810c0 */
        /* <DEDUP_REMOVED lines=34> */
[----:B------:R-:W-:Y:S03]  /*9dba0*/  STL.64 [R1+0x15f8], R38 ;  /* 0x0015f82601007387 */ /* 0x000fe60000100a00 */
        /* <DEDUP_REMOVED lines=14> */
[----:B-1----:R-:W-:Y:S08]  /*9dc90*/  HMMA.1688.F32.TF32 R8, R232, R54, R244 ;  /* 0x00000036e808723c */ /* 0x002ff000000810f4 */
[C---:B--2---:R-:W-:Y:S01]  /*9dca0*/  HMMA.1688.F32.TF32 R4, R236.reuse, R50, R240 ;  /* 0x00000032ec04723c */ /* 0x044fe200000810f0 */
[----:B------:R1:W-:Y:S04]  /*9dcb0*/  STL.64 [R1+0x1660], R12 ;  /* 0x0016600c01007387 */ /* 0x0003e80000100a00 */
[----:B------:R2:W-:Y:S04]  /*9dcc0*/  STL.64 [R1+0x1668], R14 ;  /* 0x0016680e01007387 */ /* 0x0005e80000100a00 */
[----:B------:R-:W3:Y:S04]  /*9dcd0*/  LDL.LU R240, [R1+0x1fa0] ;  /* 0x001fa00001f07983 */ /* 0x000ee80000300800 */
[----:B------:R-:W-:Y:S04]  /*9dce0*/  LDS R232, [R18+UR10+0xa200] ;  /* 0x00a2000a12e87984 */ /* 0x000fe80008000800 */
[----:B------:R-:W-:Y:S04]  /*9dcf0*/  LDS R234, [R18+UR10+0xb200] ;  /* 0x00b2000a12ea7984 */ /* 0x000fe80008000800 */
[----:B------:R-:W-:Y:S04]  /*9dd00*/  LDS R233, [R19+UR10+0xa200] ;  /* 0x00a2000a13e97984 */ /* 0x000fe80008000800 */
[----:B------:R-:W4:Y:S04]  /*9dd10*/  LDS R235, [R19+UR10+0xb200] ;  /* 0x00b2000a13eb7984 */ /* 0x000f280008000800 */
[----:B------:R-:W-:Y:S04]  /*9dd20*/  STL.64 [R1+0x1650], R8 ;  /* 0x0016500801007387 */ /* 0x000fe80000100a00 */
[----:B------:R-:W-:Y:S04]  /*9dd30*/  STL.64 [R1+0x1658], R10 ;  /* 0x0016580a01007387 */ /* 0x000fe80000100a00 */
        /* <DEDUP_REMOVED lines=136> */
[----:B------:R-:W2:Y:S01]  /*9e5c0*/  LDL.LU R36, [R1+0x59f8] ;  /* 0x0059f80001247983 */ /* 0x000ea20000300800 */
[----:B---3--:R-:W-:-:S15]  /*9e5d0*/  HMMA.1688.F32.TF32 R8, R236, R38, R8 ;  /* 0x00000026ec08723c */ /* 0x008fde0000081008 */
        /* <DEDUP_REMOVED lines=33> */
[----:B---3--:R-:W-:-:S15]  /*9e7f0*/  HMMA.1688.F32.TF32 R220, R236, R6, R220 ;  /* 0x00000006ecdc723c */ /* 0x008fde00000810dc */
[----:B------:R-:W-:-:S04]  /*9e800*/  NOP ;  /* 0x0000000000007918 */ /* 0x000fc80000000000 */
[----:B------:R-:W-:Y:S04]  /*9e810*/  STL.64 [R1+0x2250], R220 ;  /* 0x002250dc01007387 */ /* 0x000fe80000100a00 */
[----:B------:R1:W-:Y:S02]  /*9e820*/  STL.64 [R1+0x2258], R222 ;  /* 0x002258de01007387 */ /* 0x0003e40000100a00 */
[----:B-1----:R-:W-:Y:S02]  /*9e830*/  HMMA.1688.F32.TF32 R220, R236, R138, R228 ;  /* 0x0000008aecdc723c */ /* 0x002fe400000810e4 */
[----:B------:R-:W-:Y:S04]  /*9e840*/  STL.64 [R1+0x2240], R224 ;  /* 0x002240e001007387 */ /* 0x000fe80000100a00 */
[----:B------:R-:W-:-:S13]  /*9e850*/  STL.64 [R1+0x2248], R226 ;  /* 0x002248e201007387 */ /* 0x000fda0000100a00 */
        /* <DEDUP_REMOVED lines=46> */
[----:B--2---:R-:W-:Y:S01]  /*9eb40*/  HMMA.1688.F32.TF32 R12, R236, R54, R240 ;  /* 0x00000036ec0c723c */ /* 0x004fe200000810f0 */
[----:B------:R-:W-:Y:S04]  /*9eb50*/  LDS R236, [R0+UR10+0xa280] ;  /* 0x00a2800a00ec7984 */ /* 0x000fe80008000800 */
[----:B------:R-:W-:Y:S04]  /*9eb60*/  LDS R238, [R0+UR10+0xb280] ;  /* 0x00b2800a00ee7984 */ /* 0x000fe80008000800 */
[----:B------:R-:W-:Y:S04]  /*9eb70*/  LDS R237, [R3+UR10+0xa280] ;  /* 0x00a2800a03ed7984 */ /* 0x000fe80008000800 */
[----:B------:R-:W1:Y:S04]  /*9eb80*/  LDS R239, [R3+UR10+0xb280] ;  /* 0x00b2800a03ef7984 */ /* 0x000e680008000800 */
        /* <DEDUP_REMOVED lines=16> */
[----:B-1----:R-:W3:Y:S04]  /*9ec90*/  LDL.LU R14, [R1+0x1d38] ;  /* 0x001d3800010e7983 */ /* 0x002ee80000300800 */
        /* <DEDUP_REMOVED lines=105> */
[C---:B-1----:R-:W-:Y:S08]  /*9f330*/  HMMA.1688.F32.TF32 R220, R232.reuse, R38, R216 ;  /* 0x00000026e8dc723c */ /* 0x042ff000000810d8 */
[C---:B------:R-:W-:Y:S08]  /*9f340*/  HMMA.1688.F32.TF32 R216, R232.reuse, R10, R212 ;  /* 0x0000000ae8d8723c */ /* 0x040ff000000810d4 */
[C---:B------:R-:W-:Y:S08]  /*9f350*/  HMMA.1688.F32.TF32 R212, R232.reuse, R6, R208 ;  /* 0x00000006e8d4723c */ /* 0x040ff000000810d0 */
[C---:B---3--:R-:W-:Y:S08]  /*9f360*/  HMMA.1688.F32.TF32 R208, R232.reuse, R142, R204 ;  /* 0x0000008ee8d0723c */ /* 0x048ff000000810cc */
[C---:B------:R-:W-:Y:S08]  /*9f370*/  HMMA.1688.F32.TF32 R204, R232.reuse, R138, R200 ;  /* 0x0000008ae8cc723c */ /* 0x040ff000000810c8 */
[C---:B------:R-:W-:Y:S08]  /*9f380*/  HMMA.1688.F32.TF32 R200, R232.reuse, R134, R196 ;  /* 0x00000086e8c8723c */ /* 0x040ff000000810c4 */
        /* <DEDUP_REMOVED lines=62> */
[----:B------:R1:W-:Y:S04]  /*9f770*/  STL.64 [R1+0x1f40], R20 ;  /* 0x001f401401007387 */ /* 0x0003e80000100a00 */
[----:B------:R2:W-:Y:S04]  /*9f780*/  STL.64 [R1+0x1f48], R22 ;  /* 0x001f481601007387 */ /* 0x0005e80000100a00 */
[----:B-1----:R-:W3:Y:S04]  /*9f790*/  LDL.LU R20, [R1+0x7e0] ;  /* 0x0007e00001147983 */ /* 0x002ee80000300800 */
[----:B------:R1:W-:Y:S04]  /*9f7a0*/  STL.64 [R1+0x1f30], R24 ;  /* 0x001f301801007387 */ /* 0x0003e80000100a00 */
[----:B------:R4:W-:Y:S04]  /*9f7b0*/  STL.64 [R1+0x1f38], R26 ;  /* 0x001f381a01007387 */ /* 0x0009e80000100a00 */
[----:B------:R1:W-:Y:S04]  /*9f7c0*/  STL.64 [R1+0x1f20], R12 ;  /* 0x001f200c01007387 */ /* 0x0003e80000100a00 */
[----:B------:R1:W-:Y:S04]  /*9f7d0*/  STL.64 [R1+0x1f28], R14 ;  /* 0x001f280e01007387 */ /* 0x0003e80000100a00 */
[----:B------:R-:W3:Y:S04]  /*9f7e0*/  LDL.LU R21, [R1+0x7e4] ;  /* 0x0007e40001157983 */ /* 0x000ee80000300800 */
[----:B--2---:R-:W3:Y:S04]  /*9f7f0*/  LDL.LU R22, [R1+0x7e8] ;  /* 0x0007e80001167983 */ /* 0x004ee80000300800 */
        /* <DEDUP_REMOVED lines=117> */
[----:B------:R1:W-:Y:S04]  /*9ff50*/  STL.64 [R1+0x1ef8], R242 ;  /* 0x001ef8f201007387 */ /* 0x0003e80000100a00 */
[----:B-1----:R-:W2:Y:S04]  /*9ff60*/  LDL.LU.64 R242, [R1+0x59b0] ;  /* 0x0059b00001f27983 */ /* 0x002ea80000300a00 */
[----:B------:R-:W2:Y:S01]  /*9ff70*/  LDL.LU.64 R240, [R1+0x59a8] ;  /* 0x0059a80001f07983 */ /* 0x000ea20000300a00 */
[C---:B------:R-:W-:Y:S08]  /*9ff80*/  HMMA.1688.F32.TF32 R220, R232.reuse, R58, R220 ;  /* 0x0000003ae8dc723c */ /* 0x040ff000000810dc */
[----:B------:R-:W-:Y:S08]  /*9ff90*/  HMMA.1688.F32.TF32 R224, R232, R54, R224 ;  /* 0x00000036e8e0723c */ /* 0x000ff000000810e0 */
[C---:B------:R-:W-:Y:S01]  /*9ffa0*/  HMMA.1688.F32.TF32 R12, R236.reuse, R94, R12 ;  /* 0x0000005eec0c723c */ /* 0x040fe2000008100c */
[----:B------:R-:W-:Y:S04]  /*9ffb0*/  LDS R232, [R18+UR10+0xa280] ;  /* 0x00a2800a12e87984 */ /* 0x000fe80008000800 */
[----:B------:R-:W-:Y:S04]  /*9ffc0*/  LDS R234, [R18+UR10+0xb280] ;  /* 0x00b2800a12ea7984 */ /* 0x000fe80008000800 */
[----:B------:R-:W-:Y:S04]  /*9ffd0*/  LDS R233, [R19+UR10+0xa280] ;  /* 0x00a2800a13e97984 */ /* 0x000fe80008000800 */
[----:B------:R-:W1:Y:S04]  /*9ffe0*/  LDS R235, [R19+UR10+0xb280] ;  /* 0x00b2800a13eb7984 */ /* 0x000e680008000800 */
[----:B------:R-:W-:Y:S04]  /*9fff0*/  STL.64 [R1+0x1ee0], R220 ;  /* 0x001ee0dc01007387 */ /* 0x000fe80000100a00 */
[----:B------:R1:W-:Y:S02]  /*a0000*/  STL.64 [R1+0x1ee8], R222 ;  /* 0x001ee8de01007387 */ /* 0x0003e40000100a00 */
[----:B-1----:R-:W-:Y:S02]  /*a0010*/  HMMA.1688.F32.TF32 R220, R236, R50, R228 ;  /* 0x00000032ecdc723c */ /* 0x002fe400000810e4 */
[----:B------:R-:W-:Y:S04]  /*a0020*/  STL.64 [R1+0x1d60], R224 ;  /* 0x001d60e001007387 */ /* 0x000fe80000100a00 */
[----:B------:R-:W-:-:S13]  /*a0030*/  STL.64 [R1+0x1d68], R226 ;  /* 0x001d68e201007387 */ /* 0x000fda0000100a00 */
        /* <DEDUP_REMOVED lines=65> */
[----:B------:R-:W3:Y:S01]  /*a0450*/  LDL.LU R21, [R1+0x6b4] ;  /* 0x0006b40001157983 */ /* 0x000ee20000300800 */
[----:B--2---:R-:W-:-:S02]  /*a0460*/  IMAD.MOV.U32 R22, RZ, RZ, R241 ;  /* 0x000000ffff167224 */ /* 0x004fc400078e00f1 */
[----:B------:R-:W-:Y:S01]  /*a0470*/  IMAD.MOV.U32 R23, RZ, RZ, R240 ;  /* 0x000000ffff177224 */ /* 0x000fe200078e00f0 */
[----:B------:R-:W2:Y:S04]  /*a0480*/  LDL.LU R241, [R1+0x59a4] ;  /* 0x0059a40001f17983 */ /* 0x000ea80000300800 */
[----:B------:R-:W3:Y:S01]  /*a0490*/  LDL.LU R240, [R1+0x59a0] ;  /* 0x0059a00001f07983 */ /* 0x000ee20000300800 */
[----:B-1----:R-:W-:Y:S02]  /*a04a0*/  IMAD.MOV.U32 R24, RZ, RZ, R245 ;  /* 0x000000ffff187224 */ /* 0x002fe400078e00f5 */
[----:B------:R-:W-:Y:S01]  /*a04b0*/  IMAD.MOV.U32 R25, RZ, RZ, R244 ;  /* 0x000000ffff197224 */ /* 0x000fe200078e00f4 */
        /* <DEDUP_REMOVED lines=8> */
[----:B--2---:R-:W-:-:S02]  /*a0540*/  IMAD.MOV.U32 R31, RZ, RZ, R241 ;  /* 0x000000ffff1f7224 */ /* 0x004fc400078e00f1 */
[----:B---3--:R-:W-:Y:S02]  /*a0550*/  IMAD.MOV.U32 R30, RZ, RZ, R240 ;  /* 0x000000ffff1e7224 */ /* 0x008fe400078e00f0 */
[----:B------:R-:W2:Y:S04]  /*a0560*/  LDL.LU R240, [R1+0x598c] ;  /* 0x00598c0001f07983 */ /* 0x000ea80000300800 */
        /* <DEDUP_REMOVED lines=57> */
[----:B----4-:R-:W-:-:S02]  /*a0900*/  IMAD.MOV.U32 R32, RZ, RZ, R242 ;  /* 0x000000ffff207224 */ /* 0x010fc400078e00f2 */
[----:B------:R-:W-:Y:S02]  /*a0910*/  IMAD.MOV.U32 R33, RZ, RZ, R243 ;  /* 0x000000ffff217224 */ /* 0x000fe400078e00f3 */
[----:B------:R-:W-:Y:S02]  /*a0920*/  IMAD.MOV.U32 R34, RZ, RZ, R244 ;  /* 0x000000ffff227224 */ /* 0x000fe400078e00f4 */
[----:B------:R-:W-:Y:S02]  /*a0930*/  IMAD.MOV.U32 R35, RZ, RZ, R245 ;  /* 0x000000ffff237224 */ /* 0x000fe400078e00f5 */
[----:B------:R-:W-:Y:S02]  /*a0940*/  IMAD.MOV.U32 R12, RZ, RZ, R246 ;  /* 0x000000ffff0c7224 */ /* 0x000fe400078e00f6 */
[----:B------:R-:W-:Y:S01]  /*a0950*/  IMAD.MOV.U32 R13, RZ, RZ, R247 ;  /* 0x000000ffff0d7224 */ /* 0x000fe200078e00f7 */
[----:B--2---:R-:W-:Y:S01]  /*a0960*/  MOV R171, R241 ;  /* 0x000000f100ab7202 */ /* 0x004fe20000000f00 */
[----:B---3--:R-:W-:-:S02]  /*a0970*/  IMAD.MOV.U32 R170, RZ, RZ, R240 ;  /* 0x000000ffffaa7224 */ /* 0x008fc400078e00f0 */
        /* <DEDUP_REMOVED lines=16> */
[----:B------:R-:W-:Y:S08]  /*a0a80*/  HMMA.1688.F32.TF32 R184, R236, R58, R176 ;  /* 0x0000003aecb8723c */ /* 0x000ff000000810b0 */
        /* <DEDUP_REMOVED lines=21> */
[----:B------:R-:W-:Y:S03]  /*a0be0*/  HMMA.1688.F32.TF32 R32, R232, R142, R32 ;  /* 0x0000008ee820723c */ /* 0x000fe60000081020 */
[----:B------:R-:W-:Y:S01]  /*a0bf0*/  STL.64 [R1+0x1ce0], R184 ;  /* 0x001ce0b801007387 */ /* 0x000fe20000100a00 */
[----:B------:R-:W-:-:S02]  /*a0c00*/  IMAD.MOV.U32 R14, RZ, RZ, R252 ;  /* 0x000000ffff0e7224 */ /* 0x000fc400078e00fc */
[----:B------:R-:W-:Y:S01]  /*a0c10*/  IMAD.MOV.U32 R15, RZ, RZ, R2 ;  /* 0x000000ffff0f7224 */ /* 0x000fe200078e0002 */
[----:B------:R-:W-:Y:S01]  /*a0c20*/  STL.64 [R1+0x1ce8], R186 ;  /* 0x001ce8ba01007387 */ /* 0x000fe20000100a00 */
[----:B------:R-:W-:Y:S01]  /*a0c30*/  HMMA.1688.F32.TF32 R28, R232, R138, R28 ;  /* 0x0000008ae81c723c */ /* 0x000fe2000008101c */
[----:B------:R-:W-:-:S07]  /*a0c40*/  IMAD.MOV.U32 R2, RZ, RZ, R175 ;  /* 0x000000ffff027224 */ /* 0x000fce00078e00af */
[----:B------:R-:W-:Y:S01]  /*a0c50*/  HMMA.1688.F32.TF32 R24, R232, R134, R24 ;  /* 0x00000086e818723c */ /* 0x000fe20000081018 */
[----:B------:R-:W-:-:S07]  /*a0c60*/  IMAD.MOV.U32 R252, RZ, RZ, R173 ;  /* 0x000000fffffc7224 */ /* 0x000fce00078e00ad */
[C---:B------:R-:W-:Y:S08]  /*a0c70*/  HMMA.1688.F32.TF32 R20, R232.reuse, R130, R20 ;  /* 0x00000082e814723c */ /* 0x040ff00000081014 */
[C---:B------:R-:W-:Y:S08]  /*a0c80*/  HMMA.1688.F32.TF32 R12, R232.reuse, R126, R12 ;  /* 0x0000007ee80c723c */ /* 0x040ff0000008100c */
[----:B--2---:R-:W-:Y:S08]  /*a0c90*/  HMMA.1688.F32.TF32 R176, R232, R50, R240 ;  /* 0x00000032e8b0723c */ /* 0x004ff000000810f0 */
[----:B---3--:R-:W-:Y:S01]  /*a0ca0*/  HMMA.1688.F32.TF32 R180, R236, R54, R244 ;  /* 0x00000036ecb4723c */ /* 0x008fe200000810f4 */
[----:B------:R-:W-:Y:S04]  /*a0cb0*/  LDS R237, [R3+UR10+0xa300] ;  /* 0x00a3000a03ed7984 */ /* 0x000fe80008000800 */
[----:B------:R1:W-:Y:S04]  /*a0cc0*/  LDS R239, [R3+UR10+0xb300] ;  /* 0x00b3000a03ef7984 */ /* 0x0003e80008000800 */
[----:B------:R-:W-:Y:S04]  /*a0cd0*/  LDS R236, [R0+UR10+0xa300] ;  /* 0x00a3000a00ec7984 */ /* 0x000fe80008000800 */
[----:B------:R-:W2:Y:S01]  /*a0ce0*/  LDS R238, [R0+UR10+0xb300] ;  /* 0x00b3000a00ee7984 */ /* 0x000ea20008000800 */
[----:B-1----:R-:W-:-:S05]  /*a0cf0*/  IMAD.MOV.U32 R3, RZ, RZ, R174 ;  /* 0x000000ffff037224 */ /* 0x002fca00078e00ae */
        /* <DEDUP_REMOVED lines=22> */
[----:B-1----:R-:W4:Y:S04]  /*a0e60*/  LDL.LU R24, [R1] ;  /* 0x0000000001187983 */ /* 0x002f280000300800 */
[----:B------:R1:W-:Y:S04]  /*a0e70*/  STL.64 [R1+0x1c50], R20 ;  /* 0x001c501401007387 */ /* 0x0003e80000100a00 */
[----:B------:R1:W-:Y:S04]  /*a0e80*/  STL.64 [R1+0x1c58], R22 ;  /* 0x001c581601007387 */ /* 0x0003e80000100a00 */
[----:B------:R1:W-:Y:S04]  /*a0e90*/  STL.64 [R1+0x1c40], R12 ;  /* 0x001c400c01007387 */ /* 0x0003e80000100a00 */
[----:B------:R1:W-:Y:S04]  /*a0ea0*/  STL.64 [R1+0x1c48], R14 ;  /* 0x001c480e01007387 */ /* 0x0003e80000100a00 */
        /* <DEDUP_REMOVED lines=86> */
[----:B------:R-:W4:Y:S01]  /*a1410*/  LDL.LU R23, [R1+0x5dc] ;  /* 0x0005dc0001177983 */ /* 0x000f220000300800 */
[----:B------:R-:W-:-:S02]  /*a1420*/  IMAD.MOV.U32 R12, RZ, RZ, R248 ;  /* 0x000000ffff0c7224 */ /* 0x000fc400078e00f8 */
[----:B------:R-:W-:Y:S01]  /*a1430*/  IMAD.MOV.U32 R13, RZ, RZ, R249 ;  /* 0x000000ffff0d7224 */ /* 0x000fe200078e00f9 */
[----:B------:R-:W4:Y:S04]  /*a1440*/  LDL.LU R248, [R1+0x595c] ;  /* 0x00595c0001f87983 */ /* 0x000f280000300800 */
[----:B------:R-:W4:Y:S01]  /*a1450*/  LDL.LU R249, [R1+0x5958] ;  /* 0x0059580001f97983 */ /* 0x000f220000300800 */
[----:B------:R-:W-:Y:S02]  /*a1460*/  IMAD.MOV.U32 R14, RZ, RZ, R250 ;  /* 0x000000ffff0e7224 */ /* 0x000fe400078e00fa */
[----:B------:R-:W-:Y:S01]  /*a1470*/  IMAD.MOV.U32 R15, RZ, RZ, R251 ;  /* 0x000000ffff0f7224 */ /* 0x000fe200078e00fb */
[----:B------:R-:W4:Y:S04]  /*a1480*/  LDL.LU R250, [R1+0x5954] ;  /* 0x0059540001fa7983 */ /* 0x000f280000300800 */
[----:B------:R-:W4:Y:S02]  /*a1490*/  LDL.LU R251, [R1+0x5950] ;  /* 0x0059500001fb7983 */ /* 0x000f240000300800 */
[----:B--2---:R-:W-:Y:S08]  /*a14a0*/  HMMA.1688.F32.TF32 R12, R236, R42, R12 ;  /* 0x0000002aec0c723c */ /* 0x004ff0000008100c */
[C---:B---3--:R-:W-:Y:S08]  /*a14b0*/  HMMA.1688.F32.TF32 R196, R232.reuse, R106, R196 ;  /* 0x0000006ae8c4723c */ /* 0x048ff000000810c4 */
[C---:B----4-:R-:W-:Y:S08]  /*a14c0*/  HMMA.1688.F32.TF32 R204, R232.reuse, R114, R204 ;  /* 0x00000072e8cc723c */ /* 0x050ff000000810cc */
[C---:B------:R-:W-:Y:S08]  /*a14d0*/  HMMA.1688.F32.TF32 R208, R232.reuse, R118, R208 ;  /* 0x00000076e8d0723c */ /* 0x040ff000000810d0 */
[C---:B------:R-:W-:Y:S08]  /*a14e0*/  HMMA.1688.F32.TF32 R212, R232.reuse, R146, R212 ;  /* 0x00000092e8d4723c */ /* 0x040ff000000810d4 */
[C---:B------:R-:W-:Y:S08]  /*a14f0*/  HMMA.1688.F32.TF32 R220, R232.reuse, R154, R228 ;  /* 0x0000009ae8dc723c */ /* 0x040ff000000810e4 */
[C---:B------:R-:W-:Y:S08]  /*a1500*/  HMMA.1688.F32.TF32 R224, R232.reuse, R122, R224 ;  /* 0x0000007ae8e0723c */ /* 0x040ff000000810e0 */
[C---:B------:R-:W-:Y:S08]  /*a1510*/  HMMA.1688.F32.TF32 R216, R232.reuse, R150, R216 ;  /* 0x00000096e8d8723c */ /* 0x040ff000000810d8 */
        /* <DEDUP_REMOVED lines=15> */
[----:B------:R-:W-:-:S02]  /*a1610*/  IMAD.MOV.U32 R2, RZ, RZ, R197 ;  /* 0x000000ffff027224 */ /* 0x000fc400078e00c5 */
[----:B------:R-:W-:Y:S01]  /*a1620*/  IMAD.MOV.U32 R3, RZ, RZ, R198 ;  /* 0x000000ffff037224 */ /* 0x000fe200078e00c6 */
[----:B------:R1:W-:Y:S01]  /*a1630*/  STL [R1+0x1bc0], R196 ;  /* 0x001bc0c401007387 */ /* 0x0003e20000100800 */
[----:B------:R-:W-:Y:S02]  /*a1640*/  IMAD.MOV.U32 R252, RZ, RZ, R199 ;  /* 0x000000fffffc7224 */ /* 0x000fe400078e00c7 */
        /* <DEDUP_REMOVED lines=24> */
[----:B------:R-:W-:Y:S04]  /*a17d0*/  LDS R232, [R18+UR10+0xa300] ;  /* 0x00a3000a12e87984 */ /* 0x000fe80008000800 */
[----:B------:R-:W-:Y:S04]  /*a17e0*/  LDS R234, [R18+UR10+0xb300] ;  /* 0x00b3000a12ea7984 */ /* 0x000fe80008000800 */
[----:B------:R-:W-:Y:S04]  /*a17f0*/  LDS R233, [R19+UR10+0xa300] ;  /* 0x00a3000a13e97984 */ /* 0x000fe80008000800 */
[----:B------:R1:W2:Y:S04]  /*a1800*/  LDS R235, [R19+UR10+0xb300] ;  /* 0x00b3000a13eb7984 */ /* 0x0002a80008000800 */
        /* <DEDUP_REMOVED lines=146> */
[----:B------:R-:W2:Y:S04]  /*a2130*/  LDL.LU.64 R12, [R1+0x5940] ;  /* 0x00594000010c7983 */ /* 0x000ea80000300a00 */
[----:B------:R-:W-:Y:S04]  /*a2140*/  STL.64 [R1+0x5928], R38 ;  /* 0x0059282601007387 */ /* 0x000fe80000100a00 */
[----:B------:R3:W-:Y:S02]  /*a2150*/  STL [R1+0x5920], R36 ;  /* 0x0059202401007387 */ /* 0x0007e40000100800 */
[C---:B---3--:R-:W-:Y:S08]  /*a2160*/  HMMA.1688.F32.TF32 R36, R236.reuse, R10, R40 ;  /* 0x0000000aec24723c */ /* 0x048ff00000081028 */
[C---:B------:R-:W-:Y:S11]  /*a2170*/  HMMA.1688.F32.TF32 R40, R236.reuse, R6, R248 ;  /* 0x00000006ec28723c */ /* 0x040ff600000810f8 */
[----:B------:R-:W-:Y:S04]  /*a2180*/  STL.64 [R1+0x2620], R36 ;  /* 0x0026202401007387 */ /* 0x000fe80000100a00 */
[----:B------:R1:W-:Y:S02]  /*a2190*/  STL.64 [R1+0x2628], R38 ;  /* 0x0026282601007387 */ /* 0x0003e40000100a00 */
[C---:B-1----:R-:W-:Y:S08]  /*a21a0*/  HMMA.1688.F32.TF32 R36, R236.reuse, R142, R240 ;  /* 0x0000008eec24723c */ /* 0x042ff000000810f0 */
[C---:B------:R-:W-:Y:S01]  /*a21b0*/  HMMA.1688.F32.TF32 R240, R236.reuse, R138, R244 ;  /* 0x0000008aecf0723c */ /* 0x040fe200000810f4 */
[----:B------:R-:W-:Y:S04]  /*a21c0*/  STL.64 [R1+0x2610], R40 ;  /* 0x0026102801007387 */ /* 0x000fe80000100a00 */
[----:B------:R1:W-:Y:S03]  /*a21d0*/  STL.64 [R1+0x2618], R42 ;  /* 0x0026182a01007387 */ /* 0x0003e60000100a00 */
        /* <DEDUP_REMOVED lines=57> */
[C---:B-1----:R-:W-:Y:S08]  /*a2570*/  HMMA.1688.F32.TF32 R36, R236.reuse, R70, R32 ;  /* 0x00000046ec24723c */ /* 0x042ff00000081020 */
[C---:B----4-:R-:W-:Y:S08]  /*a2580*/  HMMA.1688.F32.TF32 R32, R236.reuse, R66, R28 ;  /* 0x00000042ec20723c */ /* 0x050ff0000008101c */
[C---:B------:R-:W-:Y:S08]  /*a2590*/  HMMA.1688.F32.TF32 R28, R236.reuse, R62, R24 ;  /* 0x0000003eec1c723c */ /* 0x040ff00000081018 */
[C---:B------:R-:W-:Y:S08]  /*a25a0*/  HMMA.1688.F32.TF32 R24, R236.reuse, R58, R16 ;  /* 0x0000003aec18723c */ /* 0x040ff00000081010 */
[----:B------:R-:W-:Y:S01]  /*a25b0*/  HMMA.1688.F32.TF32 R16, R236, R54, R20 ;  /* 0x00000036ec10723c */ /* 0x000fe20000081014 */
[----:B------:R-:W-:Y:S04]  /*a25c0*/  STL.64 [R1+0x24d0], R160 ;  /* 0x0024d0a001007387 */ /* 0x000fe80000100a00 */
[----:B------:R-:W-:Y:S04]  /*a25d0*/  STL.64 [R1+0x24d8], R162 ;  /* 0x0024d8a201007387 */ /* 0x000fe80000100a00 */
[----:B------:R-:W-:Y:S04]  /*a25e0*/  STL.64 [R1+0x24c0], R40 ;  /* 0x0024c02801007387 */ /* 0x000fe80000100a00 */
[----:B------:R-:W-:Y:S04]  /*a25f0*/  STL.64 [R1+0x24c8], R42 ;  /* 0x0024c82a01007387 */ /* 0x000fe80000100a00 */
[----:B------:R-:W-:Y:S04]  /*a2600*/  LDS R236, [R0+UR10+0xa380] ;  /* 0x00a3800a00ec7984 */ /* 0x000fe80008000800 */
[----:B------:R-:W-:Y:S04]  /*a2610*/  LDS R238, [R0+UR10+0xb380] ;  /* 0x00b3800a00ee7984 */ /* 0x000fe80008000800 */
[----:B------:R-:W-:Y:S04]  /*a2620*/  STL.64 [R1+0x24b0], R36 ;  /* 0x0024b02401007387 */ /* 0x000fe80000100a00 */
[----:B------:R-:W-:Y:S04]  /*a2630*/  STL.64 [R1+0x24b8], R38 ;  /* 0x0024b82601007387 */ /* 0x000fe80000100a00 */
[----:B------:R-:W-:Y:S01]  /*a2640*/  STL.64 [R1+0x24a0], R32 ;  /* 0x0024a02001007387 */ /* 0x000fe20000100a00 */
[C---:B--2---:R-:W-:Y:S03]  /*a2650*/  HMMA.1688.F32.TF32 R12, R232.reuse, R50, R12 ;  /* 0x00000032e80c723c */ /* 0x044fe6000008100c */
[----:B------:R-:W-:Y:S04]  /*a2660*/  STL.64 [R1+0x24a8], R34 ;  /* 0x0024a82201007387 */ /* 0x000fe80000100a00 */
[----:B------:R-:W-:Y:S04]  /*a2670*/  STL.64 [R1+0x2490], R28 ;  /* 0x0024901c01007387 */ /* 0x000fe80000100a00 */
[----:B------:R-:W-:Y:S04]  /*a2680*/  STL.64 [R1+0x2498], R30 ;  /* 0x0024981e01007387 */ /* 0x000fe80000100a00 */
[----:B------:R1:W-:Y:S04]  /*a2690*/  STL.64 [R1+0x2480], R24 ;  /* 0x0024801801007387 */ /* 0x0003e80000100a00 */
[----:B------:R2:W-:Y:S04]  /*a26a0*/  STL.64 [R1+0x2488], R26 ;  /* 0x0024881a01007387 */ /* 0x0005e80000100a00 */
[----:B-1----:R-:W3:Y:S04]  /*a26b0*/  LDL.LU R24, [R1+0x2f0] ;  /* 0x0002f00001187983 */ /* 0x002ee80000300800 */
[----:B------:R-:W-:Y:S04]  /*a26c0*/  STL.64 [R1+0x2460], R16 ;  /* 0x0024601001007387 */ /* 0x000fe80000100a00 */
[----:B------:R-:W-:Y:S04]  /*a26d0*/  STL.64 [R1+0x2468], R18 ;  /* 0x0024681201007387 */ /* 0x000fe80000100a00 */
[----:B------:R1:W-:Y:S04]  /*a26e0*/  STL.64 [R1+0x16c0], R12 ;  /* 0x0016c00c01007387 */ /* 0x0003e80000100a00 */
[----:B------:R4:W-:Y:S04]  /*a26f0*/  STL.64 [R1+0x16c8], R14 ;  /* 0x0016c80e01007387 */ /* 0x0009e80000100a00 */
        /* <DEDUP_REMOVED lines=129> */
[----:B-1----:R-:W2:Y:S01]  /*a2f10*/  LDL.LU.64 R38, [R1+0x5928] ;  /* 0x0059280001267983 */ /* 0x002ea20000300a00 */
[C---:B------:R-:W-:Y:S08]  /*a2f20*/  HMMA.1688.F32.TF32 R228, R232.reuse, R10, R228 ;  /* 0x0000000ae8e4723c */ /* 0x040ff000000810e4 */
[C---:B------:R-:W-:Y:S08]  /*a2f30*/  HMMA.1688.F32.TF32 R224, R232.reuse, R6, R224 ;  /* 0x00000006e8e0723c */ /* 0x040ff000000810e0 */
[C---:B----4-:R-:W-:Y:S08]  /*a2f40*/  HMMA.1688.F32.TF32 R20, R232.reuse, R142, R20 ;  /* 0x0000008ee814723c */ /* 0x050ff00000081014 */
[C---:B---3--:R-:W-:Y:S01]  /*a2f50*/  HMMA.1688.F32.TF32 R16, R232.reuse, R138, R16 ;  /* 0x0000008ae810723c */ /* 0x048fe20000081010 */
[----:B------:R-:W3:Y:S07]  /*a2f60*/  LDL.LU R36, [R1+0x5920] ;  /* 0x0059200001247983 */ /* 0x000eee0000300800 */
        /* <DEDUP_REMOVED lines=84> */
[----:B-1----:R-:W-:Y:S02]  /*a34b0*/  HMMA.1688.F32.TF32 R12, R232, R58, R24 ;  /* 0x0000003ae80c723c */ /* 0x002fe40000081018 */
[----:B------:R-:W-:Y:S04]  /*a34c0*/  STL.64 [R1+0x16f0], R32 ;  /* 0x0016f02001007387 */ /* 0x000fe80000100a00 */
[----:B------:R-:W-:Y:S04]  /*a34d0*/  STL.64 [R1+0x16f8], R34 ;  /* 0x0016f82201007387 */ /* 0x000fe80000100a00 */
[----:B------:R-:W-:Y:S04]  /*a34e0*/  STL.64 [R1+0x16e0], R28 ;  /* 0x0016e01c01007387 */ /* 0x000fe80000100a00 */
[----:B------:R1:W-:Y:S01]  /*a34f0*/  STL.64 [R1+0x16e8], R30 ;  /* 0x0016e81e01007387 */ /* 0x0003e20000100a00 */
[----:B--2---:R-:W-:-:S02]  /*a3500*/  IMAD.MOV.U32 R247, RZ, RZ, R23 ;  /* 0x000000fffff77224 */ /* 0x004fc400078e0017 */
[----:B---3--:R-:W-:Y:S02]  /*a3510*/  IMAD.MOV.U32 R244, RZ, RZ, R17 ;  /* 0x000000fffff47224 */ /* 0x008fe400078e0011 */
[----:B------:R-:W2:Y:S04]  /*a3520*/  LDL.LU R17, [R1+0x58cc] ;  /* 0x0058cc0001117983 */ /* 0x000ea80000300800 */
[----:B------:R-:W-:Y:S04]  /*a3530*/  STL.64 [R1+0x16d0], R12 ;  /* 0x0016d00c01007387 */ /* 0x000fe80000100a00 */
[----:B------:R-:W-:Y:S01]  /*a3540*/  STL.64 [R1+0x16d8], R14 ;  /* 0x0016d80e01007387 */ /* 0x000fe20000100a00 */
[----:B------:R-:W-:-:S02]  /*a3550*/  IMAD.MOV.U32 R245, RZ, RZ, R18 ;  /* 0x000000fffff57224 */ /* 0x000fc400078e0012 */
[----:B------:R-:W-:Y:S01]  /*a3560*/  IMAD.MOV.U32 R246, RZ, RZ, R19 ;  /* 0x000000fffff67224 */ /* 0x000fe200078e0013 */
[----:B------:R-:W2:Y:S04]  /*a3570*/  LDL.LU R18, [R1+0x58c8] ;  /* 0x0058c80001127983 */ /* 0x000ea80000300800 */
[----:B------:R-:W2:Y:S04]  /*a3580*/  LDL.LU R19, [R1+0x58c4] ;  /* 0x0058c40001137983 */ /* 0x000ea80000300800 */
[----:B------:R-:W3:Y:S04]  /*a3590*/  LDL.LU R23, [R1+0x58c0] ;  /* 0x0058c00001177983 */ /* 0x000ee80000300800 */
[----:B------:R-:W4:Y:S04]  /*a35a0*/  LDL.LU R248, [R1+0x180] ;  /* 0x0001800001f87983 */ /* 0x000f280000300800 */
[----:B------:R-:W4:Y:S04]  /*a35b0*/  LDL.LU R249, [R1+0x184] ;  /* 0x0001840001f97983 */ /* 0x000f280000300800 */
[----:B------:R-:W4:Y:S04]  /*a35c0*/  LDL.LU R250, [R1+0x188] ;  /* 0x0001880001fa7983 */ /* 0x000f280000300800 */
[----:B------:R-:W4:Y:S01]  /*a35d0*/  LDL.LU R251, [R1+0x18c] ;  /* 0x00018c0001fb7983 */ /* 0x000f220000300800 */
[----:B--2---:R-:W-:Y:S01]  /*a35e0*/  HMMA.1688.F32.TF32 R240, R232, R54, R16 ;  /* 0x00000036e8f0723c */ /* 0x004fe20000081010 */
[----:B------:R-:W-:-:S02]  /*a35f0*/  IMAD.MOV.U32 R16, RZ, RZ, R22 ;  /* 0x000000ffff107224 */ /* 0x000fc400078e0016 */
[----:B---3--:R-:W-:Y:S01]  /*a3600*/  IMAD.MOV.U32 R17, RZ, RZ, R23 ;  /* 0x000000ffff117224 */ /* 0x008fe200078e0017 */
[----:B------:R-:W1:Y:S04]  /*a3610*/  LDL.LU R22, [R1+0x58bc] ;  /* 0x0058bc0001167983 */ /* 0x000e680000300800 */
[----:B------:R-:W2:Y:S01]  /*a3620*/  LDL.LU R23, [R1+0x58b8] ;  /* 0x0058b80001177983 */ /* 0x000ea20000300800 */
[----:B------:R-:W-:Y:S02]  /*a3630*/  IMAD.MOV.U32 R18, RZ, RZ, R20 ;  /* 0x000000ffff127224 */ /* 0x000fe400078e0014 */
[----:B------:R-:W-:Y:S01]  /*a3640*/  IMAD.MOV.U32 R19, RZ, RZ, R21 ;  /* 0x000000ffff137224 */ /* 0x000fe200078e0015 */
[----:B------:R-:W3:Y:S04]  /*a3650*/  LDL.LU R20, [R1+0x58b4] ;  /* 0x0058b40001147983 */ /* 0x000ee80000300800 */
[----:B------:R-:W4:Y:S04]  /*a3660*/  LDL.LU R21, [R1+0x58b0] ;  /* 0x0058b00001157983 */ /* 0x000f280000300800 */
[----:B------:R-:W4:Y:S04]  /*a3670*/  LDL.LU R24, [R1+0x1c0] ;  /* 0x0001c00001187983 */ /* 0x000f280000300800 */
[----:B------:R-:W4:Y:S04]  /*a3680*/  LDL.LU R25, [R1+0x1c4] ;  /* 0x0001c40001197983 */ /* 0x000f280000300800 */
[----:B------:R-:W4:Y:S04]  /*a3690*/  LDL.LU R26, [R1+0x1c8] ;  /* 0x0001c800011a7983 */ /* 0x000f280000300800 */
[----:B------:R-:W4:Y:S01]  /*a36a0*/  LDL.LU R27, [R1+0x1cc] ;  /* 0x0001cc00011b7983 */ /* 0x000f220000300800 */
[----:B-1----:R-:W-:-:S02]  /*a36b0*/  IMAD.MOV.U32 R31, RZ, RZ, R22 ;  /* 0x000000ffff1f7224 */ /* 0x002fc400078e0016 */
[----:B--2---:R-:W-:Y:S02]  /*a36c0*/  IMAD.MOV.U32 R30, RZ, RZ, R23 ;  /* 0x000000ffff1e7224 */ /* 0x004fe400078e0017 */
[----:B---3--:R-:W-:Y:S02]  /*a36d0*/  IMAD.MOV.U32 R28, RZ, RZ, R20 ;  /* 0x000000ffff1c7224 */ /* 0x008fe400078e0014 */
[----:B----4-:R-:W-:Y:S01]  /*a36e0*/  IMAD.MOV.U32 R29, RZ, RZ, R21 ;  /* 0x000000ffff1d7224 */ /* 0x010fe200078e0015 */
[----:B------:R-:W2:Y:S04]  /*a36f0*/  LDL.LU R20, [R1+0x58ac] ;  /* 0x0058ac0001147983 */ /* 0x000ea80000300800 */
[----:B------:R-:W3:Y:S04]  /*a3700*/  LDL.LU R21, [R1+0x58a8] ;  /* 0x0058a80001157983 */ /* 0x000ee80000300800 */
[----:B------:R-:W4:Y:S04]  /*a3710*/  LDL.LU R23, [R1+0x58a4] ;  /* 0x0058a40001177983 */ /* 0x000f280000300800 */
[----:B------:R-:W2:Y:S04]  /*a3720*/  LDL.LU R22, [R1+0x58a0] ;  /* 0x0058a00001167983 */ /* 0x000ea80000300800 */
[----:B------:R-:W3:Y:S04]  /*a3730*/  LDL.LU R32, [R1+0x1e0] ;  /* 0x0001e00001207983 */ /* 0x000ee80000300800 */
[----:B------:R-:W3:Y:S04]  /*a3740*/  LDL.LU R33, [R1+0x1e4] ;  /* 0x0001e40001217983 */ /* 0x000ee80000300800 */
[----:B------:R-:W3:Y:S04]  /*a3750*/  LDL.LU R34, [R1+0x1e8] ;  /* 0x0001e80001227983 */ /* 0x000ee80000300800 */
[----:B------:R-:W3:Y:S01]  /*a3760*/  LDL.LU R35, [R1+0x1ec] ;  /* 0x0001ec0001237983 */ /* 0x000ee20000300800 */
[----:B----4-:R-:W-:Y:S01]  /*a3770*/  MOV R156, R23 ;  /* 0x00000017009c7202 */ /* 0x010fe20000000f00 */
[----:B--2---:R-:W-:-:S02]  /*a3780*/  IMAD.MOV.U32 R157, RZ, RZ, R22 ;  /* 0x000000ffff9d7224 */ /* 0x004fc400078e0016 */
[----:B------:R-:W2:Y:S04]  /*a3790*/  LDL.LU R23, [R1+0x589c] ;  /* 0x00589c0001177983 */ /* 0x000ea80000300800 */
[----:B------:R-:W4:Y:S01]  /*a37a0*/  LDL.LU R22, [R1+0x5898] ;  /* 0x0058980001167983 */ /* 0x000f220000300800 */
[----:B---3--:R-:W-:Y:S02]  /*a37b0*/  IMAD.MOV.U32 R158, RZ, RZ, R21 ;  /* 0x000000ffff9e7224 */ /* 0x008fe400078e0015 */
[----:B------:R-:W-:Y:S01]  /*a37c0*/  IMAD.MOV.U32 R159, RZ, RZ, R20 ;  /* 0x000000ffff9f7224 */ /* 0x000fe200078e0014 */
        /* <DEDUP_REMOVED lines=59> */
[----:B----4-:R-:W-:Y:S02]  /*a3b80*/  IMAD.MOV.U32 R166, RZ, RZ, R22 ;  /* 0x000000ffffa67224 */ /* 0x010fe400078e0016 */
[----:B---3--:R-:W-:Y:S02]  /*a3b90*/  IMAD.MOV.U32 R165, RZ, RZ, R21 ;  /* 0x000000ffffa57224 */ /* 0x008fe400078e0015 */
[----:B------:R-:W-:Y:S02]  /*a3ba0*/  IMAD.MOV.U32 R164, RZ, RZ, R20 ;  /* 0x000000ffffa47224 */ /* 0x000fe400078e0014 */
[----:B------:R-:W2:Y:S04]  /*a3bb0*/  LDL.LU R20, [R1+0x588c] ;  /* 0x00588c0001147983 */ /* 0x000ea80000300800 */
[----:B------:R-:W2:Y:S04]  /*a3bc0*/  LDL.LU R21, [R1+0x5888] ;  /* 0x0058880001157983 */ /* 0x000ea80000300800 */
[----:B------:R-:W2:Y:S04]  /*a3bd0*/  LDL.LU R22, [R1+0x5884] ;  /* 0x0058840001167983 */ /* 0x000ea80000300800 */
[----:B------:R-:W2:Y:S01]  /*a3be0*/  LDL.LU R23, [R1+0x5880] ;  /* 0x0058800001177983 */ /* 0x000ea20000300800 */
[----:B------:R-:W-:-:S05]  /*a3bf0*/  LOP3.LUT R239, R0, 0x20, RZ, 0x3c, !PT ;  /* 0x0000002000ef7812 */ /* 0x000fca00078e3cff */
[----:B------:R-:W-:Y:S04]  /*a3c00*/  LDS R237, [R239+UR10+0xa380] ;  /* 0x00a3800aefed7984 */ /* 0x000fe80008000800 */
[----:B------:R-:W1:Y:S04]  /*a3c10*/  LDS R239, [R239+UR10+0xb380] ;  /* 0x00b3800aefef7984 */ /* 0x000e680008000800 */
[----:B------:R-:W-:Y:S04]  /*a3c20*/  STL.64 [R1+0x5448], R242 ;  /* 0x005448f201007387 */ /* 0x000fe80000100a00 */
[----:B------:R3:W-:Y:S04]  /*a3c30*/  STL.64 [R1+0x5440], R240 ;  /* 0x005440f001007387 */ /* 0x0007e80000100a00 */
[----:B---3--:R-:W3:Y:S04]  /*a3c40*/  LDL.LU R240, [R1+0x1a0] ;  /* 0x0001a00001f07983 */ /* 0x008ee80000300800 */
[----:B------:R-:W3:Y:S04]  /*a3c50*/  LDL.LU R241, [R1+0x1a4] ;  /* 0x0001a40001f17983 */ /* 0x000ee80000300800 */
[----:B------:R-:W3:Y:S04]  /*a3c60*/  LDL.LU R242, [R1+0x1a8] ;  /* 0x0001a80001f27983 */ /* 0x000ee80000300800 */
[----:B------:R-:W3:Y:S01]  /*a3c70*/  LDL.LU R243, [R1+0x1ac] ;  /* 0x0001ac0001f37983 */ /* 0x000ee20000300800 */
        /* <DEDUP_REMOVED lines=19> */
[----:B--2---:R-:W-:Y:S01]  /*a3db0*/  HMMA.1688.F32.TF32 R12, R236, R50, R20 ;  /* 0x00000032ec0c723c */ /* 0x004fe20000081014 */
[----:B------:R-:W2:-:S15]  /*a3dc0*/  LDL.LU R20, [R1+0x1b0] ;  /* 0x0001b00001147983 */ /* 0x000e9e0000300800 */
[----:B------:R-:W-:-:S03]  /*a3dd0*/  NOP ;  /* 0x0000000000007918 */ /* 0x000fc60000000000 */
[----:B------:R-:W-:Y:S04]  /*a3de0*/  STL.64 [R1+0x22c0], R12 ;  /* 0x0022c00c01007387 */ /* 0x000fe80000100a00 */
[----:B------:R-:W-:Y:S04]  /*a3df0*/  STL.64 [R1+0x22c8], R14 ;  /* 0x0022c80e01007387 */ /* 0x000fe80000100a00 */
[----:B------:R-:W2:Y:S04]  /*a3e00*/  LDL.LU R21, [R1+0x1b4] ;  /* 0x0001b40001157983 */ /* 0x000ea80000300800 */
[----:B------:R-:W2:Y:S04]  /*a3e10*/  LDL.LU R22, [R1+0x1b8] ;  /* 0x0001b80001167983 */ /* 0x000ea80000300800 */
[----:B------:R-:W2:Y:S04]  /*a3e20*/  LDL.LU R23, [R1+0x1bc] ;  /* 0x0001bc0001177983 */ /* 0x000ea80000300800 */
[----:B------:R-:W-:Y:S04]  /*a3e30*/  STL.64 [R1+0x22b0], R216 ;  /* 0x0022b0d801007387 */ /* 0x000fe80000100a00 */
[----:B------:R1:W-:Y:S04]  /*a3e40*/  STL.64 [R1+0x22b8], R218 ;  /* 0x0022b8da01007387 */ /* 0x0003e80000100a00 */
[----:B-1----:R-:W4:Y:S04]  /*a3e50*/  LDL.LU.64 R218, [R1+0x5878] ;  /* 0x0058780001da7983 */ /* 0x002f280000300a00 */
        /* <DEDUP_REMOVED lines=73> */
[C---:B--2---:R-:W-:Y:S08]  /*a42f0*/  HMMA.1688.F32.TF32 R20, R236.reuse, R98, R20 ;  /* 0x00000062ec14723c */ /* 0x044ff00000081014 */
[C---:B---3--:R-:W-:Y:S11]  /*a4300*/  HMMA.1688.F32.TF32 R240, R236.reuse, R94, R240 ;  /* 0x0000005eecf0723c */ /* 0x048ff600000810f0 */
[----:B------:R-:W-:Y:S04]  /*a4310*/  STL.64 [R1+0x2370], R20 ;  /* 0x0023701401007387 */ /* 0x000fe80000100a00 */
[----:B------:R1:W-:Y:S02]  /*a4320*/  STL.64 [R1+0x2378], R22 ;  /* 0x0023781601007387 */ /* 0x0003e40000100a00 */
[C---:B-1----:R-:W-:Y:S08]  /*a4330*/  HMMA.1688.F32.TF32 R20, R236.reuse, R90, R16 ;  /* 0x0000005aec14723c */ /* 0x042ff00000081010 */
[----:B------:R-:W-:Y:S01]  /*a4340*/  HMMA.1688.F32.TF32 R16, R236, R86, R248 ;  /* 0x00000056ec10723c */ /* 0x000fe200000810f8 */
[----:B------:R-:W-:Y:S04]  /*a4350*/  STL.64 [R1+0x2360], R240 ;  /* 0x002360f001007387 */ /* 0x000fe80000100a00 */
[----:B------:R1:W-:Y:S01]  /*a4360*/  STL.64 [R1+0x2368], R242 ;  /* 0x002368f201007387 */ /* 0x0003e20000100a00 */
[----:B------:R-:W-:-:S02]  /*a4370*/  LOP3.LUT R234, R0, 0x40, RZ, 0x3c, !PT ;  /* 0x0000004000ea7812 */ /* 0x000fc400078e3cff */
[----:B------:R-:W-:-:S03]  /*a4380*/  LOP3.LUT R235, R0, 0x60, RZ, 0x3c, !PT ;  /* 0x0000006000eb7812 */ /* 0x000fc600078e3cff */
[----:B------:R-:W-:Y:S04]  /*a4390*/  LDS R12, [R234+UR10+0xa380] ;  /* 0x00a3800aea0c7984 */ /* 0x000fe80008000800 */
[----:B------:R-:W-:Y:S04]  /*a43a0*/  LDS R14, [R234+UR10+0xb380] ;  /* 0x00b3800aea0e7984 */ /* 0x000fe80008000800 */
[----:B------:R-:W-:Y:S04]  /*a43b0*/  LDS R13, [R235+UR10+0xa380] ;  /* 0x00a3800aeb0d7984 */ /* 0x000fe80008000800 */
[----:B------:R-:W2:Y:S01]  /*a43c0*/  LDS R15, [R235+UR10+0xb380] ;  /* 0x00b3800aeb0f7984 */ /* 0x000ea20008000800 */
[----:B-1----:R-:W-:Y:S03]  /*a43d0*/  HMMA.1688.F32.TF32 R240, R236, R82, R244 ;  /* 0x00000052ecf0723c */ /* 0x002fe600000810f4 */
[----:B------:R-:W-:Y:S04]  /*a43e0*/  STL.64 [R1+0x2350], R20 ;  /* 0x0023501401007387 */ /* 0x000fe80000100a00 */
[----:B------:R-:W-:Y:S04]  /*a43f0*/  STL.64 [R1+0x2358], R22 ;  /* 0x0023581601007387 */ /* 0x000fe80000100a00 */
[----:B------:R-:W-:Y:S04]  /*a4400*/  STL.64 [R1+0x2340], R16 ;  /* 0x0023401001007387 */ /* 0x000fe80000100a00 */
[----:B------:R4:W-:Y:S04]  /*a4410*/  STL.64 [R1+0x2348], R18 ;  /* 0x0023481201007387 */ /* 0x0009e80000100a00 */
[----:B------:R-:W-:Y:S04]  /*a4420*/  STL.64 [R1+0x2330], R240 ;  /* 0x002330f001007387 */ /* 0x000fe80000100a00 */
[----:B------:R-:W-:Y:S01]  /*a4430*/  STL.64 [R1+0x2338], R242 ;  /* 0x002338f201007387 */ /* 0x000fe20000100a00 */
[----:B------:R-:W-:-:S02]  /*a4440*/  IMAD.MOV.U32 R244, RZ, RZ, R223 ;  /* 0x000000fffff47224 */ /* 0x000fc400078e00df */
[----:B------:R-:W-:Y:S02]  /*a4450*/  IMAD.MOV.U32 R245, RZ, RZ, R222 ;  /* 0x000000fffff57224 */ /* 0x000fe400078e00de */
[----:B------:R-:W-:Y:S02]  /*a4460*/  IMAD.MOV.U32 R246, RZ, RZ, R221 ;  /* 0x000000fffff67224 */ /* 0x000fe400078e00dd */
[----:B------:R-:W-:Y:S02]  /*a4470*/  IMAD.MOV.U32 R247, RZ, RZ, R220 ;  /* 0x000000fffff77224 */ /* 0x000fe400078e00dc */
[----:B------:R-:W-:Y:S02]  /*a4480*/  IMAD.MOV.U32 R248, RZ, RZ, R227 ;  /* 0x000000fffff87224 */ /* 0x000fe400078e00e3 */
[----:B------:R-:W-:Y:S01]  /*a4490*/  IMAD.MOV.U32 R249, RZ, RZ, R226 ;  /* 0x000000fffff97224 */ /* 0x000fe200078e00e2 */
[C---:B----4-:R-:W-:Y:S08]  /*a44a0*/  HMMA.1688.F32.TF32 R16, R236.reuse, R74, R28 ;  /* 0x0000004aec10723c */ /* 0x050ff0000008101c */
[C---:B------:R-:W-:Y:S08]  /*a44b0*/  HMMA.1688.F32.TF32 R20, R236.reuse, R78, R24 ;  /* 0x0000004eec14723c */ /* 0x040ff00000081018 */
[C---:B------:R-:W-:Y:S11]  /*a44c0*/  HMMA.1688.F32.TF32 R24, R236.reuse, R70, R32 ;  /* 0x00000046ec18723c */ /* 0x040ff60000081020 */
[----:B------:R-:W-:Y:S04]  /*a44d0*/  STL.64 [R1+0x2320], R20 ;  /* 0x0023201401007387 */ /* 0x000fe80000100a00 */
[----:B------:R1:W-:Y:S04]  /*a44e0*/  STL.64 [R1+0x2328], R22 ;  /* 0x0023281601007387 */ /* 0x0003e80000100a00 */
[----:B------:R-:W-:Y:S04]  /*a44f0*/  STL.64 [R1+0x2310], R16 ;  /* 0x0023101001007387 */ /* 0x000fe80000100a00 */
[----:B------:R3:W-:Y:S01]  /*a4500*/  STL.64 [R1+0x2318], R18 ;  /* 0x0023181201007387 */ /* 0x0007e20000100a00 */
[C---:B-1----:R-:W-:Y:S08]  /*a4510*/  HMMA.1688.F32.TF32 R20, R236.reuse, R66, R156 ;  /* 0x00000042ec14723c */ /* 0x042ff0000008109c */
[----:B---3--:R-:W-:Y:S01]  /*a4520*/  HMMA.1688.F32.TF32 R16, R236, R62, R160 ;  /* 0x0000003eec10723c */ /* 0x008fe200000810a0 */
[----:B------:R-:W-:Y:S04]  /*a4530*/  STL.64 [R1+0x2300], R24 ;  /* 0x0023001801007387 */ /* 0x000fe80000100a00 */
[----:B------:R2:W-:Y:S04]  /*a4540*/  STL.64 [R1+0x2308], R26 ;  /* 0x0023081a01007387 */ /* 0x0005e80000100a00 */
[----:B------:R-:W3:Y:S01]  /*a4550*/  LDL.LU R37, [R1+0x2d50] ;  /* 0x002d500001257983 */ /* 0x000ee20000300800 */
[----:B--2---:R-:W-:Y:S03]  /*a4560*/  HMMA.1688.F32.TF32 R24, R12, R50, R172 ;  /* 0x000000320c18723c */ /* 0x004fe600000810ac */
[----:B------:R-:W-:Y:S04]  /*a4570*/  STL.64 [R1+0x22f0], R20 ;  /* 0x0022f01401007387 */ /* 0x000fe80000100a00 */
[----:B------:R1:W-:Y:S04]  /*a4580*/  STL.64 [R1+0x22f8], R22 ;  /* 0x0022f81601007387 */ /* 0x0003e80000100a00 */
[----:B------:R-:W-:Y:S04]  /*a4590*/  STL.64 [R1+0x22e0], R16 ;  /* 0x0022e01001007387 */ /* 0x000fe80000100a00 */
[----:B------:R2:W-:Y:S01]  /*a45a0*/  STL.64 [R1+0x22e8], R18 ;  /* 0x0022e81201007387 */ /* 0x0005e20000100a00 */
[C---:B-1----:R-:W-:Y:S08]  /*a45b0*/  HMMA.1688.F32.TF32 R20, R236.reuse, R58, R164 ;  /* 0x0000003aec14723c */ /* 0x042ff000000810a4 */
[----:B--2---:R-:W-:Y:S11]  /*a45c0*/  HMMA.1688.F32.TF32 R16, R236, R54, R168 ;  /* 0x00000036ec10723c */ /* 0x004ff600000810a8 */
[----:B------:R-:W-:Y:S04]  /*a45d0*/  STL.64 [R1+0x22d0], R20 ;  /* 0x0022d01401007387 */ /* 0x000fe80000100a00 */
[----:B------:R1:W-:Y:S04]  /*a45e0*/  STL.64 [R1+0x22d8], R22 ;  /* 0x0022d81601007387 */ /* 0x0003e80000100a00 */
[----:B------:R-:W-:Y:S04]  /*a45f0*/  STL.64 [R1+0x5458], R26 ;  /* 0x0054581a01007387 */ /* 0x000fe80000100a00 */
[----:B------:R-:W-:Y:S04]  /*a4600*/  STL.64 [R1+0x2260], R16 ;  /* 0x0022601001007387 */ /* 0x000fe80000100a00 */
[----:B------:R2:W-:Y:S01]  /*a4610*/  STL.64 [R1+0x2268], R18 ;  /* 0x0022681201007387 */ /* 0x0005e20000100a00 */
[C---:B-1----:R-:W-:Y:S08]  /*a4620*/  HMMA.1688.F32.TF32 R20, R12.reuse, R46, R176 ;  /* 0x0000002e0c14723c */ /* 0x042ff000000810b0 */
[C---:B--2---:R-:W-:Y:S01]  /*a4630*/  HMMA.1688.F32.TF32 R16, R12.reuse, R42, R180 ;  /* 0x0000002a0c10723c */ /* 0x044fe200000810b4 */
[----:B------:R1:W-:Y:S07]  /*a4640*/  STL.64 [R1+0x5450], R24 ;  /* 0x0054501801007387 */ /* 0x0003ee0000100a00 */
[C---:B-1----:R-:W-:Y:S03]  /*a4650*/  HMMA.1688.F32.TF32 R24, R12.reuse, R38, R184 ;  /* 0x000000260c18723c */ /* 0x042fe600000810b8 */
[----:B------:R-:W-:Y:S04]  /*a4660*/  STL.64 [R1+0x2a0], R20 ;  /* 0x0002a01401007387 */ /* 0x000fe80000100a00 */
[----:B------:R1:W-:Y:S04]  /*a4670*/  STL.64 [R1+0x2a8], R22 ;  /* 0x0002a81601007387 */ /* 0x0003e80000100a00 */
[----:B------:R-:W-:Y:S04]  /*a4680*/  STL.64 [R1+0x290], R16 ;  /* 0x0002901001007387 */ /* 0x000fe80000100a00 */
[----:B------:R2:W-:Y:S01]  /*a4690*/  STL.64 [R1+0x298], R18 ;  /* 0x0002981201007387 */ /* 0x0005e20000100a00 */
[C---:B-1----:R-:W-:Y:S08]  /*a46a0*/  HMMA.1688.F32.TF32 R20, R12.reuse, R10, R188 ;  /* 0x0000000a0c14723c */ /* 0x042ff000000810bc */
[----:B--2---:R-:W-:Y:S01]  /*a46b0*/  HMMA.1688.F32.TF32 R16, R12, R6, R192 ;  /* 0x000000060c10723c */ /* 0x004fe200000810c0 */
[----:B------:R-:W-:Y:S04]  /*a46c0*/  STL.64 [R1+0x280], R24 ;  /* 0x0002801801007387 */ /* 0x000fe80000100a00 */
[----:B------:R1:W-:Y:S01]  /*a46d0*/  STL.64 [R1+0x288], R26 ;  /* 0x0002881a01007387 */ /* 0x0003e20000100a00 */
        /* <DEDUP_REMOVED lines=8> */
[----:B------:R-:W-:Y:S01]  /*a4760*/  LOP3.LUT R233, R0, 0x20, RZ, 0x3c, !PT ;  /* 0x0000002000e97812 */ /* 0x000fe200078e3cff */
[----:B------:R-:W-:Y:S04]  /*a4770*/  LDS R6, [R0+UR10+0xd000] ;  /* 0x00d0000a00067984 */ /* 0x000fe80008000800 */
[----:B------:R-:W-:Y:S01]  /*a4780*/  LDS R10, [R234+UR10+0xd000] ;  /* 0x00d0000aea0a7984 */ /* 0x000fe20008000800 */
[C---:B-1----:R-:W-:Y:S03]  /*a4790*/  HMMA.1688.F32.TF32 R24, R12.reuse, R142, R196 ;  /* 0x0000008e0c18723c */ /* 0x042fe600000810c4 */
[----:B------:R-:W-:Y:S04]  /*a47a0*/  LDS R11, [R235+UR10+0xd000] ;  /* 0x00d0000aeb0b7984 */ /* 0x000fe80008000800 */
[----:B------:R-:W-:Y:S04]  /*a47b0*/  STL.64 [R1+0x270], R20 ;  /* 0x0002701401007387 */ /* 0x000fe80000100a00 */
[----:B------:R1:W-:Y:S04]  /*a47c0*/  STL.64 [R1+0x278], R22 ;  /* 0x0002781601007387 */ /* 0x0003e80000100a00 */
[----:B------:R-:W-:Y:S04]  /*a47d0*/  STL.64 [R1+0x260], R16 ;  /* 0x0002601001007387 */ /* 0x000fe80000100a00 */
[----:B------:R2:W-:Y:S01]  /*a47e0*/  STL.64 [R1+0x268], R18 ;  /* 0x0002681201007387 */ /* 0x0005e20000100a00 */
[C---:B------:R-:W-:Y:S08]  /*a47f0*/  HMMA.1688.F32.TF32 R184, R12.reuse, R102, R240 ;  /* 0x000000660cb8723c */ /* 0x040ff000000810f0 */
[C---:B------:R-:W-:Y:S01]  /*a4800*/  HMMA.1688.F32.TF32 R192, R12.reuse, R94, R248 ;  /* 0x0000005e0cc0723c */ /* 0x040fe200000810f8 */
[----:B------:R-:W-:Y:S04]  /*a4810*/  LDS R4, [R0+UR10+0xc000] ;  /* 0x00c0000a00047984 */ /* 0x000fe80008000800 */
[----:B------:R-:W-:Y:S04]  /*a4820*/  LDS R5, [R233+UR10+0xc000] ;  /* 0x00c0000ae9057984 */ /* 0x000fe80008000800 */
[----:B------:R-:W-:Y:S01]  /*a4830*/  LDS R7, [R233+UR10+0xd000] ;  /* 0x00d0000ae9077984 */ /* 0x000fe20008000800 */
        /* <DEDUP_REMOVED lines=12> */
[----:B------:R-:W-:Y:S06]  /*a4900*/  STL.64 [R1+0x228], R26 ;  /* 0x0002281a01007387 */ /* 0x000fec0000100a00 */
[----:B------:R-:W-:Y:S04]  /*a4910*/  STL.64 [R1+0x140], R20 ;  /* 0x0001401401007387 */ /* 0x000fe80000100a00 */
[----:B------:R-:W-:Y:S04]  /*a4920*/  STL.64 [R1+0x148], R22 ;  /* 0x0001481601007387 */ /* 0x000fe80000100a00 */
[----:B------:R-:W2:Y:S04]  /*a4930*/  LDL.LU R223, [R1+0x5748] ;  /* 0x0057480001df7983 */ /* 0x000ea80000300800 */
        /* <DEDUP_REMOVED lines=9> */
[----:B-1----:R-:W-:-:S02]  /*a49d0*/  IMAD.MOV.U32 R16, RZ, RZ, R230 ;  /* 0x000000ffff107224 */ /* 0x002fc400078e00e6 */
[----:B------:R-:W-:Y:S01]  /*a49e0*/  IMAD.MOV.U32 R17, RZ, RZ, R231 ;  /* 0x000000ffff117224 */ /* 0x000fe200078e00e7 */
[----:B------:R-:W2:Y:S04]  /*a49f0*/  LDL.LU R230, [R1+0x5728] ;  /* 0x0057280001e67983 */ /* 0x000ea80000300800 */
[----:B------:R-:W2:Y:S01]  /*a4a00*/  LDL.LU R231, [R1+0x5724] ;  /* 0x0057240001e77983 */ /* 0x000ea20000300800 */
[----:B----4-:R-:W-:Y:S02]  /*a4a10*/  IMAD.MOV.U32 R18, RZ, RZ, R224 ;  /* 0x000000ffff127224 */ /* 0x010fe400078e00e0 */
[----:B------:R-:W-:Y:S01]  /*a4a20*/  IMAD.MOV.U32 R19, RZ, RZ, R225 ;  /* 0x000000ffff137224 */ /* 0x000fe200078e00e1 */
[----:B------:R-:W4:Y:S04]  /*a4a30*/  LDL.LU R224, [R1+0x5720] ;  /* 0x0057200001e07983 */ /* 0x000f280000300800 */
[----:B------:R-:W4:Y:S04]  /*a4a40*/  LDL.LU R225, [R1+0x571c] ;  /* 0x00571c0001e17983 */ /* 0x000f280000300800 */
[----:B---3--:R-:W-:Y:S01]  /*a4a50*/  LDSM.16.M88.4 R140, [R37+UR10+0x21880] ;  /* 0x0218800a258c783b */ /* 0x008fe20008000200 */
[----:B--2---:R-:W-:-:S02]  /*a4a60*/  IMAD.MOV.U32 R35, RZ, RZ, R221 ;  /* 0x000000ffff237224 */ /* 0x004fc400078e00dd */
[----:B------:R-:W-:Y:S02]  /*a4a70*/  IMAD.MOV.U32 R34, RZ, RZ, R220 ;  /* 0x000000ffff227224 */ /* 0x000fe400078e00dc */
[----:B------:R-:W-:Y:S02]  /*a4a80*/  IMAD.MOV.U32 R33, RZ, RZ, R227 ;  /* 0x000000ffff217224 */ /* 0x000fe400078e00e3 */
[----:B------:R-:W-:Y:S02]  /*a4a90*/  IMAD.MOV.U32 R32, RZ, RZ, R226 ;  /* 0x000000ffff207224 */ /* 0x000fe400078e00e2 */
[----:B------:R-:W4:Y:S04]  /*a4aa0*/  LDL.LU R226, [R1+0x5718] ;  /* 0x0057180001e27983 */ /* 0x000f280000300800 */
[----:B------:R-:W4:Y:S04]  /*a4ab0*/  LDL.LU R227, [R1+0x5714] ;  /* 0x0057140001e37983 */ /* 0x000f280000300800 */
        /* <DEDUP_REMOVED lines=8> */
[----:B------:R-:W2:Y:S04]  /*a4b40*/  LDL.LU R222, [R1+0x5708] ;  /* 0x0057080001de7983 */ /* 0x000ea80000300800 */
[----:B------:R-:W2:Y:S01]  /*a4b50*/  LDL.LU R223, [R1+0x5704] ;  /* 0x0057040001df7983 */ /* 0x000ea20000300800 */
[----:B------:R-:W-:Y:S01]  /*a4b60*/  HMMA.1688.F32.TF32 R164, R12, R146, R228 ;  /* 0x000000920ca4723c */ /* 0x000fe200000810e4 */
[----:B------:R-:W-:Y:S02]  /*a4b70*/  IMAD.MOV.U32 R20, RZ, RZ, R149 ;  /* 0x000000ffff147224 */ /* 0x000fe400078e0095 */
[----:B------:R-:W-:Y:S02]  /*a4b80*/  IMAD.MOV.U32 R21, RZ, RZ, R148 ;  /* 0x000000ffff157224 */ /* 0x000fe400078e0094 */
[----:B------:R-:W-:Y:S01]  /*a4b90*/  IMAD.MOV.U32 R22, RZ, RZ, R145 ;  /* 0x000000ffff167224 */ /* 0x000fe200078e0091 */
[----:B------:R-:W-:-:S02]  /*a4ba0*/  MOV R23, R144 ;  /* 0x0000009000177202 */ /* 0x000fc40000000f00 */
[C---:B------:R-:W-:Y:S08]  /*a4bb0*/  HMMA.1688.F32.TF32 R172, R12.reuse, R114, R32 ;  /* 0x000000720cac723c */ /* 0x040ff00000081020 */
[C---:B------:R-:W-:Y:S08]  /*a4bc0*/  HMMA.1688.F32.TF32 R176, R12.reuse, R110, R28 ;  /* 0x0000006e0cb0723c */ /* 0x040ff0000008101c */
[C---:B------:R-:W-:Y:S08]  /*a4bd0*/  HMMA.1688.F32.TF32 R180, R12.reuse, R106, R20 ;  /* 0x0000006a0cb4723c */ /* 0x040ff00000081014 */
[C---:B------:R-:W-:Y:S08]  /*a4be0*/  HMMA.1688.F32.TF32 R188, R12.reuse, R98, R16 ;  /* 0x000000620cbc723c */ /* 0x040ff00000081010 */
[C---:B------:R-:W-:Y:S01]  /*a4bf0*/  HMMA.1688.F32.TF32 R196, R12.reuse, R90, R244 ;  /* 0x0000005a0cc4723c */ /* 0x040fe200000810f4 */
[----:B------:R-:W-:Y:S07]  /*a4c00*/  LDSM.16.M88.4 R144, [R37+UR10+0x21080] ;  /* 0x0210800a2590783b */ /* 0x000fee0008000200 */
[C---:B----4-:R-:W-:Y:S08]  /*a4c10*/  HMMA.1688.F32.TF32 R160, R12.reuse, R150, R224 ;  /* 0x000000960ca0723c */ /* 0x050ff000000810e0 */
[C---:B---3--:R-:W-:Y:S01]  /*a4c20*/  HMMA.1688.F32.TF32 R168, R12.reuse, R118, R168 ;  /* 0x000000760ca8723c */ /* 0x048fe200000810a8 */
[----:B------:R-:W-:Y:S07]  /*a4c30*/  LDSM.16.M88.4 R148, [R37+UR10+0x20880] ;  /* 0x0208800a2594783b */ /* 0x000fee0008000200 */
[----:B--2---:R-:W-:Y:S01]  /*a4c40*/  HMMA.1688.F32.TF32 R156, R12, R154, R220 ;  /* 0x0000009a0c9c723c */ /* 0x004fe200000810dc */
[----:B------:R-:W1:-:S15]  /*a4c50*/  LDSM.16.M88.4 R152, [R37+UR10+0x20080] ;  /* 0x0200800a2598783b */ /* 0x000e5e0008000200 */
[----:B------:R-:W-:-:S03]  /*a4c60*/  NOP ;  /* 0x0000000000007918 */ /* 0x000fc60000000000 */
[----:B------:R-:W-:Y:S04]  /*a4c70*/  STL.64 [R1+0x5468], R158 ;  /* 0x0054689e01007387 */ /* 0x000fe80000100a00 */
[----:B------:R2:W-:Y:S04]  /*a4c80*/  STL.64 [R1+0x5460], R156 ;  /* 0x0054609c01007387 */ /* 0x0005e80000100a00 */
[----:B------:R-:W-:Y:S04]  /*a4c90*/  STL.64 [R1+0x5478], R162 ;  /* 0x005478a201007387 */ /* 0x000fe80000100a00 */
[----:B------:R3:W-:Y:S04]  /*a4ca0*/  STL.64 [R1+0x5470], R160 ;  /* 0x005470a001007387 */ /* 0x0007e80000100a00 */
[----:B------:R-:W-:Y:S04]  /*a4cb0*/  STL.64 [R1+0x5488], R166 ;  /* 0x005488a601007387 */ /* 0x000fe80000100a00 */
[----:B------:R4:W-:Y:S04]  /*a4cc0*/  STL.64 [R1+0x5480], R164 ;  /* 0x005480a401007387 */ /* 0x0009e80000100a00 */
[----:B------:R-:W-:Y:S04]  /*a4cd0*/  STL.64 [R1+0x5498], R170 ;  /* 0x005498aa01007387 */ /* 0x000fe80000100a00 */
[----:B------:R1:W-:Y:S04]  /*a4ce0*/  STL.64 [R1+0x5490], R168 ;  /* 0x005490a801007387 */ /* 0x0003e80000100a00 */
        /* <DEDUP_REMOVED lines=65> */
[----:B------:R-:W-:Y:S01]  /*a5100*/  STL.64 [R1+0x5500], R196 ;  /* 0x005500c401007387 */ /* 0x000fe20000100a00 */
[----:B--2---:R-:W-:-:S02]  /*a5110*/  IMAD.MOV.U32 R156, RZ, RZ, R52 ;  /* 0x000000ffff9c7224 */ /* 0x004fc400078e0034 */
[----:B------:R-:W-:Y:S01]  /*a5120*/  IMAD.MOV.U32 R157, RZ, RZ, R53 ;  /* 0x000000ffff9d7224 */ /* 0x000fe200078e0035 */
[----:B------:R-:W-:Y:S01]  /*a5130*/  MOV R158, R56 ;  /* 0x00000038009e7202 */ /* 0x000fe20000000f00 */
[----:B------:R-:W-:Y:S02]  /*a5140*/  IMAD.MOV.U32 R159, RZ, RZ, R41 ;  /* 0x000000ffff9f7224 */ /* 0x000fe400078e0029 */
[----:B---3--:R-:W-:Y:S02]  /*a5150*/  IMAD.MOV.U32 R160, RZ, RZ, R44 ;  /* 0x000000ffffa07224 */ /* 0x008fe400078e002c */
[----:B------:R-:W-:Y:S02]  /*a5160*/  IMAD.MOV.U32 R161, RZ, RZ, R45 ;  /* 0x000000ffffa17224 */ /* 0x000fe400078e002d */
[----:B------:R-:W-:Y:S02]  /*a5170*/  IMAD.MOV.U32 R162, RZ, RZ, R48 ;  /* 0x000000ffffa27224 */ /* 0x000fe400078e0030 */
[----:B------:R-:W-:-:S02]  /*a5180*/  IMAD.MOV.U32 R163, RZ, RZ, R8 ;  /* 0x000000ffffa37224 */ /* 0x000fc400078e0008 */
[----:B----4-:R-:W-:Y:S02]  /*a5190*/  IMAD.MOV.U32 R164, RZ, RZ, R9 ;  /* 0x000000ffffa47224 */ /* 0x010fe400078e0009 */
[----:B------:R-:W-:Y:S02]  /*a51a0*/  IMAD.MOV.U32 R165, RZ, RZ, R36 ;  /* 0x000000ffffa57224 */ /* 0x000fe400078e0024 */
        /* <DEDUP_REMOVED lines=10> */
[C---:B-1----:R-:W-:Y:S01]  /*a5250*/  HMMA.1688.F32.TF32 R12, R4.reuse, R152, R240 ;  /* 0x00000098040c723c */ /* 0x042fe200000810f0 */
        /* <DEDUP_REMOVED lines=14> */
[----:B------:R-:W-:Y:S01]  /*a5340*/  HMMA.1688.F32.TF32 R20, R4, R148, R16 ;  /* 0x000000940414723c */ /* 0x000fe20000081010 */
[----:B------:R-:W-:-:S02]  /*a5350*/  IMAD.MOV.U32 R24, RZ, RZ, R60 ;  /* 0x000000ffff187224 */ /* 0x000fc400078e003c */
[----:B------:R-:W-:Y:S04]  /*a5360*/  STL.64 [R1+0x5598], R230 ;  /* 0x005598e601007387 */ /* 0x000fe80000100a00 */
[----:B------:R-:W-:Y:S04]  /*a5370*/  STL.64 [R1+0x5590], R228 ;  /* 0x005590e401007387 */ /* 0x000fe80000100a00 */
[----:B------:R-:W-:Y:S04]  /*a5380*/  STL.64 [R1+0x55a8], R238 ;  /* 0x0055a8ee01007387 */ /* 0x000fe80000100a00 */
[----:B------:R-:W-:Y:S01]  /*a5390*/  STL.64 [R1+0x55a0], R236 ;  /* 0x0055a0ec01007387 */ /* 0x000fe20000100a00 */
[----:B------:R-:W-:Y:S03]  /*a53a0*/  HMMA.1688.F32.TF32 R16, R4, R144, R248 ;  /* 0x000000900410723c */ /* 0x000fe600000810f8 */
        /* <DEDUP_REMOVED lines=12> */
[----:B------:R-:W-:Y:S01]  /*a5470*/  IMAD.MOV.U32 R169, RZ, RZ, R133 ;  /* 0x000000ffffa97224 */ /* 0x000fe200078e0085 */
[----:B-1----:R-:W-:Y:S01]  /*a5480*/  HMMA.1688.F32.TF32 R12, R4, R140, R244 ;  /* 0x0000008c040c723c */ /* 0x002fe200000810f4 */
[----:B------:R1:W-:Y:S04]  /*a5490*/  STL.64 [R1+0x32c0], R20 ;  /* 0x0032c01401007387 */ /* 0x0003e80000100a00 */
[----:B------:R-:W-:Y:S01]  /*a54a0*/  STL.64 [R1+0x32c8], R22 ;  /* 0x0032c81601007387 */ /* 0x000fe20000100a00 */
[----:B------:R-:W-:-:S02]  /*a54b0*/  IMAD.MOV.U32 R244, RZ, RZ, R100 ;  /* 0x000000fffff47224 */ /* 0x000fc400078e0064 */
[----:B------:R-:W-:Y:S01]  /*a54c0*/  IMAD.MOV.U32 R241, RZ, RZ, R77 ;  /* 0x000000fffff17224 */ /* 0x000fe200078e004d */
[----:B------:R2:W-:Y:S04]  /*a54d0*/  STL.64 [R1+0x32b0], R16 ;  /* 0x0032b01001007387 */ /* 0x0005e80000100a00 */
[----:B------:R3:W-:Y:S04]  /*a54e0*/  STL.64 [R1+0x32b8], R18 ;  /* 0x0032b81201007387 */ /* 0x0007e80000100a00 */
[----:B------:R-:W4:Y:S01]  /*a54f0*/  LDL.LU R100, [R1+0x5700] ;  /* 0x0057000001647983 */ /* 0x000f220000300800 */
[----:B------:R-:W-:-:S02]  /*a5500*/  IMAD.MOV.U32 R245, RZ, RZ, R101 ;  /* 0x000000fffff57224 */ /* 0x000fc400078e0065 */
[----:B------:R-:W-:Y:S02]  /*a5510*/  IMAD.MOV.U32 R246, RZ, RZ, R104 ;  /* 0x000000fffff67224 */ /* 0x000fe400078e0068 */
[----:B------:R-:W-:Y:S02]  /*a5520*/  IMAD.MOV.U32 R247, RZ, RZ, R89 ;  /* 0x000000fffff77224 */ /* 0x000fe400078e0059 */
[----:B------:R-:W-:Y:S02]  /*a5530*/  IMAD.MOV.U32 R242, RZ, RZ, R80 ;  /* 0x000000fffff27224 */ /* 0x000fe400078e0050 */
[----:B------:R-:W-:Y:S01]  /*a5540*/  IMAD.MOV.U32 R243, RZ, RZ, R65 ;  /* 0x000000fffff37224 */ /* 0x000fe200078e0041 */
[----:B------:R-:W3:Y:S01]  /*a5550*/  LDSM.16.M88.4 R136, [R37+UR10+0x22080] ;  /* 0x0220800a2588783b */ /* 0x000ee20008000200 */
[----:B------:R-:W-:Y:S02]  /*a5560*/  IMAD.MOV.U32 R170, RZ, RZ, R132 ;  /* 0x000000ffffaa7224 */ /* 0x000fe400078e0084 */
[----:B-1----:R-:W-:-:S02]  /*a5570*/  IMAD.MOV.U32 R20, RZ, RZ, R68 ;  /* 0x000000ffff147224 */ /* 0x002fc400078e0044 */
[----:B------:R-:W-:Y:S02]  /*a5580*/  IMAD.MOV.U32 R21, RZ, RZ, R69 ;  /* 0x000000ffff157224 */ /* 0x000fe400078e0045 */
[----:B--2---:R-:W-:Y:S02]  /*a5590*/  IMAD.MOV.U32 R16, RZ, RZ, R84 ;  /* 0x000000ffff107224 */ /* 0x004fe400078e0054 */
[----:B------:R-:W-:Y:S01]  /*a55a0*/  IMAD.MOV.U32 R17, RZ, RZ, R85 ;  /* 0x000000ffff117224 */ /* 0x000fe200078e0055 */
        /* <DEDUP_REMOVED lines=11> */
[----:B---3--:R-:W-:-:S02]  /*a5660*/  IMAD.MOV.U32 R18, RZ, RZ, R88 ;  /* 0x000000ffff127224 */ /* 0x008fc400078e0058 */
[----:B------:R-:W-:Y:S01]  /*a5670*/  IMAD.MOV.U32 R19, RZ, RZ, R73 ;  /* 0x000000ffff137224 */ /* 0x000fe200078e0049 */
[----:B------:R-:W3:Y:S04]  /*a5680*/  LDL.LU R88, [R1+0x56d8] ;  /* 0x0056d80001587983 */ /* 0x000ee80000300800 */
        /* <DEDUP_REMOVED lines=26> */
[----:B------:R-:W1:Y:S04]  /*a5830*/  LDSM.16.M88.4 R132, [R37+UR10+0x22880] ;  /* 0x0228800a2584783b */ /* 0x000e680008000200 */
[----:B------:R-:W1:Y:S04]  /*a5840*/  LDSM.16.M88.4 R32, [R37+UR10+0x23080] ;  /* 0x0230800a2520783b */ /* 0x000e680008000200 */
[----:B------:R-:W-:Y:S01]  /*a5850*/  LDSM.16.M88.4 R28, [R37+UR10+0x23880] ;  /* 0x0238800a251c783b */ /* 0x000fe20008000200 */
[----:B------:R-:W-:-:S02]  /*a5860*/  IMAD.MOV.U32 R171, RZ, RZ, R129 ;  /* 0x000000ffffab7224 */ /* 0x000fc400078e0081 */
[----:B------:R-:W-:Y:S02]  /*a5870*/  IMAD.MOV.U32 R172, RZ, RZ, R128 ;  /* 0x000000ffffac7224 */ /* 0x000fe400078e0080 */
[----:B------:R-:W-:Y:S01]  /*a5880*/  IMAD.MOV.U32 R173, RZ, RZ, R125 ;  /* 0x000000ffffad7224 */ /* 0x000fe200078e007d */
[----:B------:R-:W1:Y:S01]  /*a5890*/  LDSM.16.M88.4 R128, [R37+UR10+0x24080] ;  /* 0x0240800a2580783b */ /* 0x000e620008000200 */
[----:B------:R-:W-:-:S03]  /*a58a0*/  IMAD.MOV.U32 R174, RZ, RZ, R124 ;  /* 0x000000ffffae7224 */ /* 0x000fc600078e007c */
[----:B------:R-:W1:Y:S01]  /*a58b0*/  LDSM.16.M88.4 R124, [R37+UR10+0x24880] ;  /* 0x0248800a257c783b */ /* 0x000e620008000200 */
[----:B------:R-:W-:Y:S02]  /*a58c0*/  IMAD.MOV.U32 R175, RZ, RZ, R121 ;  /* 0x000000ffffaf7224 */ /* 0x000fe400078e0079 */
[----:B------:R-:W-:Y:S02]  /*a58d0*/  IMAD.MOV.U32 R176, RZ, RZ, R120 ;  /* 0x000000ffffb07224 */ /* 0x000fe400078e0078 */
[----:B------:R-:W-:Y:S01]  /*a58e0*/  LDSM.16.M88.4 R120, [R37+UR10+0x25080] ;  /* 0x0250800a2578783b */ /* 0x000fe20008000200 */
[----:B------:R-:W-:Y:S02]  /*a58f0*/  IMAD.MOV.U32 R177, RZ, RZ, R117 ;  /* 0x000000ffffb17224 */ /* 0x000fe400078e0075 */
[----:B------:R-:W-:Y:S02]  /*a5900*/  IMAD.MOV.U32 R178, RZ, RZ, R116 ;  /* 0x000000ffffb27224 */ /* 0x000fe400078e0074 */
[----:B------:R-:W-:Y:S01]  /*a5910*/  IMAD.MOV.U32 R179, RZ, RZ, R113 ;  /* 0x000000ffffb37224 */ /* 0x000fe200078e0071 */
[----:B------:R-:W-:Y:S01]  /*a5920*/  LDSM.16.M88.4 R116, [R37+UR10+0x25880] ;  /* 0x0258800a2574783b */ /* 0x000fe20008000200 */
[----:B------:R-:W-:-:S03]  /*a5930*/  IMAD.MOV.U32 R180, RZ, RZ, R112 ;  /* 0x000000ffffb47224 */ /* 0x000fc600078e0070 */
[----:B------:R-:W1:Y:S01]  /*a5940*/  LDSM.16.M88.4 R112, [R37+UR10+0x26080] ;  /* 0x0260800a2570783b */ /* 0x000e620008000200 */
[----:B------:R-:W-:Y:S02]  /*a5950*/  IMAD.MOV.U32 R181, RZ, RZ, R109 ;  /* 0x000000ffffb57224 */ /* 0x000fe400078e006d */
[----:B------:R-:W-:Y:S02]  /*a5960*/  IMAD.MOV.U32 R182, RZ, RZ, R108 ;  /* 0x000000ffffb67224 */ /* 0x000fe400078e006c */
[----:B------:R-:W1:Y:S01]  /*a5970*/  LDSM.16.M88.4 R108, [R37+UR10+0x26880] ;  /* 0x0268800a256c783b */ /* 0x000e620008000200 */
[----:B------:R-:W-:Y:S02]  /*a5980*/  IMAD.MOV.U32 R183, RZ, RZ, R105 ;  /* 0x000000ffffb77224 */ /* 0x000fe400078e0069 */
[----:B------:R-:W-:Y:S02]  /*a5990*/  IMAD.MOV.U32 R187, RZ, RZ, R97 ;  /* 0x000000ffffbb7224 */ /* 0x000fe400078e0061 */
[----:B----4-:R-:W-:-:S02]  /*a59a0*/  IMAD.MOV.U32 R186, RZ, RZ, R100 ;  /* 0x000000ffffba7224 */ /* 0x010fc400078e0064 */
[----:B--2---:R-:W-:Y:S02]  /*a59b0*/  IMAD.MOV.U32 R219, RZ, RZ, R8 ;  /* 0x000000ffffdb7224 */ /* 0x004fe400078e0008 */
[----:B---3--:R-:W-:Y:S02]  /*a59c0*/  IMAD.MOV.U32 R218, RZ, RZ, R9 ;  /* 0x000000ffffda7224 */ /* 0x008fe400078e0009 */
        /* <DEDUP_REMOVED lines=9> */
[----:B------:R-:W-:Y:S02]  /*a5a60*/  IMAD.MOV.U32 R210, RZ, RZ, R52 ;  /* 0x000000ffffd27224 */ /* 0x000fe400078e0034 */
[----:B------:R-:W-:-:S02]  /*a5a70*/  IMAD.MOV.U32 R211, RZ, RZ, R49 ;  /* 0x000000ffffd37224 */ /* 0x000fc400078e0031 */
[----:B------:R-:W-:Y:S02]  /*a5a80*/  IMAD.MOV.U32 R204, RZ, RZ, R64 ;  /* 0x000000ffffcc7224 */ /* 0x000fe400078e0040 */
[----:B------:R-:W-:Y:S02]  /*a5a90*/  IMAD.MOV.U32 R205, RZ, RZ, R61 ;  /* 0x000000ffffcd7224 */ /* 0x000fe400078e003d */
[----:B------:R-:W-:Y:S02]  /*a5aa0*/  IMAD.MOV.U32 R206, RZ, RZ, R60 ;  /* 0x000000ffffce7224 */ /* 0x000fe400078e003c */
[----:B------:R-:W-:Y:S01]  /*a5ab0*/  IMAD.MOV.U32 R207, RZ, RZ, R57 ;  /* 0x000000ffffcf7224 */ /* 0x000fe200078e0039 */
[C---:B------:R-:W-:Y:S08]  /*a5ac0*/  HMMA.1688.F32.TF32 R212, R4.reuse, R132, R212 ;  /* 0x0000008404d4723c */ /* 0x040ff000000810d4 */
[----:B------:R-:W-:Y:S01]  /*a5ad0*/  HMMA.1688.F32.TF32 R208, R4, R32, R208 ;  /* 0x0000002004d0723c */ /* 0x000fe200000810d0 */
        /* <DEDUP_REMOVED lines=9> */
[----:B------:R-:W-:Y:S01]  /*a5b70*/  IMAD.MOV.U32 R193, RZ, RZ, R85 ;  /* 0x000000ffffc17224 */ /* 0x000fe200078e0055 */
[----:B------:R-:W-:Y:S04]  /*a5b80*/  STL.64 [R1+0x3290], R12 ;  /* 0x0032900c01007387 */ /* 0x000fe80000100a00 */
[----:B------:R1:W-:Y:S01]  /*a5b90*/  STL.64 [R1+0x3298], R14 ;  /* 0x0032980e01007387 */ /* 0x0003e20000100a00 */
[----:B------:R-:W-:-:S02]  /*a5ba0*/  IMAD.MOV.U32 R194, RZ, RZ, R84 ;  /* 0x000000ffffc27224 */ /* 0x000fc400078e0054 */
[----:B------:R-:W-:Y:S01]  /*a5bb0*/  IMAD.MOV.U32 R195, RZ, RZ, R81 ;  /* 0x000000ffffc37224 */ /* 0x000fe200078e0051 */
[----:B------:R-:W-:Y:S01]  /*a5bc0*/  HMMA.1688.F32.TF32 R200, R4, R128, R200 ;  /* 0x0000008004c8723c */ /* 0x000fe200000810c8 */
[----:B------:R-:W-:-:S07]  /*a5bd0*/  IMAD.MOV.U32 R184, RZ, RZ, R104 ;  /* 0x000000ffffb87224 */ /* 0x000fce00078e0068 */
[C---:B------:R-:W-:Y:S08]  /*a5be0*/  HMMA.1688.F32.TF32 R196, R4.reuse, R124, R196 ;  /* 0x0000007c04c4723c */ /* 0x040ff000000810c4 */
[----:B-1----:R-:W-:Y:S01]  /*a5bf0*/  HMMA.1688.F32.TF32 R12, R4, R28, R204 ;  /* 0x0000001c040c723c */ /* 0x002fe200000810cc */
[----:B------:R-:W-:Y:S04]  /*a5c00*/  STL.64 [R1+0x3280], R212 ;  /* 0x003280d401007387 */ /* 0x000fe80000100a00 */
[----:B------:R-:W-:Y:S04]  /*a5c10*/  STL.64 [R1+0x3288], R214 ;  /* 0x003288d601007387 */ /* 0x000fe80000100a00 */
[----:B------:R-:W-:Y:S04]  /*a5c20*/  STL.64 [R1+0x3270], R208 ;  /* 0x003270d001007387 */ /* 0x000fe80000100a00 */
[----:B------:R-:W-:Y:S04]  /*a5c30*/  STL.64 [R1+0x3278], R210 ;  /* 0x003278d201007387 */ /* 0x000fe80000100a00 */
[----:B------:R-:W1:Y:S01]  /*a5c40*/  LDSM.16.M88.4 R104, [R37+UR10+0x27080] ;  /* 0x0270800a2568783b */ /* 0x000e620008000200 */
[----:B------:R-:W-:-:S03]  /*a5c50*/  IMAD.MOV.U32 R185, RZ, RZ, R101 ;  /* 0x000000ffffb97224 */ /* 0x000fc600078e0065 */
[----:B------:R-:W2:Y:S01]  /*a5c60*/  LDSM.16.M88.4 R100, [R37+UR10+0x27880] ;  /* 0x0278800a2564783b */ /* 0x000ea20008000200 */
[----:B------:R-:W-:Y:S01]  /*a5c70*/  IMAD.MOV.U32 R188, RZ, RZ, R96 ;  /* 0x000000ffffbc7224 */ /* 0x000fe200078e0060 */
[----:B------:R-:W-:Y:S02]  /*a5c80*/  MOV R189, R93 ;  /* 0x0000005d00bd7202 */ /* 0x000fe40000000f00 */
[----:B------:R-:W3:Y:S01]  /*a5c90*/  LDSM.16.M88.4 R96, [R37+UR10+0x28080] ;  /* 0x0280800a2560783b */ /* 0x000ee20008000200 */
[----:B------:R-:W-:Y:S02]  /*a5ca0*/  IMAD.MOV.U32 R190, RZ, RZ, R92 ;  /* 0x000000ffffbe7224 */ /* 0x000fe400078e005c */
[----:B------:R-:W-:Y:S01]  /*a5cb0*/  IMAD.MOV.U32 R191, RZ, RZ, R89 ;  /* 0x000000ffffbf7224 */ /* 0x000fe200078e0059 */
[----:B------:R-:W4:Y:S04]  /*a5cc0*/  LDSM.16.M88.4 R92, [R37+UR10+0x28880] ;  /* 0x0288800a255c783b */ /* 0x000f280008000200 */
[----:B------:R-:W-:Y:S04]  /*a5cd0*/  LDSM.16.M88.4 R84, [R37+UR10+0x29880] ;  /* 0x0298800a2554783b */ /* 0x000fe80008000200 */
[----:B------:R-:W-:Y:S04]  /*a5ce0*/  LDSM.16.M88.4 R80, [R37+UR10+0x2a080] ;  /* 0x02a0800a2550783b */ /* 0x000fe80008000200 */
[----:B------:R-:W-:Y:S04]  /*a5cf0*/  LDSM.16.M88.4 R76, [R37+UR10+0x2a880] ;  /* 0x02a8800a254c783b */ /* 0x000fe80008000200 */
[----:B------:R-:W-:Y:S04]  /*a5d00*/  STL.64 [R1+0x3260], R12 ;  /* 0x0032600c01007387 */ /* 0x000fe80000100a00 */
[----:B------:R1:W-:Y:S01]  /*a5d10*/  STL.64 [R1+0x3268], R14 ;  /* 0x0032680e01007387 */ /* 0x0003e20000100a00 */
[C---:B------:R-:W-:Y:S03]  /*a5d20*/  HMMA.1688.F32.TF32 R184, R4.reuse, R112, R184 ;  /* 0x0000007004b8723c */ /* 0x040fe600000810b8 */
[----:B------:R-:W2:Y:S04]  /*a5d30*/  LDSM.16.M88.4 R88, [R37+UR10+0x29080] ;  /* 0x0290800a2558783b */ /* 0x000ea80008000200 */
[----:B------:R-:W2:Y:S04]  /*a5d40*/  LDSM.16.M88.4 R72, [R37+UR10+0x2b080] ;  /* 0x02b0800a2548783b */ /* 0x000ea80008000200 */
[----:B------:R-:W2:Y:S04]  /*a5d50*/  LDSM.16.M88.4 R68, [R37+UR10+0x2b880] ;  /* 0x02b8800a2544783b */ /* 0x000ea80008000200 */
[----:B------:R-:W2:Y:S04]  /*a5d60*/  LDSM.16.M88.4 R64, [R37+UR10+0x2c080] ;  /* 0x02c0800a2540783b */ /* 0x000ea80008000200 */
[----:B------:R-:W2:Y:S04]  /*a5d70*/  LDSM.16.M88.4 R60, [R37+UR10+0x2c880] ;  /* 0x02c8800a253c783b */ /* 0x000ea80008000200 */
[----:B------:R-:W2:Y:S04]  /*a5d80*/  LDSM.16.M88.4 R56, [R37+UR10+0x2d080] ;  /* 0x02d0800a2538783b */ /* 0x000ea80008000200 */
[----:B------:R-:W-:Y:S04]  /*a5d90*/  LDSM.16.M88.4 R52, [R37+UR10+0x2d880] ;  /* 0x02d8800a2534783b */ /* 0x000fe80008000200 */
[----:B------:R-:W2:Y:S04]  /*a5da0*/  LDSM.16.M88.4 R48, [R37+UR10+0x2e080] ;  /* 0x02e0800a2530783b */ /* 0x000ea80008000200 */
[----:B------:R-:W2:Y:S04]  /*a5db0*/  LDSM.16.M88.4 R44, [R37+UR10+0x2e880] ;  /* 0x02e8800a252c783b */ /* 0x000ea80008000200 */
[----:B------:R-:W2:Y:S01]  /*a5dc0*/  LDSM.16.M88.4 R40, [R37+UR10+0x2f080] ;  /* 0x02f0800a2528783b */ /* 0x000ea20008000200 */
[C---:B-1----:R-:W-:Y:S03]  /*a5dd0*/  HMMA.1688.F32.TF32 R12, R4.reuse, R120, R192 ;  /* 0x00000078040c723c */ /* 0x042fe600000810c0 */
[----:B------:R-:W-:Y:S04]  /*a5de0*/  STL.64 [R1+0x3250], R200 ;  /* 0x003250c801007387 */ /* 0x000fe80000100a00 */
[----:B------:R-:W-:Y:S01]  /*a5df0*/  STL.64 [R1+0x3258], R202 ;  /* 0x003258ca01007387 */ /* 0x000fe20000100a00 */
[C---:B------:R-:W-:Y:S03]  /*a5e00*/  HMMA.1688.F32.TF32 R188, R4.reuse, R116, R188 ;  /* 0x0000007404bc723c */ /* 0x040fe600000810bc */
[----:B------:R-:W-:Y:S04]  /*a5e10*/  STL.64 [R1+0x3240], R196 ;  /* 0x003240c401007387 */ /* 0x000fe80000100a00 */
[----:B------:R-:W-:Y:S04]  /*a5e20*/  STL.64 [R1+0x3248], R198 ;  /* 0x003248c601007387 */ /* 0x000fe80000100a00 */
[----:B------:R-:W1:Y:S04]  /*a5e30*/  LDSM.16.M88.4 R36, [R37+UR10+0x2f880] ;  /* 0x02f8800a2524783b */ /* 0x000e680008000200 */
[----:B------:R-:W-:Y:S04]  /*a5e40*/  LDS R8, [R234+UR10+0xc000] ;  /* 0x00c0000aea087984 */ /* 0x000fe80008000800 */
[----:B------:R-:W1:Y:S04]  /*a5e50*/  LDS R9, [R235+UR10+0xc000] ;  /* 0x00c0000aeb097984 */ /* 0x000e680008000800 */
        /* <DEDUP_REMOVED lines=11> */
[C---:B---3--:R-:W-:Y:S02]  /*a5f10*/  HMMA.1688.F32.TF32 R12, R4.reuse, R96, R168 ;  /* 0x00000060040c723c */ /* 0x048fe400000810a8 */
[----:B------:R-:W-:Y:S04]  /*a5f20*/  STL.64 [R1+0x31f0], R176 ;  /* 0x0031f0b001007387 */ /* 0x000fe80000100a00 */
[----:B------:R-:W-:Y:S02]  /*a5f30*/  STL.64 [R1+0x31f8], R178 ;  /* 0x0031f8b201007387 */ /* 0x000fe40000100a00 */
[C---:B----4-:R-:W-:Y:S02]  /*a5f40*/  HMMA.1688.F32.TF32 R164, R4.reuse, R92, R164 ;  /* 0x0000005c04a4723c */ /* 0x050fe400000810a4 */
[----:B------:R-:W-:Y:S04]  /*a5f50*/  STL.64 [R1+0x31e0], R172 ;  /* 0x0031e0ac01007387 */ /* 0x000fe80000100a00 */
[----:B------:R-:W-:Y:S02]  /*a5f60*/  STL.64 [R1+0x31e8], R174 ;  /* 0x0031e8ae01007387 */ /* 0x000fe40000100a00 */
[C---:B------:R-:W-:Y:S03]  /*a5f70*/  HMMA.1688.F32.TF32 R160, R4.reuse, R88, R160 ;  /* 0x0000005804a0723c */ /* 0x040fe600000810a0 */
        /* <DEDUP_REMOVED lines=136> */
[C---:B---3--:R-:W-:Y:S11]  /*a6800*/  HMMA.1688.F32.TF32 R228, R4.reuse, R48, R228 ;  /* 0x0000003004e4723c */ /* 0x048ff600000810e4 */
[----:B------:R-:W-:Y:S04]  /*a6810*/  STL.64 [R1+0x3120], R236 ;  /* 0x003120ec01007387 */ /* 0x000fe80000100a00 */
[----:B------:R1:W-:Y:S02]  /*a6820*/  STL.64 [R1+0x3128], R238 ;  /* 0x003128ee01007387 */ /* 0x0003e40000100a00 */
[C---:B-1----:R-:W-:Y:S08]  /*a6830*/  HMMA.1688.F32.TF32 R236, R4.reuse, R52, R12 ;  /* 0x0000003404ec723c */ /* 0x042ff0000008100c */
[C---:B------:R-:W-:Y:S08]  /*a6840*/  HMMA.1688.F32.TF32 R12, R4.reuse, R44, R224 ;  /* 0x0000002c040c723c */ /* 0x040ff000000810e0 */
[C---:B------:R-:W-:Y:S08]  /*a6850*/  HMMA.1688.F32.TF32 R220, R4.reuse, R40, R220 ;  /* 0x0000002804dc723c */ /* 0x040ff000000810dc */
[----:B------:R-:W-:Y:S08]  /*a6860*/  HMMA.1688.F32.TF32 R216, R4, R36, R216 ;  /* 0x0000002404d8723c */ /* 0x000ff000000810d8 */
        /* <DEDUP_REMOVED lines=29> */
[----:B-1----:R-:W-:Y:S02]  /*a6a40*/  HMMA.1688.F32.TF32 R12, R8, R144, R204 ;  /* 0x00000090080c723c */ /* 0x002fe400000810cc */
[----:B------:R-:W-:Y:S04]  /*a6a50*/  STL.64 [R1+0x1aa0], R208 ;  /* 0x001aa0d001007387 */ /* 0x000fe80000100a00 */
[----:B------:R-:W-:-:S13]  /*a6a60*/  STL.64 [R1+0x1aa8], R210 ;  /* 0x001aa8d201007387 */ /* 0x000fda0000100a00 */
        /* <DEDUP_REMOVED lines=34> */
[----:B------:R1:W-:Y:S02]  /*a6c90*/  STL.64 [R1+0x19b8], R22 ;  /* 0x0019b81601007387 */ /* 0x0003e40000100a00 */
[C---:B-1----:R-:W-:Y:S03]  /*a6ca0*/  HMMA.1688.F32.TF32 R20, R8.reuse, R84, R248 ;  /* 0x000000540814723c */ /* 0x042fe600000810f8 */
[----:B------:R-:W-:Y:S04]  /*a6cb0*/  STL.64 [R1+0x19a0], R12 ;  /* 0x0019a00c01007387 */ /* 0x000fe80000100a00 */
[----:B------:R1:W-:Y:S02]  /*a6cc0*/  STL.64 [R1+0x19a8], R14 ;  /* 0x0019a80e01007387 */ /* 0x0003e40000100a00 */
[C---:B-1----:R-:W-:Y:S02]  /*a6cd0*/  HMMA.1688.F32.TF32 R12, R8.reuse, R80, R244 ;  /* 0x00000050080c723c */ /* 0x042fe400000810f4 */
        /* <DEDUP_REMOVED lines=117> */
[C---:B------:R-:W-:Y:S03]  /*a7430*/  HMMA.1688.F32.TF32 R224, R8.reuse, R64, R224 ;  /* 0x0000004008e0723c */ /* 0x040fe600000810e0 */
[----:B------:R-:W-:Y:S04]  /*a7440*/  STL.64 [R1+0x1960], R236 ;  /* 0x001960ec01007387 */ /* 0x000fe80000100a00 */
[----:B------:R-:W-:Y:S04]  /*a7450*/  STL.64 [R1+0x1968], R238 ;  /* 0x001968ee01007387 */ /* 0x000fe80000100a00 */
        /* <DEDUP_REMOVED lines=20> */
[----:B-1----:R-:W-:Y:S08]  /*a75a0*/  HMMA.1688.F32.TF32 R12, R8, R36, R196 ;  /* 0x00000024080c723c */ /* 0x002ff000000810c4 */
[C---:B------:R-:W-:Y:S01]  /*a75b0*/  HMMA.1688.F32.TF32 R8, R4.reuse, R152, R248 ;  /* 0x000000980408723c */ /* 0x040fe200000810f8 */
[----:B------:R-:W-:Y:S04]  /*a75c0*/  STL.64 [R1+0x18e0], R204 ;  /* 0x0018e0cc01007387 */ /* 0x000fe80000100a00 */
[----:B------:R-:W-:Y:S04]  /*a75d0*/  STL.64 [R1+0x18e8], R206 ;  /* 0x0018e8ce01007387 */ /* 0x000fe80000100a00 */
[----:B------:R-:W-:Y:S04]  /*a75e0*/  STL.64 [R1+0x18d0], R200 ;  /* 0x0018d0c801007387 */ /* 0x000fe80000100a00 */
[----:B------:R-:W-:Y:S01]  /*a75f0*/  STL.64 [R1+0x18d8], R202 ;  /* 0x0018d8ca01007387 */ /* 0x000fe20000100a00 */
[C---:B------:R-:W-:Y:S08]  /*a7600*/  HMMA.1688.F32.TF32 R192, R4.reuse, R148, R192 ;  /* 0x0000009404c0723c */ /* 0x040ff000000810c0 */
[C---:B------:R-:W-:Y:S08]  /*a7610*/  HMMA.1688.F32.TF32 R180, R4.reuse, R136, R180 ;  /* 0x0000008804b4723c */ /* 0x040ff000000810b4 */
[C---:B------:R-:W-:Y:S08]  /*a7620*/  HMMA.1688.F32.TF32 R168, R4.reuse, R28, R168 ;  /* 0x0000001c04a8723c */ /* 0x040ff000000810a8 */
        /* <DEDUP_REMOVED lines=36> */
[----:B------:R-:W-:Y:S03]  /*a7870*/  STL.64 [R1+0x2f88], R158 ;  /* 0x002f889e01007387 */ /* 0x000fe60000100a00 */
[C---:B------:R-:W-:Y:S03]  /*a7880*/  HMMA.1688.F32.TF32 R20, R4.reuse, R108, R240 ;  /* 0x0000006c0414723c */ /* 0x040fe600000810f0 */
        /* <DEDUP_REMOVED lines=8> */
[----:B------:R-:W1:Y:S04]  /*a7910*/  LDL.LU R24, [R1+0x860] ;  /* 0x0008600001187983 */ /* 0x000e680000300800 */
[----:B------:R-:W-:Y:S04]  /*a7920*/  STL.64 [R1+0x2f20], R12 ;  /* 0x002f200c01007387 */ /* 0x000fe80000100a00 */
[----:B------:R-:W-:Y:S04]  /*a7930*/  STL.64 [R1+0x2f28], R14 ;  /* 0x002f280e01007387 */ /* 0x000fe80000100a00 */
[----:B------:R-:W-:Y:S04]  /*a7940*/  STL.64 [R1+0x2f10], R8 ;  /* 0x002f100801007387 */ /* 0x000fe80000100a00 */
        /* <DEDUP_REMOVED lines=83> */
[----:B------:R-:W2:Y:S01]  /*a7e80*/  LDL.LU R247, [R1+0xcbc] ;  /* 0x000cbc0001f77983 */ /* 0x000ea20000300800 */
[C---:B----4-:R-:W-:Y:S08]  /*a7e90*/  HMMA.1688.F32.TF32 R8, R4.reuse, R96, R216 ;  /* 0x000000600408723c */ /* 0x050ff000000810d8 */
[C---:B------:R-:W-:Y:S08]  /*a7ea0*/  HMMA.1688.F32.TF32 R212, R4.reuse, R92, R212 ;  /* 0x0000005c04d4723c */ /* 0x040ff000000810d4 */
[C---:B------:R-:W-:Y:S03]  /*a7eb0*/  HMMA.1688.F32.TF32 R12, R4.reuse, R88, R208 ;  /* 0x00000058040c723c */ /* 0x040fe600000810d0 */
[----:B------:R-:W-:Y:S04]  /*a7ec0*/  STL.64 [R1+0x2f00], R8 ;  /* 0x002f000801007387 */ /* 0x000fe80000100a00 */
[----:B------:R4:W-:Y:S02]  /*a7ed0*/  STL.64 [R1+0x2f08], R10 ;  /* 0x002f080a01007387 */ /* 0x0009e40000100a00 */
[C---:B----4-:R-:W-:Y:S02]  /*a7ee0*/  HMMA.1688.F32.TF32 R8, R4.reuse, R84, R204 ;  /* 0x000000540408723c */ /* 0x050fe400000810cc */
[----:B------:R-:W-:Y:S04]  /*a7ef0*/  STL.64 [R1+0x2ef0], R212 ;  /* 0x002ef0d401007387 */ /* 0x000fe80000100a00 */
[----:B------:R-:W-:Y:S02]  /*a7f00*/  STL.64 [R1+0x2ef8], R214 ;  /* 0x002ef8d601007387 */ /* 0x000fe40000100a00 */
[C---:B------:R-:W-:Y:S02]  /*a7f10*/  HMMA.1688.F32.TF32 R200, R4.reuse, R80, R200 ;  /* 0x0000005004c8723c */ /* 0x040fe400000810c8 */
[----:B------:R-:W-:Y:S04]  /*a7f20*/  STL.64 [R1+0x2ee0], R12 ;  /* 0x002ee00c01007387 */ /* 0x000fe80000100a00 */
[----:B------:R4:W-:Y:S02]  /*a7f30*/  STL.64 [R1+0x2ee8], R14 ;  /* 0x002ee80e01007387 */ /* 0x0009e40000100a00 */
[C---:B----4-:R-:W-:Y:S03]  /*a7f40*/  HMMA.1688.F32.TF32 R12, R4.reuse, R76, R196 ;  /* 0x0000004c040c723c */ /* 0x050fe600000810c4 */
        /* <DEDUP_REMOVED lines=22> */
[----:B------:R-:W-:Y:S04]  /*a80b0*/  STL.64 [R1+0x2e68], R178 ;  /* 0x002e68b201007387 */ /* 0x000fe80000100a00 */
[----:B------:R-:W-:Y:S01]  /*a80c0*/  STL.64 [R1+0x2d80], R12 ;  /* 0x002d800c01007387 */ /* 0x000fe20000100a00 */
[C---:B------:R-:W-:Y:S03]  /*a80d0*/  HMMA.1688.F32.TF32 R164, R4.reuse, R44, R164 ;  /* 0x0000002c04a4723c */ /* 0x040fe600000810a4 */
[----:B------:R4:W-:Y:S05]  /*a80e0*/  STL.64 [R1+0x2d88], R14 ;  /* 0x002d880e01007387 */ /* 0x0009ea0000100a00 */
[C---:B----4-:R-:W-:Y:S01]  /*a80f0*/  HMMA.1688.F32.TF32 R12, R4.reuse, R40, R160 ;  /* 0x00000028040c723c */ /* 0x050fe200000810a0 */
[----:B------:R-:W-:Y:S04]  /*a8100*/  STL.64 [R1+0x2d60], R8 ;  /* 0x002d600801007387 */ /* 0x000fe80000100a00 */
[----:B------:R4:W-:Y:S03]  /*a8110*/  STL.64 [R1+0x2d68], R10 ;  /* 0x002d680a01007387 */ /* 0x0009e60000100a00 */
[----:B----4-:R-:W-:Y:S08]  /*a8120*/  HMMA.1688.F32.TF32 R8, R4, R36, R156 ;  /* 0x000000240408723c */ /* 0x010ff0000008109c */
[C---:B-1----:R-:W-:Y:S01]  /*a8130*/  HMMA.1688.F32.TF32 R4, R248.reuse, R152, R24 ;  /* 0x00000098f804723c */ /* 0x042fe20000081018 */
[----:B------:R-:W-:Y:S04]  /*a8140*/  STL.64 [R1+0x2d40], R164 ;  /* 0x002d40a401007387 */ /* 0x000fe80000100a00 */
[----:B------:R-:W-:Y:S04]  /*a8150*/  STL.64 [R1+0x2d48], R166 ;  /* 0x002d48a601007387 */ /* 0x000fe80000100a00 */
[----:B------:R-:W-:Y:S04]  /*a8160*/  STL.64 [R1+0x2cf0], R12 ;  /* 0x002cf00c01007387 */ /* 0x000fe80000100a00 */
[----:B------:R-:W-:Y:S04]  /*a8170*/  STL.64 [R1+0x2cf8], R14 ;  /* 0x002cf80e01007387 */ /* 0x000fe80000100a00 */
[----:B------:R-:W-:Y:S04]  /*a8180*/  LDS R12, [R0+UR10+0xc100] ;  /* 0x00c1000a000c7984 */ /* 0x000fe80008000800 */
[----:B------:R-:W-:Y:S04]  /*a8190*/  LDS R14, [R0+UR10+0xd100] ;  /* 0x00d1000a000e7984 */ /* 0x000fe80008000800 */
[----:B------:R-:W-:Y:S04]  /*a81a0*/  LDS R13, [R233+UR10+0xc100] ;  /* 0x00c1000ae90d7984 */ /* 0x000fe80008000800 */
[----:B------:R-:W1:Y:S04]  /*a81b0*/  LDS R15, [R233+UR10+0xd100] ;  /* 0x00d1000ae90f7984 */ /* 0x000e680008000800 */
[----:B------:R-:W-:Y:S04]  /*a81c0*/  STL.64 [R1+0x55b8], R6 ;  /* 0x0055b80601007387 */ /* 0x000fe80000100a00 */
[----:B------:R-:W-:Y:S04]  /*a81d0*/  STL.64 [R1+0x2cd0], R8 ;  /* 0x002cd00801007387 */ /* 0x000fe80000100a00 */
[----:B------:R2:W-:Y:S04]  /*a81e0*/  STL.64 [R1+0x2cd8], R10 ;  /* 0x002cd80a01007387 */ /* 0x0005e80000100a00 */
[----:B------:R4:W-:Y:S01]  /*a81f0*/  STL.64 [R1+0x55b0], R4 ;  /* 0x0055b00401007387 */ /* 0x0009e20000100a00 */
[C---:B--2---:R-:W-:Y:S08]  /*a8200*/  HMMA.1688.F32.TF32 R8, R248.reuse, R148, R20 ;  /* 0x00000094f808723c */ /* 0x044ff00000081014 */
[C---:B----4-:R-:W-:Y:S01]  /*a8210*/  HMMA.1688.F32.TF32 R4, R248.reuse, R144, R240 ;  /* 0x00000090f804723c */ /* 0x050fe200000810f0 */
[----:B------:R-:W-:Y:S10]  /*a8220*/  STL.64 [R1+0x5670], R146 ;  /* 0x0056709201007387 */ /* 0x000ff40000100a00 */
[----:B------:R-:W-:Y:S04]  /*a8230*/  STL.64 [R1+0xc30], R8 ;  /* 0x000c300801007387 */ /* 0x000fe80000100a00 */
[----:B------:R-:W-:Y:S04]  /*a8240*/  STL.64 [R1+0xc38], R10 ;  /* 0x000c380a01007387 */ /* 0x000fe80000100a00 */
[----:B------:R-:W-:Y:S04]  /*a8250*/  STL.64 [R1+0x5668], R144 ;  /* 0x0056689001007387 */ /* 0x000fe80000100a00 */
[----:B------:R-:W-:Y:S04]  /*a8260*/  STL.64 [R1+0xc20], R4 ;  /* 0x000c200401007387 */ /* 0x000fe80000100a00 */
[----:B------:R3:W-:Y:S02]  /*a8270*/  STL.64 [R1+0xc28], R6 ;  /* 0x000c280601007387 */ /* 0x0007e40000100a00 */
[----:B---3--:R-:W-:Y:S02]  /*a8280*/  HMMA.1688.F32.TF32 R4, R248, R140, R16 ;  /* 0x0000008cf804723c */ /* 0x008fe40000081010 */
[----:B------:R-:W-:Y:S04]  /*a8290*/  STL.64 [R1+0x5660], R142 ;  /* 0x0056608e01007387 */ /* 0x000fe80000100a00 */
[----:B------:R-:W-:-:S13]  /*a82a0*/  STL.64 [R1+0x5658], R140 ;  /* 0x0056588c01007387 */ /* 0x000fda0000100a00 */
[----:B------:R-:W-:Y:S04]  /*a82b0*/  STL.64 [R1+0xc10], R4 ;  /* 0x000c100401007387 */ /* 0x000fe80000100a00 */
[----:B------:R2:W-:Y:S04]  /*a82c0*/  STL.64 [R1+0xc18], R6 ;  /* 0x000c180601007387 */ /* 0x0005e80000100a00 */
[----:B------:R-:W3:Y:S01]  /*a82d0*/  LDL.LU R16, [R1+0xe50] ;  /* 0x000e500001107983 */ /* 0x000ee20000300800 */
        /* <DEDUP_REMOVED lines=115> */
[----:B------:R-:W-:Y:S04]  /*a8a10*/  STL.64 [R1+0x5650], R138 ;  /* 0x0056508a01007387 */ /* 0x000fe80000100a00 */
[----:B------:R3:W-:Y:S01]  /*a8a20*/  STL.64 [R1+0x5648], R136 ;  /* 0x0056488801007387 */ /* 0x0007e20000100a00 */
[C---:B--2---:R-:W-:Y:S08]  /*a8a30*/  HMMA.1688.F32.TF32 R4, R248.reuse, R32, R4 ;  /* 0x00000020f804723c */ /* 0x044ff00000081004 */
[C---:B----4-:R-:W-:Y:S08]  /*a8a40*/  HMMA.1688.F32.TF32 R140, R248.reuse, R132, R144 ;  /* 0x00000084f88c723c */ /* 0x050ff00000081090 */
[C---:B---3--:R-:W-:Y:S08]  /*a8a50*/  HMMA.1688.F32.TF32 R136, R248.reuse, R28, R8 ;  /* 0x0000001cf888723c */ /* 0x048ff00000081008 */
[C---:B------:R-:W-:Y:S03]  /*a8a60*/  HMMA.1688.F32.TF32 R8, R248.reuse, R128, R236 ;  /* 0x00000080f808723c */ /* 0x040fe600000810ec */
        /* <DEDUP_REMOVED lines=60> */
[----:B------:R-:W-:Y:S04]  /*a8e30*/  STL.64 [R1+0x58], R138 ;  /* 0x0000588a01007387 */ /* 0x000fe80000100a00 */
[----:B------:R-:W-:Y:S01]  /*a8e40*/  STL.64 [R1+0x40], R8 ;  /* 0x0000400801007387 */ /* 0x000fe20000100a00 */
[C---:B------:R-:W-:Y:S03]  /*a8e50*/  HMMA.1688.F32.TF32 R24, R248.reuse, R48, R24 ;  /* 0x00000030f818723c */ /* 0x040fe60000081018 */
[----:B------:R2:W-:Y:S05]  /*a8e60*/  STL.64 [R1+0x48], R10 ;  /* 0x0000480a01007387 */ /* 0x0005ea0000100a00 */
[C---:B--2---:R-:W-:Y:S01]  /*a8e70*/  HMMA.1688.F32.TF32 R8, R248.reuse, R44, R20 ;  /* 0x0000002cf808723c */ /* 0x044fe20000081014 */
[----:B------:R-:W-:Y:S04]  /*a8e80*/  STL.64 [R1+0x30], R4 ;  /* 0x0000300401007387 */ /* 0x000fe80000100a00 */
[----:B------:R2:W-:Y:S03]  /*a8e90*/  STL.64 [R1+0x38], R6 ;  /* 0x0000380601007387 */ /* 0x0005e60000100a00 */
[C---:B--2---:R-:W-:Y:S08]  /*a8ea0*/  HMMA.1688.F32.TF32 R4, R248.reuse, R40, R240 ;  /* 0x00000028f804723c */ /* 0x044ff000000810f0 */
[----:B------:R-:W-:Y:S01]  /*a8eb0*/  HMMA.1688.F32.TF32 R248, R248, R36, R16 ;  /* 0x00000024f8f8723c */ /* 0x000fe20000081010 */
[----:B------:R-:W-:Y:S04]  /*a8ec0*/  STL.64 [R1+0x20], R24 ;  /* 0x0000201801007387 */ /* 0x000fe80000100a00 */
[----:B------:R-:W-:Y:S04]  /*a8ed0*/  STL.64 [R1+0x28], R26 ;  /* 0x0000281a01007387 */ /* 0x000fe80000100a00 */
[----:B------:R-:W-:Y:S04]  /*a8ee0*/  STL.64 [R1+0x10], R8 ;  /* 0x0000100801007387 */ /* 0x000fe80000100a00 */
[----:B------:R-:W-:Y:S04]  /*a8ef0*/  STL.64 [R1+0x18], R10 ;  /* 0x0000180a01007387 */ /* 0x000fe80000100a00 */
[----:B------:R-:W-:Y:S04]  /*a8f00*/  LDS R8, [R234+UR10+0xc100] ;  /* 0x00c1000aea087984 */ /* 0x000fe80008000800 */
[----:B------:R-:W-:Y:S04]  /*a8f10*/  LDS R10, [R234+UR10+0xd100] ;  /* 0x00d1000aea0a7984 */ /* 0x000fe80008000800 */
[----:B------:R-:W-:Y:S04]  /*a8f20*/  LDS R9, [R235+UR10+0xc100] ;  /* 0x00c1000aeb097984 */ /* 0x000fe80008000800 */
[----:B------:R-:W2:Y:S04]  /*a8f30*/  LDS R11, [R235+UR10+0xd100] ;  /* 0x00d1000aeb0b7984 */ /* 0x000ea80008000800 */
[----:B------:R-:W-:Y:S04]  /*a8f40*/  STL.64 [R1+0x55c8], R250 ;  /* 0x0055c8fa01007387 */ /* 0x000fe80000100a00 */
[----:B------:R-:W-:Y:S04]  /*a8f50*/  STL.64 [R1], R4 ;  /* 0x0000000401007387 */ /* 0x000fe80000100a00 */
[----:B------:R1:W-:Y:S02]  /*a8f60*/  STL.64 [R1+0x8], R6 ;  /* 0x0000080601007387 */ /* 0x0003e40000100a00 */
[----:B-1----:R-:W-:Y:S02]  /*a8f70*/  HMMA.1688.F32.TF32 R4, R12, R152, R244 ;  /* 0x000000980c04723c */ /* 0x002fe400000810f4 */
[----:B------:R-:W-:Y:S04]  /*a8f80*/  STL.64 [R1+0x55c0], R248 ;  /* 0x0055c0f801007387 */ /* 0x000fe80000100a00 */
        /* <DEDUP_REMOVED lines=158> */
[----:B------:R4:W-:Y:S02]  /*a9970*/  STL.64 [R1+0x2a98], R250 ;  /* 0x002a98fa01007387 */ /* 0x0009e40000100a00 */
[C---:B----4-:R-:W-:Y:S08]  /*a9980*/  HMMA.1688.F32.TF32 R248, R12.reuse, R132, R4 ;  /* 0x000000840cf8723c */ /* 0x050ff00000081004 */
[C---:B------:R-:W-:Y:S11]  /*a9990*/  HMMA.1688.F32.TF32 R4, R12.reuse, R32, R236 ;  /* 0x000000200c04723c */ /* 0x040ff600000810ec */
        /* <DEDUP_REMOVED lines=51> */
[----:B------:R-:W-:Y:S05]  /*a9cd0*/  STL.64 [R1+0x2938], R26 ;  /* 0x0029381a01007387 */ /* 0x000fea0000100a00 */
[----:B------:R-:W-:Y:S04]  /*a9ce0*/  STL.64 [R1+0x2920], R4 ;  /* 0x0029200401007387 */ /* 0x000fe80000100a00 */
[----:B------:R1:W-:Y:S02]  /*a9cf0*/  STL.64 [R1+0x2928], R6 ;  /* 0x0029280601007387 */ /* 0x0003e40000100a00 */
[----:B-1----:R-:W-:Y:S02]  /*a9d00*/  HMMA.1688.F32.TF32 R4, R12, R40, R244 ;  /* 0x000000280c04723c */ /* 0x002fe400000810f4 */
        /* <DEDUP_REMOVED lines=106> */
[----:B--2---:R-:W-:Y:S08]  /*aa3b0*/  HMMA.1688.F32.TF32 R244, R8, R152, R244 ;  /* 0x0000009808f4723c */ /* 0x004ff000000810f4 */
[----:B---3--:R-:W-:Y:S08]  /*aa3c0*/  HMMA.1688.F32.TF32 R4, R12, R36, R236 ;  /* 0x000000240c04723c */ /* 0x008ff000000810ec */
        /* <DEDUP_REMOVED lines=16> */
[----:B------:R-:W-:Y:S04]  /*aa4d0*/  STL.64 [R1+0x28d0], R4 ;  /* 0x0028d00401007387 */ /* 0x000fe80000100a00 */
[----:B------:R2:W-:Y:S02]  /*aa4e0*/  STL.64 [R1+0x28d8], R6 ;  /* 0x0028d80601007387 */ /* 0x0005e40000100a00 */
[C---:B--2---:R-:W-:Y:S02]  /*aa4f0*/  HMMA.1688.F32.TF32 R4, R8.reuse, R144, R224 ;  /* 0x000000900804723c */ /* 0x044fe400000810e0 */
[----:B------:R-:W-:Y:S04]  /*aa500*/  STL.64 [R1+0x55d0], R244 ;  /* 0x0055d0f401007387 */ /* 0x000fe80000100a00 */
[----:B------:R-:W-:Y:S04]  /*aa510*/  STL.64 [R1+0xb30], R228 ;  /* 0x000b30e401007387 */ /* 0x000fe80000100a00 */
[----:B------:R-:W-:Y:S09]  /*aa520*/  STL.64 [R1+0xb38], R230 ;  /* 0x000b38e601007387 */ /* 0x000ff20000100a00 */
[----:B------:R-:W-:Y:S04]  /*aa530*/  STL.64 [R1+0xb20], R4 ;  /* 0x000b200401007387 */ /* 0x000fe80000100a00 */
[----:B------:R2:W-:Y:S02]  /*aa540*/  STL.64 [R1+0xb28], R6 ;  /* 0x000b280601007387 */ /* 0x0005e40000100a00 */
[C---:B--2---:R-:W-:Y:S02]  /*aa550*/  HMMA.1688.F32.TF32 R4, R8.reuse, R132, R212 ;  /* 0x000000840804723c */ /* 0x044fe400000810d4 */
[----:B------:R-:W-:Y:S04]  /*aa560*/  STL.64 [R1+0xb10], R220 ;  /* 0x000b10dc01007387 */ /* 0x000fe80000100a00 */
[----:B------:R-:W-:Y:S04]  /*aa570*/  STL.64 [R1+0xb18], R222 ;  /* 0x000b18de01007387 */ /* 0x000fe80000100a00 */
[----:B------:R-:W-:Y:S04]  /*aa580*/  STL.64 [R1+0xb00], R216 ;  /* 0x000b00d801007387 */ /* 0x000fe80000100a00 */
[----:B------:R-:W-:Y:S01]  /*aa590*/  STL.64 [R1+0xb08], R218 ;  /* 0x000b08da01007387 */ /* 0x000fe20000100a00 */
[C---:B------:R-:W-:Y:S04]  /*aa5a0*/  HMMA.1688.F32.TF32 R204, R8.reuse, R28, R204 ;  /* 0x0000001c08cc723c */ /* 0x040fe800000810cc */
        /* <DEDUP_REMOVED lines=18> */
[----:B------:R-:W-:Y:S02]  /*aa6d0*/  STL.64 [R1+0xa88], R186 ;  /* 0x000a88ba01007387 */ /* 0x000fe40000100a00 */
[C---:B------:R-:W-:Y:S02]  /*aa6e0*/  HMMA.1688.F32.TF32 R172, R8.reuse, R100, R172 ;  /* 0x0000006408ac723c */ /* 0x040fe400000810ac */
        /* <DEDUP_REMOVED lines=21> */
[----:B------:R2:W-:Y:S04]  /*aa840*/  STL.64 [R1+0x9f0], R20 ;  /* 0x0009f01401007387 */ /* 0x0005e80000100a00 */
[----:B------:R3:W-:Y:S04]  /*aa850*/  STL.64 [R1+0x9f8], R22 ;  /* 0x0009f81601007387 */ /* 0x0007e80000100a00 */
[----:B--2---:R-:W2:Y:S04]  /*aa860*/  LDL.LU R20, [R1+0x1390] ;  /* 0x0013900001147983 */ /* 0x004ea80000300800 */
[----:B------:R4:W-:Y:S04]  /*aa870*/  STL.64 [R1+0x9e0], R24 ;  /* 0x0009e01801007387 */ /* 0x0009e80000100a00 */
[----:B------:R1:W-:Y:S04]  /*aa880*/  STL.64 [R1+0x9e8], R26 ;  /* 0x0009e81a01007387 */ /* 0x0003e80000100a00 */
[----:B------:R1:W-:Y:S04]  /*aa890*/  STL.64 [R1+0x9d0], R4 ;  /* 0x0009d00401007387 */ /* 0x0003e80000100a00 */
[----:B------:R1:W-:Y:S04]  /*aa8a0*/  STL.64 [R1+0x9d8], R6 ;  /* 0x0009d80601007387 */ /* 0x0003e80000100a00 */
        /* <DEDUP_REMOVED lines=110> */
[C---:B------:R-:W-:Y:S01]  /*aaf90*/  HMMA.1688.F32.TF32 R216, R8.reuse, R44, R216 ;  /* 0x0000002c08d8723c */ /* 0x040fe200000810d8 */
[----:B------:R-:W-:Y:S04]  /*aafa0*/  STL.64 [R1+0x110], R4 ;  /* 0x0001100401007387 */ /* 0x000fe80000100a00 */
[----:B------:R4:W-:Y:S03]  /*aafb0*/  STL.64 [R1+0x118], R6 ;  /* 0x0001180601007387 */ /* 0x0009e60000100a00 */
[C---:B----4-:R-:W-:Y:S08]  /*aafc0*/  HMMA.1688.F32.TF32 R4, R8.reuse, R40, R212 ;  /* 0x000000280804723c */ /* 0x050ff000000810d4 */
[----:B------:R-:W-:Y:S01]  /*aafd0*/  HMMA.1688.F32.TF32 R8, R8, R36, R208 ;  /* 0x000000240808723c */ /* 0x000fe200000810d0 */
[----:B------:R-:W-:Y:S04]  /*aafe0*/  STL.64 [R1+0x100], R220 ;  /* 0x000100dc01007387 */ /* 0x000fe80000100a00 */
[----:B------:R-:W-:Y:S04]  /*aaff0*/  STL.64 [R1+0x108], R222 ;  /* 0x000108de01007387 */ /* 0x000fe80000100a00 */
[----:B------:R-:W-:Y:S04]  /*ab000*/  STL.64 [R1+0xf0], R216 ;  /* 0x0000f0d801007387 */ /* 0x000fe80000100a00 */
[----:B------:R-:W-:Y:S06]  /*ab010*/  STL.64 [R1+0xf8], R218 ;  /* 0x0000f8da01007387 */ /* 0x000fec0000100a00 */
[----:B------:R-:W-:Y:S04]  /*ab020*/  STL.64 [R1+0x55e8], R10 ;  /* 0x0055e80a01007387 */ /* 0x000fe80000100a00 */
[----:B------:R-:W-:Y:S04]  /*ab030*/  STL.64 [R1+0xe0], R4 ;  /* 0x0000e00401007387 */ /* 0x000fe80000100a00 */
[----:B------:R1:W-:Y:S02]  /*ab040*/  STL.64 [R1+0xe8], R6 ;  /* 0x0000e80601007387 */ /* 0x0003e40000100a00 */
[C---:B-1----:R-:W-:Y:S02]  /*ab050*/  HMMA.1688.F32.TF32 R4, R12.reuse, R152, R16 ;  /* 0x000000980c04723c */ /* 0x042fe40000081010 */
[----:B------:R-:W-:Y:S06]  /*ab060*/  STL.64 [R1+0x55e0], R8 ;  /* 0x0055e00801007387 */ /* 0x000fec0000100a00 */
        /* <DEDUP_REMOVED lines=17> */
[----:B------:R-:W-:Y:S04]  /*ab180*/  STL.64 [R1+0x2848], R202 ;  /* 0x002848ca01007387 */ /* 0x000fe80000100a00 */
[----:B------:R-:W-:Y:S04]  /*ab190*/  STL.64 [R1+0x2830], R8 ;  /* 0x0028300801007387 */ /* 0x000fe80000100a00 */
[----:B------:R2:W-:Y:S02]  /*ab1a0*/  STL.64 [R1+0x2838], R10 ;  /* 0x0028380a01007387 */ /* 0x0005e40000100a00 */
[C---:B--2---:R-:W-:Y:S03]  /*ab1b0*/  HMMA.1688.F32.TF32 R8, R12.reuse, R32, R184 ;  /* 0x000000200c08723c */ /* 0x044fe600000810b8 */
        /* <DEDUP_REMOVED lines=27> */
[----:B------:R2:W-:Y:S04]  /*ab370*/  STL.64 [R1+0x2780], R24 ;  /* 0x0027801801007387 */ /* 0x0005e80000100a00 */
[----:B------:R3:W-:Y:S04]  /*ab380*/  STL.64 [R1+0x2788], R26 ;  /* 0x0027881a01007387 */ /* 0x0007e80000100a00 */
[----:B------:R-:W4:Y:S04]  /*ab390*/  LDL.LU R156, [R1+0x14a0] ;  /* 0x0014a000019c7983 */ /* 0x000f280000300800 */
[----:B------:R-:W-:Y:S04]  /*ab3a0*/  STL.64 [R1+0x2770], R8 ;  /* 0x0027700801007387 */ /* 0x000fe80000100a00 */
[----:B------:R1:W-:Y:S04]  /*ab3b0*/  STL.64 [R1+0x2778], R10 ;  /* 0x0027780a01007387 */ /* 0x0003e80000100a00 */
[----:B------:R-:W-:Y:S04]  /*ab3c0*/  STL.64 [R1+0x2760], R4 ;  /* 0x0027600401007387 */ /* 0x000fe80000100a00 */
        /* <DEDUP_REMOVED lines=83> */
[----:B------:R-:W3:Y:S01]  /*ab900*/  LDL.LU R243, [R1+0x14cc] ;  /* 0x0014cc0001f37983 */ /* 0x000ee20000300800 */
[C---:B-1----:R-:W-:Y:S08]  /*ab910*/  HMMA.1688.F32.TF32 R8, R12.reuse, R88, R220 ;  /* 0x000000580c08723c */ /* 0x042ff000000810dc */
[C---:B----4-:R-:W-:Y:S08]  /*ab920*/  HMMA.1688.F32.TF32 R224, R12.reuse, R92, R224 ;  /* 0x0000005c0ce0723c */ /* 0x050ff000000810e0 */
        /* <DEDUP_REMOVED lines=8> */
[C---:B-1----:R-:W-:Y:S08]  /*ab9b0*/  HMMA.1688.F32.TF32 R8, R12.reuse, R76, R208 ;  /* 0x0000004c0c08723c */ /* 0x042ff000000810d0 */
[C---:B----4-:R-:W-:Y:S01]  /*ab9c0*/  HMMA.1688.F32.TF32 R4, R12.reuse, R72, R204 ;  /* 0x000000480c04723c */ /* 0x050fe200000810cc */
        /* <DEDUP_REMOVED lines=26> */
[----:B----4-:R-:W-:Y:S08]  /*abb70*/  HMMA.1688.F32.TF32 R4, R12, R36, R168 ;  /* 0x000000240c04723c */ /* 0x010ff000000810a8 */
[C---:B------:R-:W-:Y:S01]  /*abb80*/  HMMA.1688.F32.TF32 R12, R16.reuse, R152, R20 ;  /* 0x00000098100c723c */ /* 0x040fe20000081014 */
[----:B------:R-:W-:Y:S04]  /*abb90*/  STL.64 [R1+0x2690], R176 ;  /* 0x002690b001007387 */ /* 0x000fe80000100a00 */
[----:B------:R-:W-:Y:S04]  /*abba0*/  STL.64 [R1+0x2698], R178 ;  /* 0x002698b201007387 */ /* 0x000fe80000100a00 */
[----:B------:R-:W-:Y:S04]  /*abbb0*/  LDS R20, [R0+UR10+0xc200] ;  /* 0x00c2000a00147984 */ /* 0x000fe80008000800 */
[----:B------:R-:W-:Y:S04]  /*abbc0*/  LDS R22, [R0+UR10+0xd200] ;  /* 0x00d2000a00167984 */ /* 0x000fe80008000800 */
[----:B------:R-:W-:Y:S04]  /*abbd0*/  LDS R21, [R233+UR10+0xc200] ;  /* 0x00c2000ae9157984 */ /* 0x000fe80008000800 */
[----:B------:R-:W1:Y:S04]  /*abbe0*/  LDS R23, [R233+UR10+0xd200] ;  /* 0x00d2000ae9177984 */ /* 0x000e680008000800 */
[----:B------:R-:W-:Y:S04]  /*abbf0*/  STL.64 [R1+0x2680], R8 ;  /* 0x0026800801007387 */ /* 0x000fe80000100a00 */
[----:B------:R4:W-:Y:S04]  /*abc00*/  STL.64 [R1+0x2688], R10 ;  /* 0x0026880a01007387 */ /* 0x0009e80000100a00 */
[----:B------:R-:W-:Y:S04]  /*abc10*/  STL.64 [R1+0x5608], R14 ;  /* 0x0056080e01007387 */ /* 0x000fe80000100a00 */
[----:B------:R-:W-:Y:S04]  /*abc20*/  STL.64 [R1+0x2660], R4 ;  /* 0x0026600401007387 */ /* 0x000fe80000100a00 */
[----:B------:R-:W-:Y:S04]  /*abc30*/  STL.64 [R1+0x2668], R6 ;  /* 0x0026680601007387 */ /* 0x000fe80000100a00 */
[----:B------:R2:W-:Y:S01]  /*abc40*/  STL.64 [R1+0x5600], R12 ;  /* 0x0056000c01007387 */ /* 0x0005e20000100a00 */
[C---:B----4-:R-:W-:Y:S08]  /*abc50*/  HMMA.1688.F32.TF32 R8, R16.reuse, R144, R160 ;  /* 0x000000901008723c */ /* 0x050ff000000810a0 */
[C---:B--2---:R-:W-:Y:S08]  /*abc60*/  HMMA.1688.F32.TF32 R12, R16.reuse, R148, R164 ;  /* 0x00000094100c723c */ /* 0x044ff000000810a4 */
[C---:B------:R-:W-:Y:S11]  /*abc70*/  HMMA.1688.F32.TF32 R4, R16.reuse, R140, R156 ;  /* 0x0000008c1004723c */ /* 0x040ff6000008109c */
        /* <DEDUP_REMOVED lines=12> */
[----:B------:R3:W-:Y:S04]  /*abd40*/  STL.64 [R1+0x998], R6 ;  /* 0x0009980601007387 */ /* 0x0007e80000100a00 */
[----:B------:R-:W1:Y:S01]  /*abd50*/  LDL.LU R24, [R1+0x1670] ;  /* 0x0016700001187983 */ /* 0x000e620000300800 */
[----:B---3--:R-:W-:-:S15]  /*abd60*/  HMMA.1688.F32.TF32 R4, R16, R132, R240 ;  /* 0x000000841004723c */ /* 0x008fde00000810f0 */
[----:B------:R-:W-:-:S04]  /*abd70*/  NOP ;  /* 0x0000000000007918 */ /* 0x000fc80000000000 */
        /* <DEDUP_REMOVED lines=110> */
[----:B------:R2:W-:Y:S02]  /*ac460*/  STL.64 [R1+0x5618], R132 ;  /* 0x0056188401007387 */ /* 0x0005e40000100a00 */
[C---:B--2---:R-:W-:Y:S08]  /*ac470*/  HMMA.1688.F32.TF32 R132, R16.reuse, R32, R12 ;  /* 0x000000201084723c */ /* 0x044ff0000008100c */
[C---:B------:R-:W-:Y:S01]  /*ac480*/  HMMA.1688.F32.TF32 R12, R16.reuse, R28, R240 ;  /* 0x0000001c100c723c */ /* 0x040fe200000810f0 */
[----:B------:R-:W2:Y:S10]  /*ac490*/  LDL.LU R240, [R1+0x1680] ;  /* 0x0016800001f07983 */ /* 0x000eb40000300800 */
[----:B------:R-:W-:Y:S04]  /*ac4a0*/  STL.64 [R1+0x970], R132 ;  /* 0x0009708401007387 */ /* 0x000fe80000100a00 */
[----:B------:R3:W-:Y:S04]  /*ac4b0*/  STL.64 [R1+0x978], R134 ;  /* 0x0009788601007387 */ /* 0x0007e80000100a00 */
[----:B------:R-:W-:Y:S04]  /*ac4c0*/  STL.64 [R1+0x960], R12 ;  /* 0x0009600c01007387 */ /* 0x000fe80000100a00 */
[----:B------:R1:W-:Y:S04]  /*ac4d0*/  STL.64 [R1+0x968], R14 ;  /* 0x0009680e01007387 */ /* 0x0003e80000100a00 */
[----:B------:R-:W2:Y:S04]  /*ac4e0*/  LDL.LU R241, [R1+0x1684] ;  /* 0x0016840001f17983 */ /* 0x000ea80000300800 */
[----:B------:R-:W2:Y:S04]  /*ac4f0*/  LDL.LU R242, [R1+0x1688] ;  /* 0x0016880001f27983 */ /* 0x000ea80000300800 */
[----:B------:R-:W2:Y:S01]  /*ac500*/  LDL.LU R243, [R1+0x168c] ;  /* 0x00168c0001f37983 */ /* 0x000ea20000300800 */
[C---:B------:R-:W-:Y:S08]  /*ac510*/  HMMA.1688.F32.TF32 R4, R16.reuse, R116, R4 ;  /* 0x000000741004723c */ /* 0x040ff00000081004 */
[C---:B---3--:R-:W-:Y:S08]  /*ac520*/  HMMA.1688.F32.TF32 R132, R16.reuse, R128, R8 ;  /* 0x000000801084723c */ /* 0x048ff00000081008 */
[C---:B-1----:R-:W-:Y:S08]  /*ac530*/  HMMA.1688.F32.TF32 R12, R16.reuse, R124, R244 ;  /* 0x0000007c100c723c */ /* 0x042ff000000810f4 */
[C---:B------:R-:W-:Y:S03]  /*ac540*/  HMMA.1688.F32.TF32 R8, R16.reuse, R120, R248 ;  /* 0x000000781008723c */ /* 0x040fe600000810f8 */
        /* <DEDUP_REMOVED lines=8> */
[C---:B----4-:R-:W-:Y:S08]  /*ac5d0*/  HMMA.1688.F32.TF32 R12, R16.reuse, R112, R236 ;  /* 0x00000070100c723c */ /* 0x050ff000000810ec */
[C---:B-1----:R-:W-:Y:S08]  /*ac5e0*/  HMMA.1688.F32.TF32 R8, R16.reuse, R108, R228 ;  /* 0x0000006c1008723c */ /* 0x042ff000000810e4 */
        /* <DEDUP_REMOVED lines=53> */
[----:B---3--:R-:W-:Y:S08]  /*ac940*/  HMMA.1688.F32.TF32 R8, R16, R36, R156 ;  /* 0x000000241008723c */ /* 0x008ff0000008109c */
[C---:B----4-:R-:W-:Y:S01]  /*ac950*/  HMMA.1688.F32.TF32 R4, R20.reuse, R152, R24 ;  /* 0x000000981404723c */ /* 0x050fe20000081018 */
[----:B------:R-:W-:Y:S04]  /*ac960*/  LDS R16, [R234+UR10+0xc200] ;  /* 0x00c2000aea107984 */ /* 0x000fe80008000800 */
[----:B------:R-:W-:Y:S04]  /*ac970*/  LDS R18, [R234+UR10+0xd200] ;  /* 0x00d2000aea127984 */ /* 0x000fe80008000800 */
[----:B------:R-:W-:Y:S04]  /*ac980*/  LDS R17, [R235+UR10+0xc200] ;  /* 0x00c2000aeb117984 */ /* 0x000fe80008000800 */
[----:B------:R-:W1:Y:S04]  /*ac990*/  LDS R19, [R235+UR10+0xd200] ;  /* 0x00d2000aeb137984 */ /* 0x000e680008000800 */
[----:B------:R-:W-:Y:S04]  /*ac9a0*/  STL.64 [R1+0x7f0], R12 ;  /* 0x0007f00c01007387 */ /* 0x000fe80000100a00 */
[----:B------:R-:W-:Y:S04]  /*ac9b0*/  STL.64 [R1+0x7f8], R14 ;  /* 0x0007f80e01007387 */ /* 0x000fe80000100a00 */
[----:B------:R-:W-:Y:S04]  /*ac9c0*/  STL.64 [R1+0x7d0], R8 ;  /* 0x0007d00801007387 */ /* 0x000fe80000100a00 */
[----:B------:R-:W-:Y:S04]  /*ac9d0*/  STL.64 [R1+0x7d8], R10 ;  /* 0x0007d80a01007387 */ /* 0x000fe80000100a00 */
[----:B------:R-:W-:Y:S04]  /*ac9e0*/  STL.64 [R1+0x1040], R4 ;  /* 0x0010400401007387 */ /* 0x000fe80000100a00 */
[----:B------:R2:W-:Y:S04]  /*ac9f0*/  STL.64 [R1+0x1048], R6 ;  /* 0x0010480601007387 */ /* 0x0005e80000100a00 */
[----:B------:R-:W-:Y:S04]  /*aca00*/  STL.64 [R1+0x5610], R234 ;  /* 0x005610ea01007387 */ /* 0x000fe80000100a00 */
        /* <DEDUP_REMOVED lines=127> */
[----:B------:R-:W1:Y:S01]  /*ad200*/  LDL.LU R243, [R1+0x1acc] ;  /* 0x001acc0001f37983 */ /* 0x000e620000300800 */
        /* <DEDUP_REMOVED lines=17> */
[----:B------:R-:W2:Y:S01]  /*ad320*/  LDL.LU.64 R132, [R1+0x5618] ;  /* 0x0056180001847983 */ /* 0x000ea20000300a00 */
[C---:B------:R-:W-:Y:S08]  /*ad330*/  HMMA.1688.F32.TF32 R12, R20.reuse, R32, R12 ;  /* 0x00000020140c723c */ /* 0x040ff0000008100c */
[C---:B------:R-:W-:Y:S08]  /*ad340*/  HMMA.1688.F32.TF32 R8, R20.reuse, R28, R8 ;  /* 0x0000001c1408723c */ /* 0x040ff00000081008 */
[----:B--2---:R-:W-:-:S15]  /*ad350*/  HMMA.1688.F32.TF32 R232, R20, R132, R232 ;  /* 0x0000008414e8723c */ /* 0x004fde00000810e8 */
[----:B------:R-:W-:-:S04]  /*ad360*/  NOP ;  /* 0x0000000000007918 */ /* 0x000fc80000000000 */
[----:B------:R-:W-:Y:S04]  /*ad370*/  STL.64 [R1+0x1090], R232 ;  /* 0x001090e801007387 */ /* 0x000fe80000100a00 */
[----:B------:R2:W-:Y:S04]  /*ad380*/  STL.64 [R1+0x1098], R234 ;  /* 0x001098ea01007387 */ /* 0x0005e80000100a00 */
[----:B------:R-:W-:Y:S04]  /*ad390*/  STL.64 [R1+0x10a0], R12 ;  /* 0x0010a00c01007387 */ /* 0x000fe80000100a00 */
[----:B------:R4:W-:Y:S04]  /*ad3a0*/  STL.64 [R1+0x10a8], R14 ;  /* 0x0010a80e01007387 */ /* 0x0009e80000100a00 */
[----:B------:R-:W-:Y:S04]  /*ad3b0*/  STL.64 [R1+0x10b0], R8 ;  /* 0x0010b00801007387 */ /* 0x000fe80000100a00 */
[----:B------:R1:W-:Y:S01]  /*ad3c0*/  STL.64 [R1+0x10b8], R10 ;  /* 0x0010b80a01007387 */ /* 0x0003e20000100a00 */
[C---:B--2---:R-:W-:Y:S08]  /*ad3d0*/  HMMA.1688.F32.TF32 R232, R20.reuse, R128, R244 ;  /* 0x0000008014e8723c */ /* 0x044ff000000810f4 */
[C---:B----4-:R-:W-:Y:S08]  /*ad3e0*/  HMMA.1688.F32.TF32 R12, R20.reuse, R124, R248 ;  /* 0x0000007c140c723c */ /* 0x050ff000000810f8 */
[C---:B-1----:R-:W-:Y:S08]  /*ad3f0*/  HMMA.1688.F32.TF32 R8, R20.reuse, R120, R4 ;  /* 0x000000781408723c */ /* 0x042ff00000081004 */
[C---:B------:R-:W-:Y:S01]  /*ad400*/  HMMA.1688.F32.TF32 R4, R20.reuse, R116, R236 ;  /* 0x000000741404723c */ /* 0x040fe200000810ec */
        /* <DEDUP_REMOVED lines=63> */
[----:B--2---:R-:W-:Y:S08]  /*ad800*/  HMMA.1688.F32.TF32 R8, R20, R36, R24 ;  /* 0x000000241408723c */ /* 0x004ff00000081018 */
[C---:B----4-:R-:W-:Y:S03]  /*ad810*/  HMMA.1688.F32.TF32 R4, R16.reuse, R152, R240 ;  /* 0x000000981004723c */ /* 0x050fe600000810f0 */
        /* <DEDUP_REMOVED lines=119> */
[----:B------:R-:W-:Y:S01]  /*adf90*/  LDS R22, [R0+UR10+0xd280] ;  /* 0x00d2800a00167984 */ /* 0x000fe20008000800 */
[C---:B--2---:R-:W-:Y:S08]  /*adfa0*/  HMMA.1688.F32.TF32 R12, R16.reuse, R144, R12 ;  /* 0x00000090100c723c */ /* 0x044ff0000008100c */
[C---:B---3--:R-:W-:Y:S08]  /*adfb0*/  HMMA.1688.F32.TF32 R232, R16.reuse, R148, R232 ;  /* 0x0000009410e8723c */ /* 0x048ff000000810e8 */
[C---:B----4-:R-:W-:Y:S08]  /*adfc0*/  HMMA.1688.F32.TF32 R8, R16.reuse, R140, R8 ;  /* 0x0000008c1008723c */ /* 0x050ff00000081008 */
[C---:B------:R-:W-:Y:S03]  /*adfd0*/  HMMA.1688.F32.TF32 R244, R16.reuse, R136, R244 ;  /* 0x0000008810f4723c */ /* 0x040fe600000810f4 */
[----:B------:R-:W-:Y:S04]  /*adfe0*/  STL.64 [R1+0x7c0], R232 ;  /* 0x0007c0e801007387 */ /* 0x000fe80000100a00 */
[----:B------:R1:W-:Y:S04]  /*adff0*/  STL.64 [R1+0x7c8], R234 ;  /* 0x0007c8ea01007387 */ /* 0x0003e80000100a00 */
[----:B-1----:R-:W2:Y:S04]  /*ae000*/  LDL.LU.64 R234, [R1+0x5610] ;  /* 0x0056100001ea7983 */ /* 0x002ea80000300a00 */
[----:B------:R-:W-:Y:S04]  /*ae010*/  STL.64 [R1+0x7b0], R12 ;  /* 0x0007b00c01007387 */ /* 0x000fe80000100a00 */
[----:B------:R1:W-:Y:S04]  /*ae020*/  STL.64 [R1+0x7b8], R14 ;  /* 0x0007b80e01007387 */ /* 0x0003e80000100a00 */
[----:B------:R-:W-:Y:S04]  /*ae030*/  STL.64 [R1+0x7a0], R8 ;  /* 0x0007a00801007387 */ /* 0x000fe80000100a00 */
[----:B------:R3:W-:Y:S01]  /*ae040*/  STL.64 [R1+0x7a8], R10 ;  /* 0x0007a80a01007387 */ /* 0x0007e20000100a00 */
[C---:B-1----:R-:W-:Y:S08]  /*ae050*/  HMMA.1688.F32.TF32 R12, R16.reuse, R132, R248 ;  /* 0x00000084100c723c */ /* 0x042ff000000810f8 */
[C---:B---3--:R-:W-:Y:S08]  /*ae060*/  HMMA.1688.F32.TF32 R8, R16.reuse, R32, R4 ;  /* 0x000000201008723c */ /* 0x048ff00000081004 */
        /* <DEDUP_REMOVED lines=180> */
[----:B------:R-:W-:-:S05]  /*aebb0*/  LOP3.LUT R23, R0, 0x20, RZ, 0x3c, !PT ;  /* 0x0000002000177812 */ /* 0x000fca00078e3cff */
[----:B------:R-:W-:Y:S04]  /*aebc0*/  LDS R21, [R23+UR10+0xc280] ;  /* 0x00c2800a17157984 */ /* 0x000fe80008000800 */
[----:B------:R-:W1:Y:S01]  /*aebd0*/  LDS R23, [R23+UR10+0xd280] ;  /* 0x00d2800a17177984 */ /* 0x000e620008000800 */
[C---:B--2---:R-:W-:Y:S08]  /*aebe0*/  HMMA.1688.F32.TF32 R8, R16.reuse, R40, R8 ;  /* 0x000000281008723c */ /* 0x044ff00000081008 */
[C---:B----4-:R-:W-:Y:S08]  /*aebf0*/  HMMA.1688.F32.TF32 R12, R16.reuse, R44, R12 ;  /* 0x0000002c100c723c */ /* 0x050ff0000008100c */
[----:B---3--:R-:W-:Y:S08]  /*aec00*/  HMMA.1688.F32.TF32 R244, R16, R36, R244 ;  /* 0x0000002410f4723c */ /* 0x008ff000000810f4 */
[C---:B-1----:R-:W-:Y:S08]  /*aec10*/  HMMA.1688.F32.TF32 R216, R20.reuse, R32, R216 ;  /* 0x0000002014d8723c */ /* 0x042ff000000810d8 */
        /* <DEDUP_REMOVED lines=10> */
[----:B--2---:R-:W2:Y:S04]  /*aecc0*/  LDL.LU.64 R14, [R1+0x5608] ;  /* 0x00560800010e7983 */ /* 0x004ea80000300a00 */
[----:B------:R-:W3:Y:S04]  /*aecd0*/  LDL.LU.64 R12, [R1+0x5600] ;  /* 0x00560000010c7983 */ /* 0x000ee80000300a00 */
[----:B------:R-:W-:Y:S04]  /*aece0*/  STL.64 [R1+0x5f0], R8 ;  /* 0x0005f00801007387 */ /* 0x000fe80000100a00 */
[----:B------:R4:W-:Y:S02]  /*aecf0*/  STL.64 [R1+0x5f8], R10 ;  /* 0x0005f80a01007387 */ /* 0x0009e40000100a00 */
[----:B----4-:R-:W-:Y:S02]  /*aed00*/  HMMA.1688.F32.TF32 R8, R20, R152, R248 ;  /* 0x000000981408723c */ /* 0x010fe400000810f8 */
[----:B------:R-:W-:Y:S04]  /*aed10*/  STL.64 [R1+0x5d0], R244 ;  /* 0x0005d0f401007387 */ /* 0x000fe80000100a00 */
[----:B------:R-:W-:-:S13]  /*aed20*/  STL.64 [R1+0x5d8], R246 ;  /* 0x0005d8f601007387 */ /* 0x000fda0000100a00 */
[----:B------:R-:W-:Y:S04]  /*aed30*/  STL.64 [R1+0x13b0], R8 ;  /* 0x0013b00801007387 */ /* 0x000fe80000100a00 */
[----:B------:R4:W-:Y:S02]  /*aed40*/  STL.64 [R1+0x13b8], R10 ;  /* 0x0013b80a01007387 */ /* 0x0009e40000100a00 */
[C---:B----4-:R-:W-:Y:S08]  /*aed50*/  HMMA.1688.F32.TF32 R8, R20.reuse, R148, R4 ;  /* 0x000000941408723c */ /* 0x050ff00000081004 */
[C---:B------:R-:W-:Y:S08]  /*aed60*/  HMMA.1688.F32.TF32 R4, R20.reuse, R144, R236 ;  /* 0x000000901404723c */ /* 0x040ff000000810ec */
[C---:B------:R-:W-:Y:S03]  /*aed70*/  HMMA.1688.F32.TF32 R228, R20.reuse, R140, R228 ;  /* 0x0000008c14e4723c */ /* 0x040fe600000810e4 */
[----:B------:R-:W-:Y:S04]  /*aed80*/  STL.64 [R1+0x13a0], R8 ;  /* 0x0013a00801007387 */ /* 0x000fe80000100a00 */
[----:B------:R4:W-:Y:S04]  /*aed90*/  STL.64 [R1+0x13a8], R10 ;  /* 0x0013a80a01007387 */ /* 0x0009e80000100a00 */
[----:B------:R-:W-:Y:S04]  /*aeda0*/  STL.64 [R1+0x1390], R4 ;  /* 0x0013900401007387 */ /* 0x000fe80000100a00 */
[----:B------:R1:W-:Y:S01]  /*aedb0*/  STL.64 [R1+0x1398], R6 ;  /* 0x0013980601007387 */ /* 0x0003e20000100a00 */
[C---:B----4-:R-:W-:Y:S08]  /*aedc0*/  HMMA.1688.F32.TF32 R8, R20.reuse, R136, R224 ;  /* 0x000000881408723c */ /* 0x050ff000000810e0 */
[C---:B-1----:R-:W-:Y:S01]  /*aedd0*/  HMMA.1688.F32.TF32 R4, R20.reuse, R132, R220 ;  /* 0x000000841404723c */ /* 0x042fe200000810dc */
[----:B------:R-:W-:Y:S04]  /*aede0*/  STL.64 [R1+0x1460], R228 ;  /* 0x001460e401007387 */ /* 0x000fe80000100a00 */
[----:B------:R-:W-:Y:S06]  /*aedf0*/  STL.64 [R1+0x1468], R230 ;  /* 0x001468e601007387 */ /* 0x000fec0000100a00 */
[----:B------:R-:W-:Y:S04]  /*aee00*/  STL.64 [R1+0x1440], R8 ;  /* 0x0014400801007387 */ /* 0x000fe80000100a00 */
[----:B------:R1:W-:Y:S04]  /*aee10*/  STL.64 [R1+0x1448], R10 ;  /* 0x0014480a01007387 */ /* 0x0003e80000100a00 */
[----:B------:R-:W-:Y:S04]  /*aee20*/  STL.64 [R1+0x1430], R4 ;  /* 0x0014300401007387 */ /* 0x000fe80000100a00 */
[----:B------:R4:W-:Y:S01]  /*aee30*/  STL.64 [R1+0x1438], R6 ;  /* 0x0014380601007387 */ /* 0x0009e20000100a00 */
[C---:B-1----:R-:W-:Y:S08]  /*aee40*/  HMMA.1688.F32.TF32 R8, R20.reuse, R28, R212 ;  /* 0x0000001c1408723c */ /* 0x042ff000000810d4 */
[C---:B----4-:R-:W-:Y:S01]  /*aee50*/  HMMA.1688.F32.TF32 R4, R20.reuse, R128, R208 ;  /* 0x000000801404723c */ /* 0x050fe200000810d0 */
        /* <DEDUP_REMOVED lines=40> */
[----:B----4-:R-:W-:Y:S01]  /*af0e0*/  HMMA.1688.F32.TF32 R4, R20, R68, R240 ;  /* 0x000000441404723c */ /* 0x010fe200000810f0 */
[----:B------:R1:W-:Y:S04]  /*af0f0*/  STL.64 [R1+0x15a0], R156 ;  /* 0x0015a09c01007387 */ /* 0x0003e80000100a00 */
[----:B------:R4:W-:Y:S04]  /*af100*/  STL.64 [R1+0x15a8], R158 ;  /* 0x0015a89e01007387 */ /* 0x0009e80000100a00 */
        /* <DEDUP_REMOVED lines=105> */
[----:B------:R-:W-:Y:S01]  /*af7a0*/  MOV R241, R2 ;  /* 0x0000000200f17202 */ /* 0x000fe20000000f00 */
[----:B------:R-:W-:-:S02]  /*af7b0*/  IMAD.MOV.U32 R242, RZ, RZ, R3 ;  /* 0x000000fffff27224 */ /* 0x000fc400078e0003 */
[----:B------:R-:W4:Y:S04]  /*af7c0*/  LDL.LU R2, [R1+0x55f8] ;  /* 0x0055f80001027983 */ /* 0x000f280000300800 */
[----:B------:R-:W4:Y:S01]  /*af7d0*/  LDL.LU R3, [R1+0x55f4] ;  /* 0x0055f40001037983 */ /* 0x000f220000300800 */
[----:B------:R-:W-:-:S03]  /*af7e0*/  IMAD.MOV.U32 R243, RZ, RZ, R252 ;  /* 0x000000fffff37224 */ /* 0x000fc600078e00fc */
        /* <DEDUP_REMOVED lines=8> */
[----:B------:R-:W-:Y:S01]  /*af870*/  HMMA.1688.F32.TF32 R20, R20, R36, R220 ;  /* 0x000000241414723c */ /* 0x000fe200000810dc */
        /* <DEDUP_REMOVED lines=32> */
[----:B-1----:R-:W2:Y:S01]  /*afa80*/  LDL.LU R20, [R1+0x1ae0] ;  /* 0x001ae00001147983 */ /* 0x002ea20000300800 */
[----:B------:R-:W-:-:S02]  /*afa90*/  IMAD.MOV.U32 R21, RZ, RZ, R252 ;  /* 0x000000ffff157224 */ /* 0x000fc400078e00fc */
[----:B------:R-:W-:Y:S02]  /*afaa0*/  IMAD.MOV.U32 R22, RZ, RZ, R3 ;  /* 0x000000ffff167224 */ /* 0x000fe400078e0003 */
[----:B------:R-:W-:Y:S01]  /*afab0*/  IMAD.MOV.U32 R23, RZ, RZ, R2 ;  /* 0x000000ffff177224 */ /* 0x000fe200078e0002 */
[C---:B------:R-:W-:Y:S08]  /*afac0*/  HMMA.1688.F32.TF32 R216, R16.reuse, R152, R216 ;  /* 0x0000009810d8723c */ /* 0x040ff000000810d8 */
[C---:B------:R-:W-:Y:S08]  /*afad0*/  HMMA.1688.F32.TF32 R212, R16.reuse, R144, R212 ;  /* 0x0000009010d4723c */ /* 0x040ff000000810d4 */
[C---:B------:R-:W-:Y:S08]  /*afae0*/  HMMA.1688.F32.TF32 R208, R16.reuse, R140, R208 ;  /* 0x0000008c10d0723c */ /* 0x040ff000000810d0 */
[C---:B------:R-:W-:Y:S01]  /*afaf0*/  HMMA.1688.F32.TF32 R204, R16.reuse, R136, R204 ;  /* 0x0000008810cc723c */ /* 0x040fe200000810cc */
[----:B------:R-:W3:Y:S04]  /*afb00*/  LDL.LU R252, [R1+0x5568] ;  /* 0x0055680001fc7983 */ /* 0x000ee80000300800 */
[----:B------:R-:W3:Y:S04]  /*afb10*/  LDL.LU R3, [R1+0x5564] ;  /* 0x0055640001037983 */ /* 0x000ee80000300800 */
[----:B------:R-:W3:Y:S01]  /*afb20*/  LDL.LU R2, [R1+0x5560] ;  /* 0x0055600001027983 */ /* 0x000ee20000300800 */
[C---:B------:R-:W-:Y:S08]  /*afb30*/  HMMA.1688.F32.TF32 R200, R16.reuse, R132, R200 ;  /* 0x0000008410c8723c */ /* 0x040ff000000810c8 */
[C---:B------:R-:W-:Y:S08]  /*afb40*/  HMMA.1688.F32.TF32 R196, R16.reuse, R32, R196 ;  /* 0x0000002010c4723c */ /* 0x040ff000000810c4 */
[C---:B------:R-:W-:Y:S01]  /*afb50*/  HMMA.1688.F32.TF32 R192, R16.reuse, R28, R192 ;  /* 0x0000001c10c0723c */ /* 0x040fe200000810c0 */
[----:B------:R-:W-:Y:S04]  /*afb60*/  STL.64 [R1+0x210], R216 ;  /* 0x000210d801007387 */ /* 0x000fe80000100a00 */
[----:B------:R1:W-:Y:S03]  /*afb70*/  STL.64 [R1+0x218], R218 ;  /* 0x000218da01007387 */ /* 0x0003e60000100a00 */
[C---:B------:R-:W-:Y:S01]  /*afb80*/  HMMA.1688.F32.TF32 R188, R16.reuse, R128, R188 ;  /* 0x0000008010bc723c */ /* 0x040fe200000810bc */
[----:B-1----:R-:W3:Y:S04]  /*afb90*/  LDL.LU.64 R218, [R1+0x5558] ;  /* 0x0055580001da7983 */ /* 0x002ee80000300a00 */
[----:B------:R-:W3:Y:S03]  /*afba0*/  LDL.LU.64 R216, [R1+0x5550] ;  /* 0x0055500001d87983 */ /* 0x000ee60000300a00 */
        /* <DEDUP_REMOVED lines=13> */
[----:B------:R-:W-:Y:S04]  /*afc80*/  STL.64 [R1+0x208], R22 ;  /* 0x0002081601007387 */ /* 0x000fe80000100a00 */
[----:B------:R-:W-:Y:S04]  /*afc90*/  STL.64 [R1+0x1f0], R212 ;  /* 0x0001f0d401007387 */ /* 0x000fe80000100a00 */
[----:B------:R1:W-:Y:S04]  /*afca0*/  STL.64 [R1+0x1f8], R214 ;  /* 0x0001f8d601007387 */ /* 0x0003e80000100a00 */
[----:B------:R-:W-:Y:S04]  /*afcb0*/  LDS R20, [R234+UR10+0xc300] ;  /* 0x00c3000aea147984 */ /* 0x000fe80008000800 */
[----:B------:R-:W-:Y:S04]  /*afcc0*/  LDS R22, [R234+UR10+0xd300] ;  /* 0x00d3000aea167984 */ /* 0x000fe80008000800 */
        /* <DEDUP_REMOVED lines=68> */
[----:B--2---:R-:W-:Y:S04]  /*b0110*/  STL.64 [R1+0x59e0], R206 ;  /* 0x0059e0ce01007387 */ /* 0x004fe80000100a00 */
[----:B------:R1:W-:Y:S04]  /*b0120*/  STL.64 [R1+0x59d8], R204 ;  /* 0x0059d8cc01007387 */ /* 0x0003e80000100a00 */
[----:B------:R-:W-:Y:S04]  /*b0130*/  LDS R232, [R234+UR10+0xc380] ;  /* 0x00c3800aeae87984 */ /* 0x000fe80008000800 */
[----:B------:R-:W-:Y:S04]  /*b0140*/  LDS R233, [R235+UR10+0xc380] ;  /* 0x00c3800aebe97984 */ /* 0x000fe80008000800 */
[----:B-1----:R-:W2:Y:S04]  /*b0150*/  LDL.LU R204, [R1+0x1b80] ;  /* 0x001b800001cc7983 */ /* 0x002ea80000300800 */
[----:B------:R-:W2:Y:S04]  /*b0160*/  LDL.LU R205, [R1+0x1b84] ;  /* 0x001b840001cd7983 */ /* 0x000ea80000300800 */
[----:B------:R-:W2:Y:S04]  /*b0170*/  LDL.LU R206, [R1+0x1b88] ;  /* 0x001b880001ce7983 */ /* 0x000ea80000300800 */
[----:B------:R-:W2:Y:S04]  /*b0180*/  LDL.LU R207, [R1+0x1b8c] ;  /* 0x001b8c0001cf7983 */ /* 0x000ea80000300800 */
[----:B------:R-:W-:Y:S04]  /*b0190*/  STL.64 [R1+0x59d0], R210 ;  /* 0x0059d0d201007387 */ /* 0x000fe80000100a00 */
[----:B------:R1:W-:Y:S04]  /*b01a0*/  STL.64 [R1+0x59c8], R208 ;  /* 0x0059c8d001007387 */ /* 0x0003e80000100a00 */
[----:B------:R-:W-:Y:S04]  /*b01b0*/  LDS R234, [R234+UR10+0xd380] ;  /* 0x00d3800aeaea7984 */ /* 0x000fe80008000800 */
[----:B------:R-:W2:Y:S04]  /*b01c0*/  LDS R235, [R235+UR10+0xd380] ;  /* 0x00d3800aebeb7984 */ /* 0x000ea80008000800 */
[----:B-1----:R-:W2:Y:S04]  /*b01d0*/  LDL.LU R208, [R1+0x1b90] ;  /* 0x001b900001d07983 */ /* 0x002ea80000300800 */
        /* <DEDUP_REMOVED lines=8> */
[----:B------:R-:W2:Y:S04]  /*b0260*/  LDL.LU R215, [R1+0x1bac] ;  /* 0x001bac0001d77983 */ /* 0x000ea80000300800 */
[----:B---3--:R-:W-:Y:S04]  /*b0270*/  STL.64 [R1+0x59b0], R218 ;  /* 0x0059b0da01007387 */ /* 0x008fe80000100a00 */
[----:B------:R1:W-:Y:S04]  /*b0280*/  STL.64 [R1+0x59a8], R216 ;  /* 0x0059a8d801007387 */ /* 0x0003e80000100a00 */
[----:B-1----:R-:W3:Y:S04]  /*b0290*/  LDL.LU R216, [R1+0x1bb0] ;  /* 0x001bb00001d87983 */ /* 0x002ee80000300800 */
[----:B------:R-:W3:Y:S04]  /*b02a0*/  LDL.LU R217, [R1+0x1bb4] ;  /* 0x001bb40001d97983 */ /* 0x000ee80000300800 */
[----:B------:R-:W3:Y:S04]  /*b02b0*/  LDL.LU R218, [R1+0x1bb8] ;  /* 0x001bb80001da7983 */ /* 0x000ee80000300800 */
[----:B------:R-:W3:Y:S04]  /*b02c0*/  LDL.LU R219, [R1+0x1bbc] ;  /* 0x001bbc0001db7983 */ /* 0x000ee80000300800 */
        /* <DEDUP_REMOVED lines=12> */
[----:B----4-:R-:W-:Y:S04]  /*b0390*/  STL.64 [R1+0x5940], R246 ;  /* 0x005940f601007387 */ /* 0x010fe80000100a00 */
[----:B------:R-:W-:Y:S04]  /*b03a0*/  STL.64 [R1+0x5938], R244 ;  /* 0x005938f401007387 */ /* 0x000fe80000100a00 */
[----:B------:R-:W-:Y:S04]  /*b03b0*/  STL.64 [R1+0x5930], R10 ;  /* 0x0059300a01007387 */ /* 0x000fe80000100a00 */
[----:B------:R2:W-:Y:S04]  /*b03c0*/  STL.64 [R1+0x5928], R8 ;  /* 0x0059280801007387 */ /* 0x0005e80000100a00 */
[----:B------:R-:W-:Y:S04]  /*b03d0*/  STL.64 [R1+0x5920], R14 ;  /* 0x0059200e01007387 */ /* 0x000fe80000100a00 */
[----:B------:R1:W-:Y:S04]  /*b03e0*/  STL.64 [R1+0x5918], R12 ;  /* 0x0059180c01007387 */ /* 0x0003e80000100a00 */
[----:B------:R-:W-:Y:S04]  /*b03f0*/  STL [R1+0x5588], R2 ;  /* 0x0055880201007387 */ /* 0x000fe80000100800 */
[----:B------:R-:W-:Y:S04]  /*b0400*/  STL [R1+0x5584], R3 ;  /* 0x0055840301007387 */ /* 0x000fe80000100800 */
[----:B------:R-:W-:Y:S01]  /*b0410*/  STL [R1+0x5580], R252 ;  /* 0x005580fc01007387 */ /* 0x000fe20000100800 */
[C---:B--2---:R-:W-:Y:S08]  /*b0420*/  HMMA.1688.F32.TF32 R8, R16.reuse, R76, R208 ;  /* 0x0000004c1008723c */ /* 0x044ff000000810d0 */
[C---:B-1----:R-:W-:Y:S08]  /*b0430*/  HMMA.1688.F32.TF32 R12, R16.reuse, R80, R212 ;  /* 0x00000050100c723c */ /* 0x042ff000000810d4 */
[----:B---3--:R-:W-:-:S15]  /*b0440*/  HMMA.1688.F32.TF32 R4, R16, R84, R216 ;  /* 0x000000541004723c */ /* 0x008fde00000810d8 */
[----:B------:R-:W-:-:S04]  /*b0450*/  NOP ;  /* 0x0000000000007918 */ /* 0x000fc80000000000 */
[----:B------:R-:W-:Y:S04]  /*b0460*/  STL.64 [R1+0x550], R4 ;  /* 0x0005500401007387 */ /* 0x000fe80000100a00 */
[----:B------:R1:W-:Y:S04]  /*b0470*/  STL.64 [R1+0x558], R6 ;  /* 0x0005580601007387 */ /* 0x0003e80000100a00 */
[----:B------:R-:W-:Y:S04]  /*b0480*/  STL.64 [R1+0x540], R12 ;  /* 0x0005400c01007387 */ /* 0x000fe80000100a00 */
[----:B------:R-:W-:Y:S01]  /*b0490*/  STL.64 [R1+0x548], R14 ;  /* 0x0005480e01007387 */ /* 0x000fe20000100a00 */
[C---:B-1----:R-:W-:Y:S03]  /*b04a0*/  HMMA.1688.F32.TF32 R4, R16.reuse, R72, R204 ;  /* 0x000000481004723c */ /* 0x042fe600000810cc */
[----:B------:R-:W2:Y:S04]  /*b04b0*/  LDL.LU R220, [R1+0x1890] ;  /* 0x0018900001dc7983 */ /* 0x000ea80000300800 */
[----:B------:R1:W-:Y:S04]  /*b04c0*/  STL.64 [R1+0x530], R8 ;  /* 0x0005300801007387 */ /* 0x0003e80000100a00 */
[----:B------:R3:W-:Y:S08]  /*b04d0*/  STL.64 [R1+0x538], R10 ;  /* 0x0005380a01007387 */ /* 0x0007f00000100a00 */
        /* <DEDUP_REMOVED lines=27> */
[----:B---3--:R-:W3:Y:S04]  /*b0690*/  LDL.LU R10, [R1+0x1b48] ;  /* 0x001b4800010a7983 */ /* 0x008ee80000300800 */
        /* <DEDUP_REMOVED lines=26> */
[----:B------:R-:W-:-:S15]  /*b0840*/  HMMA.1688.F32.TF32 R212, R16, R68, R212 ;  /* 0x0000004410d4723c */ /* 0x000fde00000810d4 */
[----:B------:R-:W-:-:S04]  /*b0850*/  NOP ;  /* 0x0000000000007918 */ /* 0x000fc80000000000 */
[----:B------:R1:W-:Y:S04]  /*b0860*/  STL.64 [R1+0x510], R212 ;  /* 0x000510d401007387 */ /* 0x0003e80000100a00 */
[----:B------:R2:W-:Y:S04]  /*b0870*/  STL.64 [R1+0x518], R214 ;  /* 0x000518d601007387 */ /* 0x0005e80000100a00 */
[----:B-1----:R-:W4:Y:S04]  /*b0880*/  LDL.LU R212, [R1+0x1870] ;  /* 0x0018700001d47983 */ /* 0x002f280000300800 */
[----:B------:R1:W-:Y:S04]  /*b0890*/  STL.64 [R1+0x500], R204 ;  /* 0x000500cc01007387 */ /* 0x0003e80000100a00 */
[----:B------:R1:W-:Y:S04]  /*b08a0*/  STL.64 [R1+0x508], R206 ;  /* 0x000508ce01007387 */ /* 0x0003e80000100a00 */
[----:B------:R-:W4:Y:S04]  /*b08b0*/  LDL.LU R213, [R1+0x1874] ;  /* 0x0018740001d57983 */ /* 0x000f280000300800 */
[----:B--2---:R-:W2:Y:S04]  /*b08c0*/  LDL.LU R214, [R1+0x1878] ;  /* 0x0018780001d67983 */ /* 0x004ea80000300800 */
[----:B------:R-:W2:Y:S04]  /*b08d0*/  LDL.LU R215, [R1+0x187c] ;  /* 0x00187c0001d77983 */ /* 0x000ea80000300800 */
[----:B-1----:R-:W2:Y:S04]  /*b08e0*/  LDL.LU R204, [R1+0x1860] ;  /* 0x0018600001cc7983 */ /* 0x002ea80000300800 */
[----:B------:R-:W2:Y:S04]  /*b08f0*/  LDL.LU R205, [R1+0x1864] ;  /* 0x0018640001cd7983 */ /* 0x000ea80000300800 */
[----:B------:R-:W2:Y:S04]  /*b0900*/  LDL.LU R206, [R1+0x1868] ;  /* 0x0018680001ce7983 */ /* 0x000ea80000300800 */
[----:B------:R-:W2:Y:S01]  /*b0910*/  LDL.LU R207, [R1+0x186c] ;  /* 0x00186c0001cf7983 */ /* 0x000ea20000300800 */
[C---:B---3--:R-:W-:Y:S08]  /*b0920*/  HMMA.1688.F32.TF32 R12, R16.reuse, R60, R12 ;  /* 0x0000003c100c723c */ /* 0x048ff0000008100c */
[C---:B------:R-:W-:Y:S08]  /*b0930*/  HMMA.1688.F32.TF32 R8, R16.reuse, R56, R8 ;  /* 0x000000381008723c */ /* 0x040ff00000081008 */
[C---:B------:R-:W-:Y:S03]  /*b0940*/  HMMA.1688.F32.TF32 R244, R16.reuse, R52, R244 ;  /* 0x0000003410f4723c */ /* 0x040fe600000810f4 */
[----:B------:R-:W-:Y:S04]  /*b0950*/  STL.64 [R1+0x4f0], R12 ;  /* 0x0004f00c01007387 */ /* 0x000fe80000100a00 */
[----:B------:R1:W-:Y:S04]  /*b0960*/  STL.64 [R1+0x4f8], R14 ;  /* 0x0004f80e01007387 */ /* 0x0003e80000100a00 */
[----:B------:R-:W-:Y:S04]  /*b0970*/  STL.64 [R1+0x4e0], R8 ;  /* 0x0004e00801007387 */ /* 0x000fe80000100a00 */
[----:B------:R3:W-:Y:S01]  /*b0980*/  STL.64 [R1+0x4e8], R10 ;  /* 0x0004e80a01007387 */ /* 0x0007e20000100a00 */
[C---:B-1----:R-:W-:Y:S03]  /*b0990*/  HMMA.1688.F32.TF32 R12, R16.reuse, R48, R248 ;  /* 0x00000030100c723c */ /* 0x042fe600000810f8 */
[----:B------:R-:W-:Y:S04]  /*b09a0*/  STL.64 [R1+0x4d0], R244 ;  /* 0x0004d0f401007387 */ /* 0x000fe80000100a00 */
[----:B------:R-:W-:Y:S01]  /*b09b0*/  STL.64 [R1+0x4d8], R246 ;  /* 0x0004d8f601007387 */ /* 0x000fe20000100a00 */
[C---:B---3--:R-:W-:Y:S03]  /*b09c0*/  HMMA.1688.F32.TF32 R8, R16.reuse, R44, R208 ;  /* 0x0000002c1008723c */ /* 0x048fe600000810d0 */
[----:B------:R-:W3:Y:S05]  /*b09d0*/  LDL.LU R208, [R1+0x1850] ;  /* 0x0018500001d07983 */ /* 0x000eea0000300800 */
[C---:B----4-:R-:W-:Y:S03]  /*b09e0*/  HMMA.1688.F32.TF32 R4, R16.reuse, R40, R4 ;  /* 0x000000281004723c */ /* 0x050fe60000081004 */
[----:B------:R-:W-:Y:S04]  /*b09f0*/  STL.64 [R1+0x4c0], R12 ;  /* 0x0004c00c01007387 */ /* 0x000fe80000100a00 */
[----:B------:R1:W-:Y:S01]  /*b0a00*/  STL.64 [R1+0x4c8], R14 ;  /* 0x0004c80e01007387 */ /* 0x0003e20000100a00 */
[----:B------:R-:W-:Y:S03]  /*b0a10*/  HMMA.1688.F32.TF32 R16, R16, R36, R236 ;  /* 0x000000241010723c */ /* 0x000fe600000810ec */
[----:B------:R-:W-:Y:S04]  /*b0a20*/  STL.64 [R1+0x4b0], R8 ;  /* 0x0004b00801007387 */ /* 0x000fe80000100a00 */
[----:B------:R4:W-:Y:S04]  /*b0a30*/  STL.64 [R1+0x4b8], R10 ;  /* 0x0004b80a01007387 */ /* 0x0009e80000100a00 */
[----:B------:R-:W3:Y:S04]  /*b0a40*/  LDL.LU R209, [R1+0x1854] ;  /* 0x0018540001d17983 */ /* 0x000ee80000300800 */
[----:B------:R-:W3:Y:S04]  /*b0a50*/  LDL.LU R210, [R1+0x1858] ;  /* 0x0018580001d27983 */ /* 0x000ee80000300800 */
[----:B------:R-:W3:Y:S01]  /*b0a60*/  LDL.LU R211, [R1+0x185c] ;  /* 0x00185c0001d37983 */ /* 0x000ee20000300800 */
[C---:B-1----:R-:W-:Y:S03]  /*b0a70*/  HMMA.1688.F32.TF32 R12, R20.reuse, R148, R224 ;  /* 0x00000094140c723c */ /* 0x042fe600000810e0 */
[----:B------:R-:W-:Y:S04]  /*b0a80*/  STL.64 [R1+0x57f8], R18 ;  /* 0x0057f81201007387 */ /* 0x000fe80000100a00 */
[----:B------:R-:W-:Y:S01]  /*b0a90*/  STL.64 [R1+0x4a0], R4 ;  /* 0x0004a00401007387 */ /* 0x000fe20000100a00 */
[C---:B----4-:R-:W-:Y:S03]  /*b0aa0*/  HMMA.1688.F32.TF32 R8, R20.reuse, R144, R220 ;  /* 0x000000901408723c */ /* 0x050fe600000810dc */
[----:B------:R1:W-:Y:S04]  /*b0ab0*/  STL.64 [R1+0x4a8], R6 ;  /* 0x0004a80601007387 */ /* 0x0003e80000100a00 */
[----:B------:R-:W-:Y:S01]  /*b0ac0*/  STL.64 [R1+0x57f0], R16 ;  /* 0x0057f01001007387 */ /* 0x000fe20000100a00 */
[----:B-1----:R-:W-:-:S15]  /*b0ad0*/  HMMA.1688.F32.TF32 R4, R20, R152, R228 ;  /* 0x000000981404723c */ /* 0x002fde00000810e4 */
[----:B------:R-:W-:-:S04]  /*b0ae0*/  NOP ;  /* 0x0000000000007918 */ /* 0x000fc80000000000 */
[----:B------:R-:W-:Y:S04]  /*b0af0*/  STL.64 [R1+0x490], R4 ;  /* 0x0004900401007387 */ /* 0x000fe80000100a00 */
[----:B------:R1:W-:Y:S04]  /*b0b00*/  STL.64 [R1+0x498], R6 ;  /* 0x0004980601007387 */ /* 0x0003e80000100a00 */
[----:B------:R-:W-:Y:S04]  /*b0b10*/  STL.64 [R1+0x480], R12 ;  /* 0x0004800c01007387 */ /* 0x000fe80000100a00 */
[----:B------:R-:W-:Y:S01]  /*b0b20*/  STL.64 [R1+0x488], R14 ;  /* 0x0004880e01007387 */ /* 0x000fe20000100a00 */
[----:B-1----:R-:W-:Y:S03]  /*b0b30*/  HMMA.1688.F32.TF32 R4, R20, R140, R216 ;  /* 0x0000008c1404723c */ /* 0x002fe600000810d8 */
[----:B------:R-:W-:Y:S04]  /*b0b40*/  STL.64 [R1+0x470], R8 ;  /* 0x0004700801007387 */ /* 0x000fe80000100a00 */
[----:B------:R2:W-:-:S12]  /*b0b50*/  STL.64 [R1+0x478], R10 ;  /* 0x0004780a01007387 */ /* 0x0005d80000100a00 */
        /* <DEDUP_REMOVED lines=8> */
[C---:B--2---:R-:W-:Y:S08]  /*b0be0*/  HMMA.1688.F32.TF32 R8, R20.reuse, R136, R212 ;  /* 0x000000881408723c */ /* 0x044ff000000810d4 */
[C---:B------:R-:W-:Y:S01]  /*b0bf0*/  HMMA.1688.F32.TF32 R4, R20.reuse, R132, R204 ;  /* 0x000000841404723c */ /* 0x040fe200000810cc */
[----:B------:R-:W2:Y:S10]  /*b0c00*/  LDL.LU R204, [R1+0x1830] ;  /* 0x0018300001cc7983 */ /* 0x000eb40000300800 */
        /* <DEDUP_REMOVED lines=17> */
[----:B---3--:R-:W-:Y:S03]  /*b0d20*/  HMMA.1688.F32.TF32 R4, R20, R32, R208 ;  /* 0x000000201404723c */ /* 0x008fe600000810d0 */
[----:B------:R-:W3:Y:S04]  /*b0d30*/  LDL.LU R222, [R1+0x1808] ;  /* 0x0018080001de7983 */ /* 0x000ee80000300800 */
[----:B------:R-:W3:Y:S04]  /*b0d40*/  LDL.LU R223, [R1+0x180c] ;  /* 0x00180c0001df7983 */ /* 0x000ee80000300800 */
[----:B------:R-:W3:Y:S04]  /*b0d50*/  LDL.LU R224, [R1+0x1810] ;  /* 0x0018100001e07983 */ /* 0x000ee80000300800 */
[----:B------:R-:W3:Y:S04]  /*b0d60*/  LDL.LU R225, [R1+0x1814] ;  /* 0x0018140001e17983 */ /* 0x000ee80000300800 */
[----:B------:R-:W3:Y:S01]  /*b0d70*/  LDL.LU R226, [R1+0x1818] ;  /* 0x0018180001e27983 */ /* 0x000ee20000300800 */
[----:B------:R-:W-:-:S03]  /*b0d80*/  IMAD.MOV.U32 R16, RZ, RZ, R4 ;  /* 0x000000ffff107224 */ /* 0x000fc600078e0004 */
[----:B------:R-:W3:Y:S01]  /*b0d90*/  LDL.LU R227, [R1+0x181c] ;  /* 0x00181c0001e37983 */ /* 0x000ee20000300800 */
[----:B------:R-:W-:Y:S02]  /*b0da0*/  IMAD.MOV.U32 R18, RZ, RZ, R5 ;  /* 0x000000ffff127224 */ /* 0x000fe400078e0005 */
[----:B------:R-:W-:Y:S01]  /*b0db0*/  IMAD.MOV.U32 R19, RZ, RZ, R6 ;  /* 0x000000ffff137224 */ /* 0x000fe200078e0006 */
        /* <DEDUP_REMOVED lines=16> */
[----:B------:R-:W-:Y:S01]  /*b0ec0*/  STL [R1+0x5840], R18 ;  /* 0x0058401201007387 */ /* 0x000fe20000100800 */
[C---:B--2---:R-:W-:Y:S03]  /*b0ed0*/  HMMA.1688.F32.TF32 R4, R20.reuse, R128, R204 ;  /* 0x000000801404723c */ /* 0x044fe600000810cc */
[----:B------:R-:W2:Y:S05]  /*b0ee0*/  LDL.LU R204, [R1+0x17c0] ;  /* 0x0017c00001cc7983 */ /* 0x000eaa0000300800 */
[----:B----4-:R-:W-:-:S15]  /*b0ef0*/  HMMA.1688.F32.TF32 R8, R20, R28, R236 ;  /* 0x0000001c1408723c */ /* 0x010fde00000810ec */
[----:B------:R-:W-:-:S04]  /*b0f00*/  NOP ;  /* 0x0000000000007918 */ /* 0x000fc80000000000 */
[----:B------:R-:W-:Y:S04]  /*b0f10*/  STL.64 [R1+0x420], R8 ;  /* 0x0004200801007387 */ /* 0x000fe80000100a00 */
[----:B------:R-:W-:Y:S04]  /*b0f20*/  STL.64 [R1+0x428], R10 ;  /* 0x0004280a01007387 */ /* 0x000fe80000100a00 */
[----:B------:R-:W-:Y:S04]  /*b0f30*/  STL.64 [R1+0x410], R4 ;  /* 0x0004100401007387 */ /* 0x000fe80000100a00 */
[----:B------:R1:W-:Y:S04]  /*b0f40*/  STL.64 [R1+0x418], R6 ;  /* 0x0004180601007387 */ /* 0x0003e80000100a00 */
[----:B------:R-:W2:Y:S04]  /*b0f50*/  LDL.LU R205, [R1+0x17c4] ;  /* 0x0017c40001cd7983 */ /* 0x000ea80000300800 */
[----:B------:R-:W2:Y:S04]  /*b0f60*/  LDL.LU R206, [R1+0x17c8] ;  /* 0x0017c80001ce7983 */ /* 0x000ea80000300800 */
[----:B------:R-:W2:Y:S01]  /*b0f70*/  LDL.LU R207, [R1+0x17cc] ;  /* 0x0017cc0001cf7983 */ /* 0x000ea20000300800 */
[----:B-1----:R-:W-:-:S15]  /*b0f80*/  HMMA.1688.F32.TF32 R4, R20, R124, R228 ;  /* 0x0000007c1404723c */ /* 0x002fde00000810e4 */
[----:B------:R-:W-:-:S04]  /*b0f90*/  NOP ;  /* 0x0000000000007918 */ /* 0x000fc80000000000 */
[----:B------:R-:W-:Y:S02]  /*b0fa0*/  IMAD.MOV.U32 R17, RZ, RZ, R4 ;  /* 0x000000ffff117224 */ /* 0x000fe400078e0004 */
[----:B------:R-:W-:Y:S02]  /*b0fb0*/  IMAD.MOV.U32 R19, RZ, RZ, R5 ;  /* 0x000000ffff137224 */ /* 0x000fe400078e0005 */
[----:B------:R-:W-:Y:S02]  /*b0fc0*/  IMAD.MOV.U32 R16, RZ, RZ, R6 ;  /* 0x000000ffff107224 */ /* 0x000fe400078e0006 */
[----:B------:R-:W-:Y:S02]  /*b0fd0*/  IMAD.MOV.U32 R18, RZ, RZ, R7 ;  /* 0x000000ffff127224 */ /* 0x000fe400078e0007 */
[C---:B---3--:R-:W-:Y:S03]  /*b0fe0*/  HMMA.1688.F32.TF32 R4, R20.reuse, R116, R220 ;  /* 0x000000741404723c */ /* 0x048fe600000810dc */
[----:B------:R1:W-:Y:S05]  /*b0ff0*/  STL [R1+0x585c], R18 ;  /* 0x00585c1201007387 */ /* 0x0003ea0000100800 */
[----:B------:R-:W-:Y:S01]  /*b1000*/  HMMA.1688.F32.TF32 R8, R20, R120, R224 ;  /* 0x000000781408723c */ /* 0x000fe200000810e0 */
[----:B------:R3:W-:Y:S04]  /*b1010*/  STL [R1+0x5858], R16 ;  /* 0x0058581001007387 */ /* 0x0007e80000100800 */
[----:B------:R4:W-:Y:S04]  /*b1020*/  STL [R1+0x5854], R17 ;  /* 0x0058541101007387 */ /* 0x0009e80000100800 */
[----:B------:R3:W-:Y:S02]  /*b1030*/  STL [R1+0x5850], R19 ;  /* 0x0058501301007387 */ /* 0x0007e40000100800 */
[----:B-1----:R-:W-:-:S02]  /*b1040*/  IMAD.MOV.U32 R18, RZ, RZ, R4 ;  /* 0x000000ffff127224 */ /* 0x002fc400078e0004 */
[----:B---3--:R-:W-:Y:S02]  /*b1050*/  IMAD.MOV.U32 R16, RZ, RZ, R5 ;  /* 0x000000ffff107224 */ /* 0x008fe400078e0005 */
[----:B----4-:R-:W-:Y:S02]  /*b1060*/  IMAD.MOV.U32 R17, RZ, RZ, R6 ;  /* 0x000000ffff117224 */ /* 0x010fe400078e0006 */
[----:B------:R-:W-:Y:S02]  /*b1070*/  IMAD.MOV.U32 R19, RZ, RZ, R7 ;  /* 0x000000ffff137224 */ /* 0x000fe400078e0007 */
[C---:B------:R-:W-:Y:S01]  /*b1080*/  HMMA.1688.F32.TF32 R4, R20.reuse, R104, R208 ;  /* 0x000000681404723c */ /* 0x040fe200000810d0 */
[----:B------:R-:W-:Y:S04]  /*b1090*/  STL.64 [R1+0x3f0], R8 ;  /* 0x0003f00801007387 */ /* 0x000fe80000100a00 */
[----:B------:R1:W-:Y:S03]  /*b10a0*/  STL.64 [R1+0x3f8], R10 ;  /* 0x0003f80a01007387 */ /* 0x0003e60000100a00 */
[C---:B------:R-:W-:Y:S01]  /*b10b0*/  HMMA.1688.F32.TF32 R12, R20.reuse, R112, R216 ;  /* 0x00000070140c723c */ /* 0x040fe200000810d8 */
[----:B------:R3:W-:Y:S04]  /*b10c0*/  STL [R1+0x586c], R19 ;  /* 0x00586c1301007387 */ /* 0x0007e80000100800 */
[----:B------:R4:W-:Y:S03]  /*b10d0*/  STL [R1+0x5868], R17 ;  /* 0x0058681101007387 */ /* 0x0009e60000100800 */
[----:B-1----:R-:W-:Y:S01]  /*b10e0*/  HMMA.1688.F32.TF32 R8, R20, R108, R212 ;  /* 0x0000006c1408723c */ /* 0x002fe200000810d4 */
[----:B------:R1:W-:Y:S02]  /*b10f0*/  STL [R1+0x5864], R18 ;  /* 0x0058641201007387 */ /* 0x0003e40000100800 */
[----:B---3--:R-:W-:-:S02]  /*b1100*/  IMAD.MOV.U32 R19, RZ, RZ, R4 ;  /* 0x000000ffff137224 */ /* 0x008fc400078e0004 */
[----:B------:R3:W-:Y:S01]  /*b1110*/  STL [R1+0x5860], R16 ;  /* 0x0058601001007387 */ /* 0x0007e20000100800 */
[----:B----4-:R-:W-:Y:S02]  /*b1120*/  IMAD.MOV.U32 R17, RZ, RZ, R5 ;  /* 0x000000ffff117224 */ /* 0x010fe400078e0005 */
[----:B-1----:R-:W-:Y:S02]  /*b1130*/  IMAD.MOV.U32 R18, RZ, RZ, R6 ;  /* 0x000000ffff127224 */ /* 0x002fe400078e0006 */
[----:B---3--:R-:W-:Y:S01]  /*b1140*/  IMAD.MOV.U32 R16, RZ, RZ, R7 ;  /* 0x000000ffff107224 */ /* 0x008fe200078e0007 */
        /* <DEDUP_REMOVED lines=70> */
[----:B------:R-:W2:Y:S04]  /*b15b0*/  LDL.LU.64 R206, [R1+0x59e0] ;  /* 0x0059e00001ce7983 */ /* 0x000ea80000300a00 */
[----:B------:R-:W2:Y:S04]  /*b15c0*/  LDL.LU.64 R204, [R1+0x59d8] ;  /* 0x0059d80001cc7983 */ /* 0x000ea80000300a00 */
[----:B------:R1:W-:Y:S04]  /*b15d0*/  STL [R1+0x588c], R16 ;  /* 0x00588c1001007387 */ /* 0x0003e80000100800 */
[----:B------:R-:W-:Y:S04]  /*b15e0*/  STL [R1+0x5888], R18 ;  /* 0x0058881201007387 */ /* 0x000fe80000100800 */
[----:B------:R-:W-:Y:S04]  /*b15f0*/  STL [R1+0x5884], R19 ;  /* 0x0058841301007387 */ /* 0x000fe80000100800 */
[----:B------:R1:W-:Y:S04]  /*b1600*/  STL [R1+0x5880], R17 ;  /* 0x0058801101007387 */ /* 0x0003e80000100800 */
[----:B-1----:R-:W2:Y:S04]  /*b1610*/  LDL.LU R16, [R1+0x17a0] ;  /* 0x0017a00001107983 */ /* 0x002ea80000300800 */
[----:B------:R-:W2:Y:S04]  /*b1620*/  LDL.LU R17, [R1+0x17a4] ;  /* 0x0017a40001117983 */ /* 0x000ea80000300800 */
[----:B------:R-:W2:Y:S04]  /*b1630*/  LDL.LU R18, [R1+0x17a8] ;  /* 0x0017a80001127983 */ /* 0x000ea80000300800 */
[----:B------:R-:W2:Y:S01]  /*b1640*/  LDL.LU R19, [R1+0x17ac] ;  /* 0x0017ac0001137983 */ /* 0x000ea20000300800 */
[C---:B---3--:R-:W-:Y:S08]  /*b1650*/  HMMA.1688.F32.TF32 R208, R20.reuse, R88, R208 ;  /* 0x0000005814d0723c */ /* 0x048ff000000810d0 */
[C---:B------:R-:W-:Y:S08]  /*b1660*/  HMMA.1688.F32.TF32 R212, R20.reuse, R84, R212 ;  /* 0x0000005414d4723c */ /* 0x040ff000000810d4 */
[C---:B----4-:R-:W-:Y:S08]  /*b1670*/  HMMA.1688.F32.TF32 R216, R20.reuse, R80, R216 ;  /* 0x0000005014d8723c */ /* 0x050ff000000810d8 */
[----:B--2---:R-:W-:-:S15]  /*b1680*/  HMMA.1688.F32.TF32 R16, R20, R92, R16 ;  /* 0x0000005c1410723c */ /* 0x004fde0000081010 */
[----:B------:R-:W-:-:S04]  /*b1690*/  NOP ;  /* 0x0000000000007918 */ /* 0x000fc80000000000 */
[----:B------:R1:W-:Y:S04]  /*b16a0*/  STL.64 [R1+0x380], R16 ;  /* 0x0003801001007387 */ /* 0x0003e80000100a00 */
[----:B------:R2:W-:Y:S04]  /*b16b0*/  STL.64 [R1+0x388], R18 ;  /* 0x0003881201007387 */ /* 0x0005e80000100a00 */
[----:B------:R3:W-:Y:S01]  /*b16c0*/  STL.64 [R1+0x378], R210 ;  /* 0x000378d201007387 */ /* 0x0007e20000100a00 */
[----:B-1----:R-:W-:Y:S01]  /*b16d0*/  MOV R17, R209 ;  /* 0x000000d100117202 */ /* 0x002fe20000000f00 */
[----:B--2---:R-:W-:-:S02]  /*b16e0*/  IMAD.MOV.U32 R19, RZ, RZ, R208 ;  /* 0x000000ffff137224 */ /* 0x004fc400078e00d0 */
[----:B---3--:R-:W2:Y:S01]  /*b16f0*/  LDL.LU.64 R210, [R1+0x59d0] ;  /* 0x0059d00001d27983 */ /* 0x008ea20000300a00 */
[----:B------:R-:W-:-:S03]  /*b1700*/  IMAD.MOV.U32 R16, RZ, RZ, R214 ;  /* 0x000000ffff107224 */ /* 0x000fc600078e00d6 */
[----:B------:R-:W2:Y:S01]  /*b1710*/  LDL.LU.64 R208, [R1+0x59c8] ;  /* 0x0059c80001d07983 */ /* 0x000ea20000300a00 */
[----:B------:R-:W-:-:S03]  /*b1720*/  IMAD.MOV.U32 R18, RZ, RZ, R215 ;  /* 0x000000ffff127224 */ /* 0x000fc600078e00d7 */
[----:B------:R1:W-:Y:S04]  /*b1730*/  STL [R1+0x5894], R19 ;  /* 0x0058941301007387 */ /* 0x0003e80000100800 */
[----:B------:R3:W-:Y:S04]  /*b1740*/  STL [R1+0x5890], R17 ;  /* 0x0058901101007387 */ /* 0x0007e80000100800 */
[----:B------:R4:W-:Y:S01]  /*b1750*/  STL.64 [R1+0x360], R212 ;  /* 0x000360d401007387 */ /* 0x0009e20000100a00 */
[----:B-1----:R-:W-:-:S03]  /*b1760*/  IMAD.MOV.U32 R19, RZ, RZ, R218 ;  /* 0x000000ffff137224 */ /* 0x002fc600078e00da */
[----:B------:R-:W2:Y:S01]  /*b1770*/  LDL.LU.64 R214, [R1+0x59c0] ;  /* 0x0059c00001d67983 */ /* 0x000ea20000300a00 */
[----:B---3--:R-:W-:-:S03]  /*b1780*/  IMAD.MOV.U32 R17, RZ, RZ, R219 ;  /* 0x000000ffff117224 */ /* 0x008fc600078e00db */
[----:B----4-:R-:W3:Y:S04]  /*b1790*/  LDL.LU.64 R212, [R1+0x59b8] ;  /* 0x0059b80001d47983 */ /* 0x010ee80000300a00 */
[----:B------:R1:W-:Y:S04]  /*b17a0*/  STL.64 [R1+0x350], R216 ;  /* 0x000350d801007387 */ /* 0x0003e80000100a00 */
[----:B------:R-:W4:Y:S04]  /*b17b0*/  LDL.LU.64 R218, [R1+0x59b0] ;  /* 0x0059b00001da7983 */ /* 0x000f280000300a00 */
[----:B-1----:R-:W4:Y:S04]  /*b17c0*/  LDL.LU.64 R216, [R1+0x59a8] ;  /* 0x0059a80001d87983 */ /* 0x002f280000300a00 */
[----:B------:R-:W-:Y:S04]  /*b17d0*/  STL.64 [R1+0x58a0], R18 ;  /* 0x0058a01201007387 */ /* 0x000fe80000100a00 */
[----:B------:R1:W-:Y:S04]  /*b17e0*/  STL.64 [R1+0x5898], R16 ;  /* 0x0058981001007387 */ /* 0x0003e80000100a00 */
[----:B-1----:R-:W2:Y:S04]  /*b17f0*/  LDL.LU R16, [R1+0x1750] ;  /* 0x0017500001107983 */ /* 0x002ea80000300800 */
[----:B------:R-:W2:Y:S04]  /*b1800*/  LDL.LU R17, [R1+0x1754] ;  /* 0x0017540001117983 */ /* 0x000ea80000300800 */
[----:B------:R-:W2:Y:S04]  /*b1810*/  LDL.LU R18, [R1+0x1758] ;  /* 0x0017580001127983 */ /* 0x000ea80000300800 */
[----:B------:R-:W2:Y:S01]  /*b1820*/  LDL.LU R19, [R1+0x175c] ;  /* 0x00175c0001137983 */ /* 0x000ea20000300800 */
[C---:B------:R-:W-:Y:S08]  /*b1830*/  HMMA.1688.F32.TF32 R220, R20.reuse, R76, R220 ;  /* 0x0000004c14dc723c */ /* 0x040ff000000810dc */
[C---:B------:R-:W-:Y:S11]  /*b1840*/  HMMA.1688.F32.TF32 R12, R20.reuse, R68, R12 ;  /* 0x00000044140c723c */ /* 0x040ff6000008100c */
[----:B------:R-:W-:Y:S04]  /*b1850*/  STL.64 [R1+0x340], R220 ;  /* 0x000340dc01007387 */ /* 0x000fe80000100a00 */
[----:B------:R1:W-:Y:S01]  /*b1860*/  STL.64 [R1+0x348], R222 ;  /* 0x000348de01007387 */ /* 0x0003e20000100a00 */
[----:B------:R-:W-:Y:S03]  /*b1870*/  HMMA.1688.F32.TF32 R4, R20, R52, R4 ;  /* 0x000000341404723c */ /* 0x000fe60000081004 */
[----:B-1----:R-:W3:Y:S04]  /*b1880*/  LDL.LU.64 R222, [R1+0x59a0] ;  /* 0x0059a00001de7983 */ /* 0x002ee80000300a00 */
[----:B------:R-:W3:Y:S01]  /*b1890*/  LDL.LU.64 R220, [R1+0x5998] ;  /* 0x0059980001dc7983 */ /* 0x000ee20000300a00 */
[----:B------:R-:W-:Y:S08]  /*b18a0*/  HMMA.1688.F32.TF32 R24, R232, R152, R24 ;  /* 0x00000098e818723c */ /* 0x000ff00000081018 */
[----:B--2---:R-:W-:-:S15]  /*b18b0*/  HMMA.1688.F32.TF32 R16, R20, R72, R16 ;  /* 0x000000481410723c */ /* 0x004fde0000081010 */
[----:B------:R-:W-:-:S04]  /*b18c0*/  NOP ;  /* 0x0000000000007918 */ /* 0x000fc80000000000 */
[----:B------:R-:W-:Y:S04]  /*b18d0*/  STL.64 [R1+0x330], R16 ;  /* 0x0003301001007387 */ /* 0x000fe80000100a00 */
[----:B------:R1:W-:Y:S04]  /*b18e0*/  STL.64 [R1+0x338], R18 ;  /* 0x0003381201007387 */ /* 0x0003e80000100a00 */
[----:B------:R-:W-:Y:S04]  /*b18f0*/  STL.64 [R1+0x320], R12 ;  /* 0x0003200c01007387 */ /* 0x000fe80000100a00 */
[----:B------:R2:W-:Y:S01]  /*b1900*/  STL.64 [R1+0x328], R14 ;  /* 0x0003280e01007387 */ /* 0x0005e20000100a00 */
[C---:B-1----:R-:W-:Y:S08]  /*b1910*/  HMMA.1688.F32.TF32 R16, R20.reuse, R64, R8 ;  /* 0x000000401410723c */ /* 0x042ff00000081008 */
[C---:B--2---:R-:W-:Y:S08]  /*b1920*/  HMMA.1688.F32.TF32 R12, R20.reuse, R60, R244 ;  /* 0x0000003c140c723c */ /* 0x044ff000000810f4 */
        /* <DEDUP_REMOVED lines=22> */
[----:B-1----:R-:W4:Y:S04]  /*b1a90*/  LDL.LU R12, [R1+0x230] ;  /* 0x00023000010c7983 */ /* 0x002f280000300800 */
[----:B------:R-:W4:Y:S04]  /*b1aa0*/  LDL.LU R13, [R1+0x234] ;  /* 0x00023400010d7983 */ /* 0x000f280000300800 */
[----:B--2---:R-:W4:Y:S04]  /*b1ab0*/  LDL.LU R14, [R1+0x238] ;  /* 0x00023800010e7983 */ /* 0x004f280000300800 */
[----:B------:R-:W4:Y:S04]  /*b1ac0*/  LDL.LU R15, [R1+0x23c] ;  /* 0x00023c00010f7983 */ /* 0x000f280000300800 */
[----:B------:R-:W2:Y:S04]  /*b1ad0*/  LDL.LU R8, [R1+0x220] ;  /* 0x0002200001087983 */ /* 0x000ea80000300800 */
[----:B------:R-:W2:Y:S04]  /*b1ae0*/  LDL.LU R9, [R1+0x224] ;  /* 0x0002240001097983 */ /* 0x000ea80000300800 */
        /* <DEDUP_REMOVED lines=28> */
[----:B------:R1:W-:Y:S01]  /*b1cb0*/  STL.64 [R1+0x5708], R20 ;  /* 0x0057081401007387 */ /* 0x0003e20000100a00 */
[C---:B------:R-:W-:Y:S08]  /*b1cc0*/  HMMA.1688.F32.TF32 R156, R232.reuse, R112, R156 ;  /* 0x00000070e89c723c */ /* 0x040ff0000008109c */
[C---:B------:R-:W-:Y:S08]  /*b1cd0*/  HMMA.1688.F32.TF32 R160, R232.reuse, R108, R160 ;  /* 0x0000006ce8a0723c */ /* 0x040ff000000810a0 */
[C---:B------:R-:W-:Y:S01]  /*b1ce0*/  HMMA.1688.F32.TF32 R164, R232.reuse, R104, R164 ;  /* 0x00000068e8a4723c */ /* 0x040fe200000810a4 */
[----:B-1----:R-:W2:Y:S04]  /*b1cf0*/  LDL.LU R20, [R1+0x250] ;  /* 0x0002500001147983 */ /* 0x002ea80000300800 */
        /* <DEDUP_REMOVED lines=11> */
[----:B------:R-:W2:Y:S01]  /*b1db0*/  LDL.LU R27, [R1+0x26c] ;  /* 0x00026c00011b7983 */ /* 0x000ea20000300800 */
[C---:B------:R-:W-:Y:S08]  /*b1dc0*/  HMMA.1688.F32.TF32 R180, R232.reuse, R88, R180 ;  /* 0x00000058e8b4723c */ /* 0x040ff000000810b4 */
[C---:B------:R-:W-:Y:S08]  /*b1dd0*/  HMMA.1688.F32.TF32 R184, R232.reuse, R84, R184 ;  /* 0x00000054e8b8723c */ /* 0x040ff000000810b8 */
[C---:B------:R-:W-:Y:S08]  /*b1de0*/  HMMA.1688.F32.TF32 R188, R232.reuse, R80, R188 ;  /* 0x00000050e8bc723c */ /* 0x040ff000000810bc */
[C---:B------:R-:W-:Y:S08]  /*b1df0*/  HMMA.1688.F32.TF32 R192, R232.reuse, R76, R192 ;  /* 0x0000004ce8c0723c */ /* 0x040ff000000810c0 */
[C---:B------:R-:W-:Y:S08]  /*b1e00*/  HMMA.1688.F32.TF32 R196, R232.reuse, R72, R196 ;  /* 0x00000048e8c4723c */ /* 0x040ff000000810c4 */
[C---:B------:R-:W-:Y:S01]  /*b1e10*/  HMMA.1688.F32.TF32 R200, R232.reuse, R68, R200 ;  /* 0x00000044e8c8723c */ /* 0x040fe200000810c8 */
[----:B------:R-:W-:Y:S01]  /*b1e20*/  LOP3.LUT R2, R0, 0x20, RZ, 0x3c, !PT ;  /* 0x0000002000027812 */ /* 0x000fe200078e3cff */
[----:B------:R-:W-:Y:S04]  /*b1e30*/  LDS R240, [R0+UR10+0xc300] ;  /* 0x00c3000a00f07984 */ /* 0x000fe80008000800 */
[----:B------:R-:W-:Y:S02]  /*b1e40*/  LDS R241, [R2+UR10+0xc300] ;  /* 0x00c3000a02f17984 */ /* 0x000fe40008000800 */
[C---:B------:R-:W-:Y:S02]  /*b1e50*/  HMMA.1688.F32.TF32 R204, R232.reuse, R64, R204 ;  /* 0x00000040e8cc723c */ /* 0x040fe400000810cc */
[----:B------:R-:W-:Y:S04]  /*b1e60*/  LDS R243, [R2+UR10+0xd300] ;  /* 0x00d3000a02f37984 */ /* 0x000fe80008000800 */
[----:B------:R-:W1:Y:S02]  /*b1e70*/  LDS R242, [R0+UR10+0xd300] ;  /* 0x00d3000a00f27984 */ /* 0x000e640008000800 */
[C---:B---3--:R-:W-:Y:S08]  /*b1e80*/  HMMA.1688.F32.TF32 R16, R232.reuse, R28, R16 ;  /* 0x0000001ce810723c */ /* 0x048ff00000081010 */
[C---:B----4-:R-:W-:Y:S08]  /*b1e90*/  HMMA.1688.F32.TF32 R12, R232.reuse, R128, R12 ;  /* 0x00000080e80c723c */ /* 0x050ff0000008100c */
[C---:B--2---:R-:W-:Y:S08]  /*b1ea0*/  HMMA.1688.F32.TF32 R8, R232.reuse, R124, R8 ;  /* 0x0000007ce808723c */ /* 0x044ff00000081008 */
[C---:B------:R-:W-:Y:S08]  /*b1eb0*/  HMMA.1688.F32.TF32 R236, R232.reuse, R140, R236 ;  /* 0x0000008ce8ec723c */ /* 0x040ff000000810ec */
[C---:B------:R-:W-:Y:S08]  /*b1ec0*/  HMMA.1688.F32.TF32 R228, R232.reuse, R144, R228 ;  /* 0x00000090e8e4723c */ /* 0x040ff000000810e4 */
[C---:B------:R-:W-:Y:S08]  /*b1ed0*/  HMMA.1688.F32.TF32 R224, R232.reuse, R148, R224 ;  /* 0x00000094e8e0723c */ /* 0x040ff000000810e0 */
[C---:B------:R-:W-:Y:S11]  /*b1ee0*/  HMMA.1688.F32.TF32 R4, R232.reuse, R136, R4 ;  /* 0x00000088e804723c */ /* 0x040ff60000081004 */
        /* <DEDUP_REMOVED lines=9> */
[----:B------:R4:W-:Y:S04]  /*b1f80*/  STL.64 [R1+0x288], R238 ;  /* 0x000288ee01007387 */ /* 0x0009e80000100a00 */
[----:B----4-:R-:W4:Y:S01]  /*b1f90*/  LDL.LU.64 R238, [R1+0x5970] ;  /* 0x0059700001ee7983 */ /* 0x010f220000300a00 */
[C---:B------:R-:W-:Y:S03]  /*b1fa0*/  HMMA.1688.F32.TF32 R20, R232.reuse, R32, R20 ;  /* 0x00000020e814723c */ /* 0x040fe60000081014 */
[----:B------:R-:W4:Y:S04]  /*b1fb0*/  LDL.LU.64 R236, [R1+0x5968] ;  /* 0x0059680001ec7983 */ /* 0x000f280000300a00 */
[----:B------:R-:W-:Y:S04]  /*b1fc0*/  STL.64 [R1+0x270], R4 ;  /* 0x0002700401007387 */ /* 0x000fe80000100a00 */
[----:B------:R1:W-:Y:S04]  /*b1fd0*/  STL.64 [R1+0x278], R6 ;  /* 0x0002780601007387 */ /* 0x0003e80000100a00 */
[----:B-1----:R-:W2:Y:S04]  /*b1fe0*/  LDL.LU.64 R6, [R1+0x5960] ;  /* 0x0059600001067983 */ /* 0x002ea80000300a00 */
[----:B------:R-:W2:Y:S01]  /*b1ff0*/  LDL.LU.64 R4, [R1+0x5958] ;  /* 0x0059580001047983 */ /* 0x000ea20000300a00 */
[----:B------:R-:W-:-:S15]  /*b2000*/  HMMA.1688.F32.TF32 R24, R232, R132, R24 ;  /* 0x00000084e818723c */ /* 0x000fde0000081018 */
[----:B------:R-:W-:-:S04]  /*b2010*/  NOP ;  /* 0x0000000000007918 */ /* 0x000fc80000000000 */
[----:B------:R1:W-:Y:S04]  /*b2020*/  STL.64 [R1+0x260], R24 ;  /* 0x0002601801007387 */ /* 0x0003e80000100a00 */
[----:B------:R1:W-:Y:S02]  /*b2030*/  STL.64 [R1+0x268], R26 ;  /* 0x0002681a01007387 */ /* 0x0003e40000100a00 */
[----:B-1----:R-:W-:Y:S02]  /*b2040*/  IMAD.MOV.U32 R25, RZ, RZ, R10 ;  /* 0x000000ffff197224 */ /* 0x002fe400078e000a */
[----:B------:R-:W-:Y:S02]  /*b2050*/  IMAD.MOV.U32 R24, RZ, RZ, R11 ;  /* 0x000000ffff187224 */ /* 0x000fe400078e000b */
[----:B------:R-:W-:-:S02]  /*b2060*/  IMAD.MOV.U32 R27, RZ, RZ, R8 ;  /* 0x000000ffff1b7224 */ /* 0x000fc400078e0008 */
[----:B------:R-:W-:Y:S02]  /*b2070*/  IMAD.MOV.U32 R26, RZ, RZ, R9 ;  /* 0x000000ffff1a7224 */ /* 0x000fe400078e0009 */
[----:B------:R-:W-:Y:S01]  /*b2080*/  HMMA.1688.F32.TF32 R8, R232, R120, R244 ;  /* 0x00000078e808723c */ /* 0x000fe200000810f4 */
[----:B------:R1:W-:Y:S04]  /*b2090*/  STL.64 [R1+0x250], R20 ;  /* 0x0002501401007387 */ /* 0x0003e80000100a00 */
[----:B------:R1:W-:Y:S04]  /*b20a0*/  STL.64 [R1+0x258], R22 ;  /* 0x0002581601007387 */ /* 0x0003e80000100a00 */
[----:B------:R-:W-:Y:S01]  /*b20b0*/  STL.64 [R1+0x240], R16 ;  /* 0x0002401001007387 */ /* 0x000fe20000100a00 */
[----:B-1----:R-:W-:-:S02]  /*b20c0*/  IMAD.MOV.U32 R21, RZ, RZ, R14 ;  /* 0x000000ffff157224 */ /* 0x002fc400078e000e */
[----:B------:R-:W-:Y:S01]  /*b20d0*/  IMAD.MOV.U32 R23, RZ, RZ, R12 ;  /* 0x000000ffff177224 */ /* 0x000fe200078e000c */
[----:B------:R-:W-:Y:S04]  /*b20e0*/  STL.64 [R1+0x248], R18 ;  /* 0x0002481201007387 */ /* 0x000fe80000100a00 */
[----:B------:R1:W-:Y:S04]  /*b20f0*/  STL [R1+0x576c], R23 ;  /* 0x00576c1701007387 */ /* 0x0003e80000100800 */
[----:B------:R1:W-:Y:S04]  /*b2100*/  STL [R1+0x5768], R21 ;  /* 0x0057681501007387 */ /* 0x0003e80000100800 */
[----:B------:R-:W-:Y:S01]  /*b2110*/  STL.64 [R1+0x5778], R26 ;  /* 0x0057781a01007387 */ /* 0x000fe20000100a00 */
[----:B-1----:R-:W-:-:S03]  /*b2120*/  IMAD.MOV.U32 R23, RZ, RZ, R8 ;  /* 0x000000ffff177224 */ /* 0x002fc600078e0008 */
[----:B------:R-:W-:Y:S01]  /*b2130*/  STL.64 [R1+0x5770], R24 ;  /* 0x0057701801007387 */ /* 0x000fe20000100a00 */
[----:B------:R-:W-:-:S03]  /*b2140*/  IMAD.MOV.U32 R21, RZ, RZ, R9 ;  /* 0x000000ffff157224 */ /* 0x000fc600078e0009 */
[----:B------:R1:W-:Y:S01]  /*b2150*/  STL.64 [R1+0x148], R10 ;  /* 0x0001480a01007387 */ /* 0x0003e20000100a00 */
[----:B------:R-:W-:Y:S01]  /*b2160*/  IMAD.MOV.U32 R22, RZ, RZ, R13 ;  /* 0x000000ffff167224 */ /* 0x000fe200078e000d */
[----:B-1----:R-:W-:Y:S01]  /*b2170*/  HMMA.1688.F32.TF32 R8, R232, R116, R248 ;  /* 0x00000074e808723c */ /* 0x002fe200000810f8 */
[----:B------:R-:W-:-:S03]  /*b2180*/  IMAD.MOV.U32 R20, RZ, RZ, R15 ;  /* 0x000000ffff147224 */ /* 0x000fc600078e000f */
[----:B------:R-:W-:Y:S04]  /*b2190*/  STL.64 [R1+0x5788], R22 ;  /* 0x0057881601007387 */ /* 0x000fe80000100a00 */
[----:B------:R-:W-:Y:S04]  /*b21a0*/  STL.64 [R1+0x5780], R20 ;  /* 0x0057801401007387 */ /* 0x000fe80000100a00 */
[----:B------:R-:W2:Y:S07]  /*b21b0*/  LDL.LU R248, [R1+0x2520] ;  /* 0x0025200001f87983 */ /* 0x000eae0000300800 */
        /* <DEDUP_REMOVED lines=61> */
[----:B-1----:R-:W3:Y:S04]  /*b2590*/  LDL.LU R176, [R1+0x25e0] ;  /* 0x0025e00001b07983 */ /* 0x002ee80000300800 */
[----:B------:R-:W4:Y:S04]  /*b25a0*/  LDL.LU R177, [R1+0x25e4] ;  /* 0x0025e40001b17983 */ /* 0x000f280000300800 */
[----:B------:R-:W4:Y:S04]  /*b25b0*/  LDL.LU R178, [R1+0x25e8] ;  /* 0x0025e80001b27983 */ /* 0x000f280000300800 */
[----:B------:R-:W4:Y:S04]  /*b25c0*/  LDL.LU R179, [R1+0x25ec] ;  /* 0x0025ec0001b37983 */ /* 0x000f280000300800 */
[----:B------:R-:W-:Y:S04]  /*b25d0*/  STL.64 [R1+0x5750], R182 ;  /* 0x005750b601007387 */ /* 0x000fe80000100a00 */
[----:B------:R1:W-:Y:S04]  /*b25e0*/  STL.64 [R1+0x5748], R180 ;  /* 0x005748b401007387 */ /* 0x0003e80000100a00 */
[----:B-1----:R-:W4:Y:S04]  /*b25f0*/  LDL.LU R180, [R1+0x25f0] ;  /* 0x0025f00001b47983 */ /* 0x002f280000300800 */
        /* <DEDUP_REMOVED lines=10> */
[----:B------:R1:W-:Y:S01]  /*b26a0*/  STL.64 [R1+0x5790], R188 ;  /* 0x005790bc01007387 */ /* 0x0003e20000100a00 */
[C---:B------:R-:W-:Y:S03]  /*b26b0*/  HMMA.1688.F32.TF32 R208, R232.reuse, R60, R208 ;  /* 0x0000003ce8d0723c */ /* 0x040fe600000810d0 */
        /* <DEDUP_REMOVED lines=33> */
[----:B------:R-:W4:Y:S01]  /*b28d0*/  LDL.LU R211, [R1+0x247c] ;  /* 0x00247c0001d37983 */ /* 0x000f220000300800 */
[C---:B------:R-:W-:Y:S08]  /*b28e0*/  HMMA.1688.F32.TF32 R212, R232.reuse, R56, R212 ;  /* 0x00000038e8d4723c */ /* 0x040ff000000810d4 */
[C---:B------:R-:W-:Y:S08]  /*b28f0*/  HMMA.1688.F32.TF32 R216, R232.reuse, R52, R216 ;  /* 0x00000034e8d8723c */ /* 0x040ff000000810d8 */
[C---:B------:R-:W-:Y:S08]  /*b2900*/  HMMA.1688.F32.TF32 R220, R232.reuse, R48, R220 ;  /* 0x00000030e8dc723c */ /* 0x040ff000000810dc */
[C---:B--2---:R-:W-:Y:S08]  /*b2910*/  HMMA.1688.F32.TF32 R224, R232.reuse, R44, R224 ;  /* 0x0000002ce8e0723c */ /* 0x044ff000000810e0 */
[C---:B---3--:R-:W-:Y:S08]  /*b2920*/  HMMA.1688.F32.TF32 R228, R232.reuse, R40, R228 ;  /* 0x00000028e8e4723c */ /* 0x048ff000000810e4 */
[----:B----4-:R-:W-:Y:S01]  /*b2930*/  HMMA.1688.F32.TF32 R232, R232, R36, R236 ;  /* 0x00000024e8e8723c */ /* 0x010fe200000810ec */
        /* <DEDUP_REMOVED lines=13> */
[----:B------:R-:W-:Y:S04]  /*b2a10*/  LDS R237, [R2+UR10+0xc380] ;  /* 0x00c3800a02ed7984 */ /* 0x000fe80008000800 */
[----:B------:R-:W-:Y:S04]  /*b2a20*/  LDS R239, [R2+UR10+0xd380] ;  /* 0x00d3800a02ef7984 */ /* 0x000fe80008000800 */
[----:B------:R-:W-:Y:S04]  /*b2a30*/  LDS R236, [R0+UR10+0xc380] ;  /* 0x00c3800a00ec7984 */ /* 0x000fe80008000800 */
[----:B------:R-:W1:Y:S01]  /*b2a40*/  LDS R238, [R0+UR10+0xd380] ;  /* 0x00d3800a00ee7984 */ /* 0x000e620008000800 */
[----:B------:R-:W-:-:S15]  /*b2a50*/  HMMA.1688.F32.TF32 R208, R240, R152, R208 ;  /* 0x00000098f0d0723c */ /* 0x000fde00000810d0 */
[----:B------:R-:W-:-:S04]  /*b2a60*/  NOP ;  /* 0x0000000000007918 */ /* 0x000fc80000000000 */
[----:B------:R-:W-:Y:S04]  /*b2a70*/  STL.64 [R1+0x1030], R208 ;  /* 0x001030d001007387 */ /* 0x000fe80000100a00 */
[----:B------:R2:W-:Y:S02]  /*b2a80*/  STL.64 [R1+0x1038], R210 ;  /* 0x001038d201007387 */ /* 0x0005e40000100a00 */
[C---:B--2---:R-:W-:Y:S08]  /*b2a90*/  HMMA.1688.F32.TF32 R208, R240.reuse, R148, R204 ;  /* 0x00000094f0d0723c */ /* 0x044ff000000810cc */
        /* <DEDUP_REMOVED lines=43> */
[C---:B------:R-:W-:Y:S08]  /*b2d50*/  HMMA.1688.F32.TF32 R8, R240.reuse, R80, R248 ;  /* 0x00000050f008723c */ /* 0x040ff000000810f8 */
        /* <DEDUP_REMOVED lines=85> */
[C---:B----4-:R-:W-:Y:S11]  /*b32b0*/  HMMA.1688.F32.TF32 R192, R240.reuse, R68, R12 ;  /* 0x00000044f0c0723c */ /* 0x050ff6000008100c */
        /* <DEDUP_REMOVED lines=21> */
[C---:B------:R-:W-:Y:S01]  /*b3410*/  HMMA.1688.F32.TF32 R168, R240.reuse, R40, R164 ;  /* 0x00000028f0a8723c */ /* 0x040fe200000810a4 */
[----:B------:R-:W-:Y:S07]  /*b3420*/  STL.64 [R1+0xea0], R188 ;  /* 0x000ea0bc01007387 */ /* 0x000fee0000100a00 */
[----:B------:R-:W-:Y:S01]  /*b3430*/  HMMA.1688.F32.TF32 R164, R240, R36, R160 ;  /* 0x00000024f0a4723c */ /* 0x000fe200000810a0 */
        /* <DEDUP_REMOVED lines=17> */
[----:B------:R-:W-:Y:S04]  /*b3550*/  STL.64 [R1+0xe30], R160 ;  /* 0x000e30a001007387 */ /* 0x000fe80000100a00 */
[----:B------:R-:W-:Y:S04]  /*b3560*/  STL.64 [R1+0xe38], R162 ;  /* 0x000e38a201007387 */ /* 0x000fe80000100a00 */
[----:B------:R-:W-:Y:S04]  /*b3570*/  STL.64 [R1+0xe20], R156 ;  /* 0x000e209c01007387 */ /* 0x000fe80000100a00 */
[----:B------:R-:W-:Y:S01]  /*b3580*/  STL.64 [R1+0xe28], R158 ;  /* 0x000e289e01007387 */ /* 0x000fe20000100a00 */
[C---:B------:R-:W-:Y:S03]  /*b3590*/  HMMA.1688.F32.TF32 R24, R236.reuse, R140, R24 ;  /* 0x0000008cec18723c */ /* 0x040fe60000081018 */
[----:B------:R-:W4:Y:S04]  /*b35a0*/  LDL.LU R9, [R1+0x2434] ;  /* 0x0024340001097983 */ /* 0x000f280000300800 */
[----:B------:R-:W4:Y:S04]  /*b35b0*/  LDL.LU R10, [R1+0x2438] ;  /* 0x00243800010a7983 */ /* 0x000f280000300800 */
[----:B------:R-:W4:Y:S04]  /*b35c0*/  LDL.LU R11, [R1+0x243c] ;  /* 0x00243c00010b7983 */ /* 0x000f280000300800 */
[----:B------:R-:W-:Y:S04]  /*b35d0*/  STL.64 [R1+0xe10], R20 ;  /* 0x000e101401007387 */ /* 0x000fe80000100a00 */
[----:B------:R1:W-:Y:S02]  /*b35e0*/  STL.64 [R1+0xe18], R22 ;  /* 0x000e181601007387 */ /* 0x0003e40000100a00 */
[C---:B-1----:R-:W-:Y:S08]  /*b35f0*/  HMMA.1688.F32.TF32 R20, R236.reuse, R136, R16 ;  /* 0x00000088ec14723c */ /* 0x042ff00000081010 */
[C---:B------:R-:W-:Y:S01]  /*b3600*/  HMMA.1688.F32.TF32 R16, R236.reuse, R132, R244 ;  /* 0x00000084ec10723c */ /* 0x040fe200000810f4 */
[----:B------:R-:W-:Y:S04]  /*b3610*/  STL.64 [R1+0xe00], R24 ;  /* 0x000e001801007387 */ /* 0x000fe80000100a00 */
[----:B------:R-:W-:Y:S06]  /*b3620*/  STL.64 [R1+0xe08], R26 ;  /* 0x000e081a01007387 */ /* 0x000fec0000100a00 */
[----:B------:R-:W-:Y:S04]  /*b3630*/  STL.64 [R1+0xdf0], R20 ;  /* 0x000df01401007387 */ /* 0x000fe80000100a00 */
[----:B------:R-:W-:Y:S04]  /*b3640*/  STL.64 [R1+0xdf8], R22 ;  /* 0x000df81601007387 */ /* 0x000fe80000100a00 */
[----:B------:R-:W4:Y:S04]  /*b3650*/  LDL.LU R244, [R1+0x2420] ;  /* 0x0024200001f47983 */ /* 0x000f280000300800 */
[----:B------:R-:W-:Y:S04]  /*b3660*/  STL.64 [R1+0xde0], R16 ;  /* 0x000de01001007387 */ /* 0x000fe80000100a00 */
[----:B------:R-:W-:Y:S04]  /*b3670*/  STL.64 [R1+0xde8], R18 ;  /* 0x000de81201007387 */ /* 0x000fe80000100a00 */
[----:B------:R-:W4:Y:S04]  /*b3680*/  LDL.LU R245, [R1+0x2424] ;  /* 0x0024240001f57983 */ /* 0x000f280000300800 */
[----:B------:R-:W4:Y:S04]  /*b3690*/  LDL.LU R246, [R1+0x2428] ;  /* 0x0024280001f67983 */ /* 0x000f280000300800 */
[----:B------:R-:W4:Y:S01]  /*b36a0*/  LDL.LU R247, [R1+0x242c] ;  /* 0x00242c0001f77983 */ /* 0x000f220000300800 */
[----:B--2---:R-:W-:-:S15]  /*b36b0*/  HMMA.1688.F32.TF32 R12, R236, R32, R12 ;  /* 0x00000020ec0c723c */ /* 0x004fde000008100c */
[----:B------:R-:W-:-:S04]  /*b36c0*/  NOP ;  /* 0x0000000000007918 */ /* 0x000fc80000000000 */
[----:B------:R-:W-:Y:S01]  /*b36d0*/  IMAD.MOV.U32 R2, RZ, RZ, R15 ;  /* 0x000000ffff027224 */ /* 0x000fe200078e000f */
[----:B------:R-:W-:Y:S04]  /*b36e0*/  STL.64 [R1+0xdd0], R12 ;  /* 0x000dd00c01007387 */ /* 0x000fe80000100a00 */
[----:B------:R3:W-:Y:S04]  /*b36f0*/  STL [R1+0xdd8], R14 ;  /* 0x000dd80e01007387 */ /* 0x0007e80000100800 */
[----:B------:R-:W-:Y:S01]  /*b3700*/  STL [R1+0x558c], R2 ;  /* 0x00558c0201007387 */ /* 0x000fe20000100800 */
[----:B---3--:R-:W-:Y:S03]  /*b3710*/  HMMA.1688.F32.TF32 R12, R236, R28, R248 ;  /* 0x0000001cec0c723c */ /* 0x008fe600000810f8 */
        /* <DEDUP_REMOVED lines=8> */
[----:B------:R-:W-:Y:S04]  /*b37a0*/  STL [R1+0x559c], R132 ;  /* 0x00559c8401007387 */ /* 0x000fe80000100800 */
[----:B------:R-:W-:Y:S04]  /*b37b0*/  STL [R1+0x5598], R133 ;  /* 0x0055988501007387 */ /* 0x000fe80000100800 */
[----:B------:R-:W-:Y:S04]  /*b37c0*/  STL [R1+0x5594], R252 ;  /* 0x005594fc01007387 */ /* 0x000fe80000100800 */
        /* <DEDUP_REMOVED lines=15> */
[----:B------:R-:W-:-:S15]  /*b38c0*/  HMMA.1688.F32.TF32 R8, R236, R124, R244 ;  /* 0x0000007cec08723c */ /* 0x000fde00000810f4 */
[----:B------:R-:W-:-:S04]  /*b38d0*/  NOP ;  /* 0x0000000000007918 */ /* 0x000fc80000000000 */
[----:B------:R-:W-:Y:S02]  /*b38e0*/  IMAD.MOV.U32 R129, RZ, RZ, R8 ;  /* 0x000000ffff817224 */ /* 0x000fe400078e0008 */
        /* <DEDUP_REMOVED lines=10> */
[----:B------:R-:W4:Y:S04]  /*b3990*/  LDL.LU R247, [R1+0x23ec] ;  /* 0x0023ec0001f77983 */ /* 0x000f280000300800 */
        /* <DEDUP_REMOVED lines=9> */
[----:B------:R-:W-:Y:S01]  /*b3a30*/  MOV R140, R19 ;  /* 0x00000013008c7202 */ /* 0x000fe20000000f00 */
[----:B------:R-:W-:-:S02]  /*b3a40*/  IMAD.MOV.U32 R141, RZ, RZ, R18 ;  /* 0x000000ffff8d7224 */ /* 0x000fc400078e0012 */
[----:B------:R-:W-:Y:S01]  /*b3a50*/  IMAD.MOV.U32 R137, RZ, RZ, R17 ;  /* 0x000000ffff897224 */ /* 0x000fe200078e0011 */
[----:B---3--:R-:W-:Y:S01]  /*b3a60*/  HMMA.1688.F32.TF32 R12, R236, R116, R12 ;  /* 0x00000074ec0c723c */ /* 0x008fe2000008100c */
[----:B------:R-:W-:Y:S01]  /*b3a70*/  IMAD.MOV.U32 R136, RZ, RZ, R16 ;  /* 0x000000ffff887224 */ /* 0x000fe200078e0010 */
[----:B------:R-:W-:Y:S04]  /*b3a80*/  STL [R1+0x55cc], R140 ;  /* 0x0055cc8c01007387 */ /* 0x000fe80000100800 */
[----:B------:R-:W-:Y:S04]  /*b3a90*/  STL [R1+0x55c8], R141 ;  /* 0x0055c88d01007387 */ /* 0x000fe80000100800 */
[----:B------:R-:W-:Y:S04]  /*b3aa0*/  STL [R1+0x55c4], R137 ;  /* 0x0055c48901007387 */ /* 0x000fe80000100800 */
[----:B------:R3:W-:Y:S05]  /*b3ab0*/  STL [R1+0x55c0], R136 ;  /* 0x0055c08801007387 */ /* 0x0007ea0000100800 */
[----:B------:R-:W-:-:S02]  /*b3ac0*/  IMAD.MOV.U32 R116, RZ, RZ, R15 ;  /* 0x000000ffff747224 */ /* 0x000fc400078e000f */
[----:B------:R-:W-:Y:S02]  /*b3ad0*/  IMAD.MOV.U32 R117, RZ, RZ, R14 ;  /* 0x000000ffff757224 */ /* 0x000fe400078e000e */
[----:B------:R-:W-:Y:S02]  /*b3ae0*/  IMAD.MOV.U32 R120, RZ, RZ, R13 ;  /* 0x000000ffff787224 */ /* 0x000fe400078e000d */
[----:B------:R-:W-:Y:S01]  /*b3af0*/  IMAD.MOV.U32 R121, RZ, RZ, R12 ;  /* 0x000000ffff797224 */ /* 0x000fe200078e000c */
[----:B------:R-:W-:Y:S04]  /*b3b00*/  STL [R1+0x55dc], R116 ;  /* 0x0055dc7401007387 */ /* 0x000fe80000100800 */
[----:B------:R-:W-:Y:S04]  /*b3b10*/  STL [R1+0x55d8], R117 ;  /* 0x0055d87501007387 */ /* 0x000fe80000100800 */
[----:B------:R-:W-:Y:S04]  /*b3b20*/  STL [R1+0x55d4], R120 ;  /* 0x0055d47801007387 */ /* 0x000fe80000100800 */
[----:B------:R1:W-:Y:S01]  /*b3b30*/  STL [R1+0x55d0], R121 ;  /* 0x0055d07901007387 */ /* 0x0003e20000100800 */
[----:B----4-:R-:W-:-:S15]  /*b3b40*/  HMMA.1688.F32.TF32 R8, R236, R112, R8 ;  /* 0x00000070ec08723c */ /* 0x010fde0000081008 */
[----:B------:R-:W-:-:S04]  /*b3b50*/  NOP ;  /* 0x0000000000007918 */ /* 0x000fc80000000000 */
[----:B------:R-:W-:Y:S02]  /*b3b60*/  IMAD.MOV.U32 R144, RZ, RZ, R8 ;  /* 0x000000ffff907224 */ /* 0x000fe400078e0008 */
[----:B------:R-:W-:Y:S02]  /*b3b70*/  IMAD.MOV.U32 R145, RZ, RZ, R9 ;  /* 0x000000ffff917224 */ /* 0x000fe400078e0009 */
[----:B------:R-:W-:Y:S02]  /*b3b80*/  IMAD.MOV.U32 R113, RZ, RZ, R10 ;  /* 0x000000ffff717224 */ /* 0x000fe400078e000a */
[----:B------:R-:W-:Y:S02]  /*b3b90*/  IMAD.MOV.U32 R112, RZ, RZ, R11 ;  /* 0x000000ffff707224 */ /* 0x000fe400078e000b */
[----:B------:R-:W-:Y:S03]  /*b3ba0*/  HMMA.1688.F32.TF32 R8, R236, R108, R244 ;  /* 0x0000006cec08723c */ /* 0x000fe600000810f4 */
[----:B------:R-:W-:Y:S04]  /*b3bb0*/  STL [R1+0x55ec], R112 ;  /* 0x0055ec7001007387 */ /* 0x000fe80000100800 */
[----:B------:R4:W-:Y:S04]  /*b3bc0*/  STL [R1+0x55e8], R113 ;  /* 0x0055e87101007387 */ /* 0x0009e80000100800 */
[----:B------:R1:W-:Y:S04]  /*b3bd0*/  STL [R1+0x55e4], R145 ;  /* 0x0055e49101007387 */ /* 0x0003e80000100800 */
[----:B------:R1:W-:Y:S04]  /*b3be0*/  STL [R1+0x55e0], R144 ;  /* 0x0055e09001007387 */ /* 0x0003e80000100800 */
        /* <DEDUP_REMOVED lines=8> */
[----:B------:R-:W-:Y:S04]  /*b3c70*/  STL [R1+0x55fc], R108 ;  /* 0x0055fc6c01007387 */ /* 0x000fe80000100800 */
[----:B------:R1:W-:Y:S04]  /*b3c80*/  STL [R1+0x55f8], R109 ;  /* 0x0055f86d01007387 */ /* 0x0003e80000100800 */
[----:B------:R1:W-:Y:S04]  /*b3c90*/  STL [R1+0x55f4], R149 ;  /* 0x0055f49501007387 */ /* 0x0003e80000100800 */
[----:B------:R1:W-:Y:S04]  /*b3ca0*/  STL [R1+0x55f0], R148 ;  /* 0x0055f09401007387 */ /* 0x0003e80000100800 */
[----:B------:R-:W4:Y:S04]  /*b3cb0*/  LDL.LU R244, [R1+0x23b0] ;  /* 0x0023b00001f47983 */ /* 0x000f280000300800 */
[----:B------:R-:W4:Y:S04]  /*b3cc0*/  LDL.LU R245, [R1+0x23b4] ;  /* 0x0023b40001f57983 */ /* 0x000f280000300800 */
[----:B------:R-:W4:Y:S04]  /*b3cd0*/  LDL.LU R246, [R1+0x23b8] ;  /* 0x0023b80001f67983 */ /* 0x000f280000300800 */
[----:B------:R-:W4:Y:S01]  /*b3ce0*/  LDL.LU R247, [R1+0x23bc] ;  /* 0x0023bc0001f77983 */ /* 0x000f220000300800 */
[----:B--2---:R-:W-:Y:S03]  /*b3cf0*/  HMMA.1688.F32.TF32 R12, R236, R104, R248 ;  /* 0x00000068ec0c723c */ /* 0x004fe600000810f8 */
        /* <DEDUP_REMOVED lines=12> */
[----:B-1----:R-:W-:-:S03]  /*b3dc0*/  IMAD.MOV.U32 R3, RZ, RZ, R14 ;  /* 0x000000ffff037224 */ /* 0x002fc600078e000e */
[----:B------:R-:W2:Y:S01]  /*b3dd0*/  LDL.LU R18, [R1+0x2398] ;  /* 0x0023980001127983 */ /* 0x000ea20000300800 */
[----:B------:R-:W-:-:S03]  /*b3de0*/  IMAD.MOV.U32 R2, RZ, RZ, R15 ;  /* 0x000000ffff027224 */ /* 0x000fc600078e000f */
[----:B------:R-:W2:Y:S04]  /*b3df0*/  LDL.LU R19, [R1+0x239c] ;  /* 0x00239c0001137983 */ /* 0x000ea80000300800 */
[----:B------:R-:W2:Y:S04]  /*b3e00*/  LDL.LU R12, [R1+0x2380] ;  /* 0x00238000010c7983 */ /* 0x000ea80000300800 */
        /* <DEDUP_REMOVED lines=9> */
[----:B------:R-:W-:Y:S02]  /*b3ea0*/  IMAD.MOV.U32 R105, RZ, RZ, R8 ;  /* 0x000000ffff697224 */ /* 0x000fe400078e0008 */
[----:B------:R-:W-:Y:S01]  /*b3eb0*/  IMAD.MOV.U32 R104, RZ, RZ, R9 ;  /* 0x000000ffff687224 */ /* 0x000fe200078e0009 */
[----:B------:R-:W3:Y:S01]  /*b3ec0*/  LDL.LU R8, [R1+0x2360] ;  /* 0x0023600001087983 */ /* 0x000ee20000300800 */
[----:B------:R-:W-:Y:S02]  /*b3ed0*/  IMAD.MOV.U32 R101, RZ, RZ, R10 ;  /* 0x000000ffff657224 */ /* 0x000fe400078e000a */
[----:B------:R-:W-:Y:S01]  /*b3ee0*/  IMAD.MOV.U32 R100, RZ, RZ, R11 ;  /* 0x000000ffff647224 */ /* 0x000fe200078e000b */
[----:B------:R-:W3:Y:S04]  /*b3ef0*/  LDL.LU R9, [R1+0x2364] ;  /* 0x0023640001097983 */ /* 0x000ee80000300800 */
[----:B------:R-:W3:Y:S04]  /*b3f00*/  LDL.LU R10, [R1+0x2368] ;  /* 0x00236800010a7983 */ /* 0x000ee80000300800 */
[----:B------:R-:W3:Y:S01]  /*b3f10*/  LDL.LU R11, [R1+0x236c] ;  /* 0x00236c00010b7983 */ /* 0x000ee20000300800 */
[C---:B----4-:R-:W-:Y:S03]  /*b3f20*/  HMMA.1688.F32.TF32 R20, R236.reuse, R96, R244 ;  /* 0x00000060ec14723c */ /* 0x050fe600000810f4 */
[----:B------:R4:W-:Y:S04]  /*b3f30*/  STL [R1+0x5610], R105 ;  /* 0x0056106901007387 */ /* 0x0009e80000100800 */
[----:B------:R-:W4:Y:S04]  /*b3f40*/  LDL.LU R244, [R1+0x2350] ;  /* 0x0023500001f47983 */ /* 0x000f280000300800 */
[----:B------:R-:W4:Y:S04]  /*b3f50*/  LDL.LU R245, [R1+0x2354] ;  /* 0x0023540001f57983 */ /* 0x000f280000300800 */
[----:B------:R-:W4:Y:S04]  /*b3f60*/  LDL.LU R246, [R1+0x2358] ;  /* 0x0023580001f67983 */ /* 0x000f280000300800 */
[----:B------:R-:W4:Y:S01]  /*b3f70*/  LDL.LU R247, [R1+0x235c] ;  /* 0x00235c0001f77983 */ /* 0x000f220000300800 */
[C---:B--2---:R-:W-:Y:S08]  /*b3f80*/  HMMA.1688.F32.TF32 R12, R236.reuse, R84, R12 ;  /* 0x00000054ec0c723c */ /* 0x044ff0000008100c */
[----:B------:R-:W-:Y:S11]  /*b3f90*/  HMMA.1688.F32.TF32 R16, R236, R88, R16 ;  /* 0x00000058ec10723c */ /* 0x000ff60000081010 */
        /* <DEDUP_REMOVED lines=13> */
[----:B------:R-:W-:Y:S01]  /*b4070*/  HMMA.1688.F32.TF32 R20, R236, R92, R24 ;  /* 0x0000005cec14723c */ /* 0x000fe20000081018 */
[----:B------:R-:W-:Y:S01]  /*b4080*/  IMAD.MOV.U32 R129, RZ, RZ, R16 ;  /* 0x000000ffff817224 */ /* 0x000fe200078e0010 */
[----:B------:R-:W-:Y:S01]  /*b4090*/  MOV R29, R18 ;  /* 0x00000012001d7202 */ /* 0x000fe20000000f00 */
[----:B------:R-:W-:Y:S02]  /*b40a0*/  IMAD.MOV.U32 R28, RZ, RZ, R17 ;  /* 0x000000ffff1c7224 */ /* 0x000fe400078e0011 */
[----:B------:R-:W-:-:S02]  /*b40b0*/  IMAD.MOV.U32 R33, RZ, RZ, R19 ;  /* 0x000000ffff217224 */ /* 0x000fc400078e0013 */
[----:B------:R-:W-:-:S12]  /*b40c0*/  IMAD.MOV.U32 R125, RZ, RZ, R12 ;  /* 0x000000ffff7d7224 */ /* 0x000fd800078e000c */
        /* <DEDUP_REMOVED lines=38> */
[----:B------:R-:W3:Y:S04]  /*b4330*/  LDL.LU R11, [R1+0x22fc] ;  /* 0x0022fc00010b7983 */ /* 0x000ee80000300800 */
        /* <DEDUP_REMOVED lines=10> */
[----:B------:R-:W-:Y:S01]  /*b43e0*/  HMMA.1688.F32.TF32 R20, R236, R64, R20 ;  /* 0x00000040ec14723c */ /* 0x000fe20000081014 */
[----:B------:R-:W-:-:S02]  /*b43f0*/  IMAD.MOV.U32 R72, RZ, RZ, R157 ;  /* 0x000000ffff487224 */ /* 0x000fc400078e009d */
[----:B------:R-:W-:-:S05]  /*b4400*/  IMAD.MOV.U32 R69, RZ, RZ, R158 ;  /* 0x000000ffff457224 */ /* 0x000fca00078e009e */
[C---:B------:R-:W-:Y:S08]  /*b4410*/  HMMA.1688.F32.TF32 R16, R236.reuse, R56, R16 ;  /* 0x00000038ec10723c */ /* 0x040ff00000081010 */
[----:B------:R-:W-:Y:S11]  /*b4420*/  HMMA.1688.F32.TF32 R12, R236, R52, R12 ;  /* 0x00000034ec0c723c */ /* 0x000ff6000008100c */
        /* <DEDUP_REMOVED lines=12> */
[----:B------:R-:W-:Y:S01]  /*b44f0*/  HMMA.1688.F32.TF32 R20, R236, R60, R24 ;  /* 0x0000003cec14723c */ /* 0x000fe20000081018 */
[----:B------:R-:W-:-:S07]  /*b4500*/  IMAD.MOV.U32 R68, RZ, RZ, R159 ;  /* 0x000000ffff447224 */ /* 0x000fce00078e009f */
        /* <DEDUP_REMOVED lines=8> */
[----:B-1----:R-:W-:Y:S02]  /*b4590*/  IMAD.MOV.U32 R152, RZ, RZ, R8 ;  /* 0x000000ffff987224 */ /* 0x002fe400078e0008 */
[----:B------:R-:W-:Y:S02]  /*b45a0*/  IMAD.MOV.U32 R108, RZ, RZ, R9 ;  /* 0x000000ffff6c7224 */ /* 0x000fe400078e0009 */
[----:B------:R-:W-:Y:S02]  /*b45b0*/  IMAD.MOV.U32 R45, RZ, RZ, R10 ;  /* 0x000000ffff2d7224 */ /* 0x000fe400078e000a */
[----:B------:R-:W-:Y:S02]  /*b45c0*/  IMAD.MOV.U32 R44, RZ, RZ, R11 ;  /* 0x000000ffff2c7224 */ /* 0x000fe400078e000b */
[----:B--2---:R-:W-:Y:S01]  /*b45d0*/  HMMA.1688.F32.TF32 R8, R236, R40, R248 ;  /* 0x00000028ec08723c */ /* 0x004fe200000810f8 */
        /* <DEDUP_REMOVED lines=113> */
[----:B------:R-:W2:Y:S02]  /*b4cf0*/  LDS R243, [R211+UR10+0xf000] ;  /* 0x00f0000ad3f37984 */ /* 0x000ea40008000800 */
        /* <DEDUP_REMOVED lines=10> */
[C---:B------:R-:W-:Y:S03]  /*b4da0*/  HMMA.1688.F32.TF32 R220, R240.reuse, R150, R220 ;  /* 0x00000096f0dc723c */ /* 0x040fe600000810dc */
[----:B------:R-:W-:Y:S04]  /*b4db0*/  STL.64 [R1+0x11d0], R224 ;  /* 0x0011d0e001007387 */ /* 0x000fe80000100a00 */
[----:B------:R-:W-:Y:S01]  /*b4dc0*/  STL.64 [R1+0x11d8], R226 ;  /* 0x0011d8e201007387 */ /* 0x000fe20000100a00 */
[C---:B------:R-:W-:Y:S11]  /*b4dd0*/  HMMA.1688.F32.TF32 R200, R240.reuse, R134, R200 ;  /* 0x00000086f0c8723c */ /* 0x040ff600000810c8 */
[----:B------:R-:W-:Y:S04]  /*b4de0*/  STL.64 [R1+0x1330], R220 ;  /* 0x001330dc01007387 */ /* 0x000fe80000100a00 */
[----:B------:R-:W-:Y:S04]  /*b4df0*/  STL.64 [R1+0x1338], R222 ;  /* 0x001338de01007387 */ /* 0x000fe80000100a00 */
[----:B------:R-:W-:Y:S01]  /*b4e00*/  STL.64 [R1+0x1320], R216 ;  /* 0x001320d801007387 */ /* 0x000fe20000100a00 */
[C---:B------:R-:W-:Y:S03]  /*b4e10*/  HMMA.1688.F32.TF32 R184, R240.reuse, R126, R184 ;  /* 0x0000007ef0b8723c */ /* 0x040fe600000810b8 */
[----:B------:R-:W-:Y:S04]  /*b4e20*/  STL.64 [R1+0x1328], R218 ;  /* 0x001328da01007387 */ /* 0x000fe80000100a00 */
[----:B------:R-:W-:Y:S04]  /*b4e30*/  STL.64 [R1+0x1310], R212 ;  /* 0x001310d401007387 */ /* 0x000fe80000100a00 */
[----:B------:R-:W-:Y:S01]  /*b4e40*/  STL.64 [R1+0x1318], R214 ;  /* 0x001318d601007387 */ /* 0x000fe20000100a00 */
[C---:B------:R-:W-:Y:S03]  /*b4e50*/  HMMA.1688.F32.TF32 R164, R240.reuse, R106, R164 ;  /* 0x0000006af0a4723c */ /* 0x040fe600000810a4 */
[----:B------:R-:W-:Y:S05]  /*b4e60*/  STL.64 [R1+0x1300], R204 ;  /* 0x001300cc01007387 */ /* 0x000fea0000100a00 */
        /* <DEDUP_REMOVED lines=39> */
[C---:B-1----:R-:W-:Y:S08]  /*b50e0*/  HMMA.1688.F32.TF32 R16, R240.reuse, R74, R244 ;  /* 0x0000004af010723c */ /* 0x042ff000000810f4 */
[----:B------:R-:W-:Y:S01]  /*b50f0*/  HMMA.1688.F32.TF32 R8, R240, R70, R248 ;  /* 0x00000046f008723c */ /* 0x000fe200000810f8 */
[----:B------:R-:W-:Y:S04]  /*b5100*/  STL.64 [R1+0x1200], R20 ;  /* 0x0012001401007387 */ /* 0x000fe80000100a00 */
[----:B------:R-:W-:Y:S04]  /*b5110*/  STL.64 [R1+0x1208], R22 ;  /* 0x0012081601007387 */ /* 0x000fe80000100a00 */
        /* <DEDUP_REMOVED lines=118> */
[----:B------:R-:W2:Y:S02]  /*b5880*/  LDS R239, [R211+UR10+0xf080] ;  /* 0x00f0800ad3ef7984 */ /* 0x000ea40008000800 */
[C---:B--2---:R-:W-:Y:S08]  /*b5890*/  HMMA.1688.F32.TF32 R16, R236.reuse, R98, R16 ;  /* 0x00000062ec10723c */ /* 0x044ff00000081010 */
[----:B---3--:R-:W-:Y:S08]  /*b58a0*/  HMMA.1688.F32.TF32 R12, R236, R94, R12 ;  /* 0x0000005eec0c723c */ /* 0x008ff0000008100c */
[C---:B----4-:R-:W-:Y:S08]  /*b58b0*/  HMMA.1688.F32.TF32 R244, R240.reuse, R62, R244 ;  /* 0x0000003ef0f4723c */ /* 0x050ff000000810f4 */
[C---:B------:R-:W-:Y:S08]  /*b58c0*/  HMMA.1688.F32.TF32 R248, R240.reuse, R66, R248 ;  /* 0x00000042f0f8723c */ /* 0x040ff000000810f8 */
[C---:B------:R-:W-:Y:S11]  /*b58d0*/  HMMA.1688.F32.TF32 R232, R240.reuse, R58, R232 ;  /* 0x0000003af0e8723c */ /* 0x040ff600000810e8 */
        /* <DEDUP_REMOVED lines=12> */
[C---:B------:R-:W-:Y:S08]  /*b59a0*/  HMMA.1688.F32.TF32 R224, R240.reuse, R46, R220 ;  /* 0x0000002ef0e0723c */ /* 0x040ff000000810dc */
[C---:B------:R-:W-:Y:S08]  /*b59b0*/  HMMA.1688.F32.TF32 R220, R240.reuse, R42, R216 ;  /* 0x0000002af0dc723c */ /* 0x040ff000000810d8 */
[----:B------:R-:W-:Y:S08]  /*b59c0*/  HMMA.1688.F32.TF32 R216, R240, R38, R212 ;  /* 0x00000026f0d8723c */ /* 0x000ff000000810d4 */
        /* <DEDUP_REMOVED lines=18> */
[----:B------:R-:W3:Y:S01]  /*b5af0*/  LDS R7, [R211+UR10+0xf100] ;  /* 0x00f1000ad3077984 */ /* 0x000ee20008000800 */
        /* <DEDUP_REMOVED lines=82> */
[----:B------:R-:W2:Y:S04]  /*b6020*/  LDL.LU R196, [R1] ;  /* 0x0000000001c47983 */ /* 0x000ea80000300800 */
        /* <DEDUP_REMOVED lines=81> */
[----:B------:R-:W-:Y:S04]  /*b6540*/  STL.64 [R1+0x1ab0], R232 ;  /* 0x001ab0e801007387 */ /* 0x000fe80000100a00 */
[----:B------:R4:W-:Y:S01]  /*b6550*/  STL.64 [R1+0x1ab8], R234 ;  /* 0x001ab8ea01007387 */ /* 0x0009e20000100a00 */
[C---:B-1----:R-:W-:Y:S08]  /*b6560*/  HMMA.1688.F32.TF32 R240, R236.reuse, R70, R228 ;  /* 0x00000046ecf0723c */ /* 0x042ff000000810e4 */
        /* <DEDUP_REMOVED lines=68> */
[----:B-1----:R-:W2:Y:S04]  /*b69b0*/  LDL.LU R160, [R1+0xe0] ;  /* 0x0000e00001a07983 */ /* 0x002ea80000300800 */
[----:B------:R1:W-:Y:S04]  /*b69c0*/  STL.64 [R1+0xa80], R20 ;  /* 0x000a801401007387 */ /* 0x0003e80000100a00 */
[----:B------:R1:W-:Y:S04]  /*b69d0*/  STL.64 [R1+0xa88], R22 ;  /* 0x000a881601007387 */ /* 0x0003e80000100a00 */
[----:B------:R1:W-:Y:S04]  /*b69e0*/  STL.64 [R1+0xa70], R16 ;  /* 0x000a701001007387 */ /* 0x0003e80000100a00 */
[----:B------:R1:W-:Y:S04]  /*b69f0*/  STL.64 [R1+0xa78], R18 ;  /* 0x000a781201007387 */ /* 0x0003e80000100a00 */
        /* <DEDUP_REMOVED lines=88> */
[C---:B------:R-:W-:Y:S01]  /*b6f80*/  HMMA.1688.F32.TF32 R212, R4.reuse, R86, R204 ;  /* 0x0000005604d4723c */ /* 0x040fe200000810cc */
[----:B------:R-:W-:Y:S07]  /*b6f90*/  STL.64 [R1+0xa60], R232 ;  /* 0x000a60e801007387 */ /* 0x000fee0000100a00 */
[C---:B----4-:R-:W-:Y:S01]  /*b6fa0*/  HMMA.1688.F32.TF32 R204, R4.reuse, R82, R200 ;  /* 0x0000005204cc723c */ /* 0x050fe200000810c8 */
        /* <DEDUP_REMOVED lines=184> */
[----:B------:R-:W-:Y:S04]  /*b7b30*/  STL.64 [R1+0x58e0], R134 ;  /* 0x0058e08601007387 */ /* 0x000fe80000100a00 */
[----:B------:R1:W-:Y:S01]  /*b7b40*/  STL.64 [R1+0x58d8], R132 ;  /* 0x0058d88401007387 */ /* 0x0003e20000100a00 */
[C---:B----4-:R-:W-:Y:S08]  /*b7b50*/  HMMA.1688.F32.TF32 R20, R236.reuse, R42, R20 ;  /* 0x0000002aec14723c */ /* 0x050ff00000081014 */
[C---:B--2---:R-:W-:Y:S08]  /*b7b60*/  HMMA.1688.F32.TF32 R136, R236.reuse, R134, R144 ;  /* 0x00000086ec88723c */ /* 0x044ff00000081090 */
        /* <DEDUP_REMOVED lines=228> */
[----:B---3--:R-:W-:-:S15]  /*b89b0*/  HMMA.1688.F32.TF32 R132, R4, R138, R132 ;  /* 0x0000008a0484723c */ /* 0x008fde0000081084 */
[----:B------:R-:W-:-:S04]  /*b89c0*/  NOP ;  /* 0x0000000000007918 */ /* 0x000fc80000000000 */
[----:B------:R-:W-:Y:S04]  /*b89d0*/  STL.64 [R1+0x23f0], R132 ;  /* 0x0023f08401007387 */ /* 0x000fe80000100a00 */
[----:B------:R3:W-:Y:S04]  /*b89e0*/  STL.64 [R1+0x23f8], R134 ;  /* 0x0023f88601007387 */ /* 0x0007e80000100a00 */
[----:B---3--:R-:W3:Y:S01]  /*b89f0*/  LDL.LU.64 R134, [R1+0x58e0] ;  /* 0x0058e00001867983 */ /* 0x008ee20000300a00 */
[C---:B------:R-:W-:Y:S03]  /*b8a00*/  HMMA.1688.F32.TF32 R236, R4.reuse, R34, R236 ;  /* 0x0000002204ec723c */ /* 0x040fe600000810ec */
[----:B------:R-:W2:Y:S05]  /*b8a10*/  LDL.LU.64 R132, [R1+0x58d8] ;  /* 0x0058d80001847983 */ /* 0x000eaa0000300a00 */
        /* <DEDUP_REMOVED lines=17> */
[----:B------:R3:W-:Y:S04]  /*b8b30*/  STL.64 [R1+0x23e8], R234 ;  /* 0x0023e8ea01007387 */ /* 0x0007e80000100a00 */
[----:B---3--:R-:W3:Y:S04]  /*b8b40*/  LDL.LU.64 R234, [R1+0x58d0] ;  /* 0x0058d00001ea7983 */ /* 0x008ee80000300a00 */
[----:B------:R-:W3:Y:S04]  /*b8b50*/  LDL.LU.64 R232, [R1+0x58c8] ;  /* 0x0058c80001e87983 */ /* 0x000ee80000300a00 */
[----:B------:R-:W-:Y:S04]  /*b8b60*/  STL.64 [R1+0x23d0], R236 ;  /* 0x0023d0ec01007387 */ /* 0x000fe80000100a00 */
[----:B------:R4:W-:Y:S02]  /*b8b70*/  STL.64 [R1+0x23d8], R238 ;  /* 0x0023d8ee01007387 */ /* 0x0009e40000100a00 */
[C---:B----4-:R-:W-:Y:S08]  /*b8b80*/  HMMA.1688.F32.TF32 R236, R4.reuse, R30, R12 ;  /* 0x0000001e04ec723c */ /* 0x050ff0000008100c */
[C---:B------:R-:W-:Y:S11]  /*b8b90*/  HMMA.1688.F32.TF32 R12, R4.reuse, R126, R248 ;  /* 0x0000007e040c723c */ /* 0x040ff600000810f8 */
[----:B------:R-:W-:Y:S04]  /*b8ba0*/  STL.64 [R1+0x23c0], R236 ;  /* 0x0023c0ec01007387 */ /* 0x000fe80000100a00 */
[----:B------:R4:W-:Y:S04]  /*b8bb0*/  STL.64 [R1+0x23c8], R238 ;  /* 0x0023c8ee01007387 */ /* 0x0009e80000100a00 */
[----:B------:R-:W-:Y:S04]  /*b8bc0*/  STL.64 [R1+0x23b0], R244 ;  /* 0x0023b0f401007387 */ /* 0x000fe80000100a00 */
[----:B------:R-:W-:Y:S01]  /*b8bd0*/  STL.64 [R1+0x23b8], R246 ;  /* 0x0023b8f601007387 */ /* 0x000fe20000100a00 */
[C---:B----4-:R-:W-:Y:S03]  /*b8be0*/  HMMA.1688.F32.TF32 R236, R4.reuse, R122, R240 ;  /* 0x0000007a04ec723c */ /* 0x050fe600000810f0 */
[----:B------:R-:W-:Y:S04]  /*b8bf0*/  STL.64 [R1+0x23a0], R12 ;  /* 0x0023a00c01007387 */ /* 0x000fe80000100a00 */
[----:B------:R4:W-:Y:S02]  /*b8c00*/  STL.64 [R1+0x23a8], R14 ;  /* 0x0023a80e01007387 */ /* 0x0009e40000100a00 */
[C---:B----4-:R-:W-:Y:S10]  /*b8c10*/  HMMA.1688.F32.TF32 R12, R4.reuse, R114, R224 ;  /* 0x00000072040c723c */ /* 0x050ff400000810e0 */
[----:B------:R-:W-:Y:S04]  /*b8c20*/  STL.64 [R1+0x2390], R236 ;  /* 0x002390ec01007387 */ /* 0x000fe80000100a00 */
[----:B------:R-:W-:Y:S04]  /*b8c30*/  STL.64 [R1+0x2398], R238 ;  /* 0x002398ee01007387 */ /* 0x000fe80000100a00 */
[----:B------:R-:W-:Y:S04]  /*b8c40*/  STL.64 [R1+0x2380], R228 ;  /* 0x002380e401007387 */ /* 0x000fe80000100a00 */
[----:B------:R-:W-:Y:S04]  /*b8c50*/  STL.64 [R1+0x2388], R230 ;  /* 0x002388e601007387 */ /* 0x000fe80000100a00 */
[----:B------:R-:W-:Y:S04]  /*b8c60*/  STL.64 [R1+0x2370], R12 ;  /* 0x0023700c01007387 */ /* 0x000fe80000100a00 */
[----:B------:R4:W-:Y:S02]  /*b8c70*/  STL.64 [R1+0x2378], R14 ;  /* 0x0023780e01007387 */ /* 0x0009e40000100a00 */
[C---:B----4-:R-:W-:Y:S02]  /*b8c80*/  HMMA.1688.F32.TF32 R12, R4.reuse, R102, R212 ;  /* 0x00000066040c723c */ /* 0x050fe400000810d4 */
[----:B------:R-:W-:Y:S04]  /*b8c90*/  STL.64 [R1+0x2360], R220 ;  /* 0x002360dc01007387 */ /* 0x000fe80000100a00 */
[----:B------:R-:W-:Y:S04]  /*b8ca0*/  STL.64 [R1+0x2368], R222 ;  /* 0x002368de01007387 */ /* 0x000fe80000100a00 */
[----:B------:R-:W-:Y:S04]  /*b8cb0*/  STL.64 [R1+0x2350], R216 ;  /* 0x002350d801007387 */ /* 0x000fe80000100a00 */
[----:B------:R-:W-:Y:S05]  /*b8cc0*/  STL.64 [R1+0x2358], R218 ;  /* 0x002358da01007387 */ /* 0x000fea0000100a00 */
        /* <DEDUP_REMOVED lines=30> */
[C---:B----4-:R-:W-:Y:S08]  /*b8eb0*/  HMMA.1688.F32.TF32 R12, R4.reuse, R42, R24 ;  /* 0x0000002a040c723c */ /* 0x050ff00000081018 */
[----:B------:R-:W-:Y:S01]  /*b8ec0*/  HMMA.1688.F32.TF32 R4, R4, R38, R16 ;  /* 0x000000260404723c */ /* 0x000fe20000081010 */
[----:B------:R-:W-:Y:S04]  /*b8ed0*/  STL.64 [R1+0x2470], R156 ;  /* 0x0024709c01007387 */ /* 0x000fe80000100a00 */
[----:B------:R-:W-:Y:S04]  /*b8ee0*/  STL.64 [R1+0x2478], R158 ;  /* 0x0024789e01007387 */ /* 0x000fe80000100a00 */
[----:B------:R4:W-:Y:S04]  /*b8ef0*/  STL.64 [R1+0x2460], R20 ;  /* 0x0024601401007387 */ /* 0x0009e80000100a00 */
[----:B------:R1:W-:Y:S04]  /*b8f00*/  STL.64 [R1+0x2468], R22 ;  /* 0x0024681601007387 */ /* 0x0003e80000100a00 */
[----:B----4-:R-:W4:Y:S04]  /*b8f10*/  LDL.LU R20, [R1+0x4e0] ;  /* 0x0004e00001147983 */ /* 0x010f280000300800 */
[----:B------:R1:W-:Y:S04]  /*b8f20*/  STL.64 [R1+0x2450], R12 ;  /* 0x0024500c01007387 */ /* 0x0003e80000100a00 */
[----:B------:R1:W-:Y:S04]  /*b8f30*/  STL.64 [R1+0x2458], R14 ;  /* 0x0024580e01007387 */ /* 0x0003e80000100a00 */
[----:B------:R1:W-:Y:S04]  /*b8f40*/  STL.64 [R1+0x2440], R4 ;  /* 0x0024400401007387 */ /* 0x0003e80000100a00 */
[----:B------:R2:W-:Y:S04]  /*b8f50*/  STL.64 [R1+0x2448], R6 ;  /* 0x0024480601007387 */ /* 0x0005e80000100a00 */
[----:B------:R-:W4:Y:S04]  /*b8f60*/  LDL.LU R21, [R1+0x4e4] ;  /* 0x0004e40001157983 */ /* 0x000f280000300800 */
[----:B-1----:R-:W4:Y:S04]  /*b8f70*/  LDL.LU R22, [R1+0x4e8] ;  /* 0x0004e80001167983 */ /* 0x002f280000300800 */
        /* <DEDUP_REMOVED lines=63> */
[----:B--2---:R-:W3:Y:S04]  /*b9370*/  LDL.LU R6, [R1+0x1e8] ;  /* 0x0001e80001067983 */ /* 0x004ee80000300800 */
        /* <DEDUP_REMOVED lines=54> */
[----:B-1----:R-:W4:Y:S04]  /*b96e0*/  LDL.LU.64 R18, [R1+0x58a0] ;  /* 0x0058a00001127983 */ /* 0x002f280000300a00 */
[----:B------:R-:W2:Y:S01]  /*b96f0*/  LDL.LU.64 R16, [R1+0x5898] ;  /* 0x0058980001107983 */ /* 0x000ea20000300a00 */
[C---:B------:R-:W-:Y:S08]  /*b9700*/  HMMA.1688.F32.TF32 R4, R8.reuse, R142, R4 ;  /* 0x0000008e0804723c */ /* 0x040ff00000081004 */
[C---:B------:R-:W-:Y:S08]  /*b9710*/  HMMA.1688.F32.TF32 R236, R8.reuse, R138, R236 ;  /* 0x0000008a08ec723c */ /* 0x040ff000000810ec */
[C---:B------:R-:W-:Y:S03]  /*b9720*/  HMMA.1688.F32.TF32 R12, R8.reuse, R134, R12 ;  /* 0x00000086080c723c */ /* 0x040fe6000008100c */
        /* <DEDUP_REMOVED lines=11> */
[C---:B------:R-:W-:Y:S03]  /*b97e0*/  HMMA.1688.F32.TF32 R216, R8.reuse, R122, R216 ;  /* 0x0000007a08d8723c */ /* 0x040fe600000810d8 */
[----:B------:R-:W-:Y:S04]  /*b97f0*/  STL.64 [R1+0x25a0], R236 ;  /* 0x0025a0ec01007387 */ /* 0x000fe80000100a00 */
[----:B------:R-:W-:Y:S01]  /*b9800*/  STL.64 [R1+0x25a8], R238 ;  /* 0x0025a8ee01007387 */ /* 0x000fe20000100a00 */
[C---:B-1----:R-:W-:Y:S03]  /*b9810*/  HMMA.1688.F32.TF32 R4, R8.reuse, R126, R220 ;  /* 0x0000007e0804723c */ /* 0x042fe600000810dc */
[----:B------:R-:W-:Y:S04]  /*b9820*/  STL.64 [R1+0x2590], R12 ;  /* 0x0025900c01007387 */ /* 0x000fe80000100a00 */
[----:B------:R1:W-:Y:S02]  /*b9830*/  STL.64 [R1+0x2598], R14 ;  /* 0x0025980e01007387 */ /* 0x0003e40000100a00 */
[C---:B-1----:R-:W-:Y:S10]  /*b9840*/  HMMA.1688.F32.TF32 R12, R8.reuse, R118, R212 ;  /* 0x00000076080c723c */ /* 0x042ff400000810d4 */
[----:B------:R-:W-:Y:S04]  /*b9850*/  STL.64 [R1+0x2580], R4 ;  /* 0x0025800401007387 */ /* 0x000fe80000100a00 */
[----:B------:R-:W-:Y:S01]  /*b9860*/  STL.64 [R1+0x2588], R6 ;  /* 0x0025880601007387 */ /* 0x000fe20000100a00 */
[C---:B------:R-:W-:Y:S03]  /*b9870*/  HMMA.1688.F32.TF32 R204, R8.reuse, R114, R204 ;  /* 0x0000007208cc723c */ /* 0x040fe600000810cc */
[----:B------:R-:W-:Y:S04]  /*b9880*/  STL.64 [R1+0x2570], R216 ;  /* 0x002570d801007387 */ /* 0x000fe80000100a00 */
[----:B------:R-:W-:Y:S01]  /*b9890*/  STL.64 [R1+0x2578], R218 ;  /* 0x002578da01007387 */ /* 0x000fe20000100a00 */
[C---:B------:R-:W-:Y:S03]  /*b98a0*/  HMMA.1688.F32.TF32 R200, R8.reuse, R110, R200 ;  /* 0x0000006e08c8723c */ /* 0x040fe600000810c8 */
        /* <DEDUP_REMOVED lines=9> */
[----:B------:R-:W-:Y:S01]  /*b9940*/  STL.64 [R1+0x2540], R200 ;  /* 0x002540c801007387 */ /* 0x000fe20000100a00 */
[C---:B------:R-:W-:Y:S03]  /*b9950*/  HMMA.1688.F32.TF32 R188, R8.reuse, R98, R188 ;  /* 0x0000006208bc723c */ /* 0x040fe600000810bc */
[----:B------:R-:W-:Y:S04]  /*b9960*/  STL.64 [R1+0x2548], R202 ;  /* 0x002548ca01007387 */ /* 0x000fe80000100a00 */
[----:B------:R-:W1:Y:S04]  /*b9970*/  LDS R7, [R211+UR10+0xf300] ;  /* 0x00f3000ad3077984 */ /* 0x000e680008000800 */
        /* <DEDUP_REMOVED lines=32> */
[----:B------:R-:W3:Y:S04]  /*b9b80*/  LDL.LU R160, [R1+0x350] ;  /* 0x0003500001a07983 */ /* 0x000ee80000300800 */
[----:B------:R-:W-:Y:S04]  /*b9b90*/  STL.64 [R1+0x2880], R20 ;  /* 0x0028801401007387 */ /* 0x000fe80000100a00 */
[----:B------:R-:W-:Y:S04]  /*b9ba0*/  STL.64 [R1+0x2888], R22 ;  /* 0x0028881601007387 */ /* 0x000fe80000100a00 */
[----:B------:R1:W-:Y:S04]  /*b9bb0*/  STL.64 [R1+0x2870], R12 ;  /* 0x0028700c01007387 */ /* 0x0003e80000100a00 */
[----:B------:R1:W-:Y:S01]  /*b9bc0*/  STL.64 [R1+0x2878], R14 ;  /* 0x0028780e01007387 */ /* 0x0003e20000100a00 */
[----:B----4-:R-:W-:-:S03]  /*b9bd0*/  IMAD.MOV.U32 R162, RZ, RZ, R19 ;  /* 0x000000ffffa27224 */ /* 0x010fc600078e0013 */
[----:B------:R-:W3:Y:S01]  /*b9be0*/  LDL.LU R161, [R1+0x354] ;  /* 0x0003540001a17983 */ /* 0x000ee20000300800 */
[----:B--2---:R-:W-:-:S03]  /*b9bf0*/  IMAD.MOV.U32 R163, RZ, RZ, R17 ;  /* 0x000000ffffa37224 */ /* 0x004fc600078e0011 */
[----:B------:R-:W2:Y:S04]  /*b9c00*/  LDL.LU R19, [R1+0x5894] ;  /* 0x0058940001137983 */ /* 0x000ea80000300800 */
[----:B------:R-:W4:Y:S01]  /*b9c10*/  LDL.LU R17, [R1+0x5890] ;  /* 0x0058900001117983 */ /* 0x000f220000300800 */
[----:B------:R-:W-:-:S03]  /*b9c20*/  IMAD.MOV.U32 R166, RZ, RZ, R16 ;  /* 0x000000ffffa67224 */ /* 0x000fc600078e0010 */
[----:B------:R-:W3:Y:S01]  /*b9c30*/  LDL.LU R164, [R1+0x360] ;  /* 0x0003600001a47983 */ /* 0x000ee20000300800 */
[----:B------:R-:W-:-:S03]  /*b9c40*/  IMAD.MOV.U32 R167, RZ, RZ, R18 ;  /* 0x000000ffffa77224 */ /* 0x000fc600078e0012 */
[----:B------:R-:W3:Y:S04]  /*b9c50*/  LDL.LU R165, [R1+0x364] ;  /* 0x0003640001a57983 */ /* 0x000ee80000300800 */
[----:B------:R-:W3:Y:S04]  /*b9c60*/  LDL.LU R16, [R1+0x588c] ;  /* 0x00588c0001107983 */ /* 0x000ee80000300800 */
[----:B------:R-:W3:Y:S01]  /*b9c70*/  LDL.LU R18, [R1+0x5888] ;  /* 0x0058880001127983 */ /* 0x000ee20000300800 */
[----:B--2---:R-:W-:-:S03]  /*b9c80*/  IMAD.MOV.U32 R168, RZ, RZ, R19 ;  /* 0x000000ffffa87224 */ /* 0x004fc600078e0013 */
[----:B------:R-:W2:Y:S01]  /*b9c90*/  LDL.LU R19, [R1+0x5884] ;  /* 0x0058840001137983 */ /* 0x000ea20000300800 */
[----:B----4-:R-:W-:-:S03]  /*b9ca0*/  IMAD.MOV.U32 R169, RZ, RZ, R17 ;  /* 0x000000ffffa97224 */ /* 0x010fc600078e0011 */
[----:B------:R-:W4:Y:S04]  /*b9cb0*/  LDL.LU R17, [R1+0x5880] ;  /* 0x0058800001117983 */ /* 0x000f280000300800 */
[----:B------:R-:W4:Y:S04]  /*b9cc0*/  LDL.LU R170, [R1+0x378] ;  /* 0x0003780001aa7983 */ /* 0x000f280000300800 */
[----:B------:R-:W4:Y:S01]  /*b9cd0*/  LDL.LU R171, [R1+0x37c] ;  /* 0x00037c0001ab7983 */ /* 0x000f220000300800 */
[----:B---3--:R-:W-:-:S03]  /*b9ce0*/  IMAD.MOV.U32 R176, RZ, RZ, R16 ;  /* 0x000000ffffb07224 */ /* 0x008fc600078e0010 */
[----:B------:R-:W3:Y:S01]  /*b9cf0*/  LDL.LU R16, [R1+0x587c] ;  /* 0x00587c0001107983 */ /* 0x000ee20000300800 */
[----:B------:R-:W-:-:S03]  /*b9d00*/  IMAD.MOV.U32 R177, RZ, RZ, R18 ;  /* 0x000000ffffb17224 */ /* 0x000fc600078e0012 */
[----:B------:R-:W3:Y:S01]  /*b9d10*/  LDL.LU R18, [R1+0x5878] ;  /* 0x0058780001127983 */ /* 0x000ee20000300800 */
[----:B--2---:R-:W-:-:S03]  /*b9d20*/  MOV R178, R19 ;  /* 0x0000001300b27202 */ /* 0x004fc60000000f00 */
[----:B------:R-:W2:Y:S01]  /*b9d30*/  LDL.LU R19, [R1+0x5874] ;  /* 0x0058740001137983 */ /* 0x000ea20000300800 */
[----:B----4-:R-:W-:-:S03]  /*b9d40*/  IMAD.MOV.U32 R179, RZ, RZ, R17 ;  /* 0x000000ffffb37224 */ /* 0x010fc600078e0011 */
[----:B------:R-:W4:Y:S04]  /*b9d50*/  LDL.LU R17, [R1+0x5870] ;  /* 0x0058700001117983 */ /* 0x000f280000300800 */
[----:B------:R-:W4:Y:S04]  /*b9d60*/  LDL.LU R180, [R1+0x3a0] ;  /* 0x0003a00001b47983 */ /* 0x000f280000300800 */
[----:B------:R-:W4:Y:S04]  /*b9d70*/  LDL.LU R181, [R1+0x3a4] ;  /* 0x0003a40001b57983 */ /* 0x000f280000300800 */
[----:B------:R-:W4:Y:S01]  /*b9d80*/  LDL.LU R182, [R1+0x3a8] ;  /* 0x0003a80001b67983 */ /* 0x000f220000300800 */
[----:B---3--:R-:W-:-:S03]  /*b9d90*/  IMAD.MOV.U32 R187, RZ, RZ, R16 ;  /* 0x000000ffffbb7224 */ /* 0x008fc600078e0010 */
[----:B------:R-:W3:Y:S01]  /*b9da0*/  LDL.LU R183, [R1+0x3ac] ;  /* 0x0003ac0001b77983 */ /* 0x000ee20000300800 */
[----:B------:R-:W-:Y:S02]  /*b9db0*/  IMAD.MOV.U32 R186, RZ, RZ, R18 ;  /* 0x000000ffffba7224 */ /* 0x000fe400078e0012 */
[----:B--2---:R-:W-:Y:S02]  /*b9dc0*/  IMAD.MOV.U32 R184, RZ, RZ, R19 ;  /* 0x000000ffffb87224 */ /* 0x004fe400078e0013 */
[----:B------:R-:W2:Y:S01]  /*b9dd0*/  LDL.LU R19, [R1+0x586c] ;  /* 0x00586c0001137983 */ /* 0x000ea20000300800 */
[----:B----4-:R-:W-:-:S03]  /*b9de0*/  IMAD.MOV.U32 R185, RZ, RZ, R17 ;  /* 0x000000ffffb97224 */ /* 0x010fc600078e0011 */
[----:B------:R-:W4:Y:S04]  /*b9df0*/  LDL.LU R17, [R1+0x5868] ;  /* 0x0058680001117983 */ /* 0x000f280000300800 */
        /* <DEDUP_REMOVED lines=9> */
[----:B------:R-:W2:Y:S01]  /*b9e90*/  LDL.LU R18, [R1+0x585c] ;  /* 0x00585c0001127983 */ /* 0x000ea20000300800 */
[----:B------:R-:W-:-:S03]  /*b9ea0*/  IMAD.MOV.U32 R245, RZ, RZ, R16 ;  /* 0x000000fffff57224 */ /* 0x000fc600078e0010 */
[----:B------:R-:W3:Y:S04]  /*b9eb0*/  LDL.LU R16, [R1+0x5858] ;  /* 0x0058580001107983 */ /* 0x000ee80000300800 */
[----:B------:R-:W4:Y:S04]  /*b9ec0*/  LDL.LU R17, [R1+0x5854] ;  /* 0x0058540001117983 */ /* 0x000f280000300800 */
[----:B------:R-:W4:Y:S04]  /*b9ed0*/  LDL.LU R19, [R1+0x5850] ;  /* 0x0058500001137983 */ /* 0x000f280000300800 */
[----:B-1----:R-:W4:Y:S04]  /*b9ee0*/  LDL.LU R12, [R1+0x3f0] ;  /* 0x0003f000010c7983 */ /* 0x002f280000300800 */
[----:B------:R-:W4:Y:S04]  /*b9ef0*/  LDL.LU R13, [R1+0x3f4] ;  /* 0x0003f400010d7983 */ /* 0x000f280000300800 */
[----:B------:R-:W4:Y:S04]  /*b9f00*/  LDL.LU R14, [R1+0x3f8] ;  /* 0x0003f800010e7983 */ /* 0x000f280000300800 */
[----:B------:R-:W4:Y:S01]  /*b9f10*/  LDL.LU R15, [R1+0x3fc] ;  /* 0x0003fc00010f7983 */ /* 0x000f220000300800 */
[----:B--2---:R-:W-:-:S02]  /*b9f20*/  IMAD.MOV.U32 R239, RZ, RZ, R18 ;  /* 0x000000ffffef7224 */ /* 0x004fc400078e0012 */
[----:B---3--:R-:W-:Y:S02]  /*b9f30*/  IMAD.MOV.U32 R238, RZ, RZ, R16 ;  /* 0x000000ffffee7224 */ /* 0x008fe400078e0010 */
[----:B----4-:R-:W-:Y:S02]  /*b9f40*/  IMAD.MOV.U32 R236, RZ, RZ, R17 ;  /* 0x000000ffffec7224 */ /* 0x010fe400078e0011 */
[----:B------:R-:W2:Y:S01]  /*b9f50*/  LDL.LU R17, [R1+0x584c] ;  /* 0x00584c0001117983 */ /* 0x000ea20000300800 */
[----:B------:R-:W-:-:S03]  /*b9f60*/  IMAD.MOV.U32 R237, RZ, RZ, R19 ;  /* 0x000000ffffed7224 */ /* 0x000fc600078e0013 */
[----:B------:R-:W3:Y:S04]  /*b9f70*/  LDL.LU R19, [R1+0x5848] ;  /* 0x0058480001137983 */ /* 0x000ee80000300800 */
        /* <DEDUP_REMOVED lines=20> */
[----:B---3--:R-:W-:Y:S02]  /*ba0c0*/  IMAD.MOV.U32 R197, RZ, RZ, R18 ;  /* 0x000000ffffc57224 */ /* 0x008fe400078e0012 */
[----:B----4-:R-:W-:Y:S02]  /*ba0d0*/  IMAD.MOV.U32 R196, RZ, RZ, R19 ;  /* 0x000000ffffc47224 */ /* 0x010fe400078e0013 */
[----:B------:R-:W-:Y:S02]  /*ba0e0*/  IMAD.MOV.U32 R198, RZ, RZ, R17 ;  /* 0x000000ffffc67224 */ /* 0x000fe400078e0011 */
        /* <DEDUP_REMOVED lines=46> */
[----:B------:R-:W-:Y:S11]  /*ba3d0*/  HMMA.1688.F32.TF32 R212, R8, R42, R212 ;  /* 0x0000002a08d4723c */ /* 0x000ff600000810d4 */
        /* <DEDUP_REMOVED lines=14> */
[----:B-1----:R-:W2:Y:S04]  /*ba4c0*/  LDL.LU.64 R18, [R1+0x57f8] ;  /* 0x0057f80001127983 */ /* 0x002ea80000300a00 */
[----:B------:R-:W2:Y:S01]  /*ba4d0*/  LDL.LU.64 R16, [R1+0x57f0] ;  /* 0x0057f00001107983 */ /* 0x000ea20000300a00 */
[C---:B------:R-:W-:Y:S08]  /*ba4e0*/  HMMA.1688.F32.TF32 R208, R4.reuse, R154, R208 ;  /* 0x0000009a04d0723c */ /* 0x040ff000000810d0 */
[C---:B------:R-:W-:Y:S08]  /*ba4f0*/  HMMA.1688.F32.TF32 R204, R4.reuse, R150, R204 ;  /* 0x0000009604cc723c */ /* 0x040ff000000810cc */
[C---:B------:R-:W-:Y:S08]  /*ba500*/  HMMA.1688.F32.TF32 R200, R4.reuse, R146, R200 ;  /* 0x0000009204c8723c */ /* 0x040ff000000810c8 */
[C---:B------:R-:W-:Y:S08]  /*ba510*/  HMMA.1688.F32.TF32 R196, R4.reuse, R142, R196 ;  /* 0x0000008e04c4723c */ /* 0x040ff000000810c4 */
[C---:B------:R-:W-:Y:S08]  /*ba520*/  HMMA.1688.F32.TF32 R192, R4.reuse, R138, R192 ;  /* 0x0000008a04c0723c */ /* 0x040ff000000810c0 */
[C---:B------:R-:W-:Y:S08]  /*ba530*/  HMMA.1688.F32.TF32 R188, R4.reuse, R134, R188 ;  /* 0x0000008604bc723c */ /* 0x040ff000000810bc */
[----:B------:R-:W-:Y:S08]  /*ba540*/  HMMA.1688.F32.TF32 R20, R4, R34, R20 ;  /* 0x000000220414723c */ /* 0x000ff00000081014 */
        /* <DEDUP_REMOVED lines=39> */
[----:B------:R1:W-:Y:S04]  /*ba7c0*/  STL.64 [R1+0x2bc8], R26 ;  /* 0x002bc81a01007387 */ /* 0x0003e80000100a00 */
[----:B-1----:R-:W4:Y:S04]  /*ba7d0*/  LDL.LU.64 R26, [R1+0x5778] ;  /* 0x00577800011a7983 */ /* 0x002f280000300a00 */
[----:B------:R-:W4:Y:S01]  /*ba7e0*/  LDL.LU.64 R24, [R1+0x5770] ;  /* 0x0057700001187983 */ /* 0x000f220000300a00 */
[C---:B------:R-:W-:Y:S08]  /*ba7f0*/  HMMA.1688.F32.TF32 R176, R4.reuse, R98, R176 ;  /* 0x0000006204b0723c */ /* 0x040ff000000810b0 */
[----:B--2---:R-:W-:-:S15]  /*ba800*/  HMMA.1688.F32.TF32 R16, R4, R130, R16 ;  /* 0x000000820410723c */ /* 0x004fde0000081010 */
[----:B------:R-:W-:-:S04]  /*ba810*/  NOP ;  /* 0x0000000000007918 */ /* 0x000fc80000000000 */
[----:B------:R-:W-:Y:S04]  /*ba820*/  STL.64 [R1+0x2bb0], R16 ;  /* 0x002bb01001007387 */ /* 0x000fe80000100a00 */
[----:B------:R1:W-:Y:S02]  /*ba830*/  STL.64 [R1+0x2bb8], R18 ;  /* 0x002bb81201007387 */ /* 0x0003e40000100a00 */
[C---:B-1----:R-:W-:Y:S08]  /*ba840*/  HMMA.1688.F32.TF32 R16, R4.reuse, R126, R236 ;  /* 0x0000007e0410723c */ /* 0x042ff000000810ec */
[C---:B------:R-:W-:Y:S11]  /*ba850*/  HMMA.1688.F32.TF32 R236, R4.reuse, R122, R12 ;  /* 0x0000007a04ec723c */ /* 0x040ff6000008100c */
[----:B------:R-:W-:Y:S04]  /*ba860*/  STL.64 [R1+0x2ba0], R16 ;  /* 0x002ba01001007387 */ /* 0x000fe80000100a00 */
[----:B------:R1:W-:Y:S01]  /*ba870*/  STL.64 [R1+0x2ba8], R18 ;  /* 0x002ba81201007387 */ /* 0x0003e20000100a00 */
[C---:B------:R-:W-:Y:S08]  /*ba880*/  HMMA.1688.F32.TF32 R12, R4.reuse, R114, R248 ;  /* 0x00000072040c723c */ /* 0x040ff000000810f8 */
        /* <DEDUP_REMOVED lines=11> */
[----:B------:R-:W-:Y:S06]  /*ba940*/  STL.64 [R1+0x2b68], R238 ;  /* 0x002b68ee01007387 */ /* 0x000fec0000100a00 */
        /* <DEDUP_REMOVED lines=14> */
[----:B--2---:R-:W-:Y:S01]  /*baa30*/  HMMA.1688.F32.TF32 R12, R4, R78, R156 ;  /* 0x0000004e040c723c */ /* 0x004fe2000008109c */
[----:B------:R-:W-:Y:S01]  /*baa40*/  STL.64 [R1+0x2b00], R164 ;  /* 0x002b00a401007387 */ /* 0x000fe20000100a00 */
[----:B---3--:R-:W-:-:S03]  /*baa50*/  IMAD.MOV.U32 R244, RZ, RZ, R23 ;  /* 0x000000fffff47224 */ /* 0x008fc600078e0017 */
[----:B------:R-:W-:Y:S01]  /*baa60*/  STL.64 [R1+0x2b08], R166 ;  /* 0x002b08a601007387 */ /* 0x000fe20000100a00 */
[----:B------:R-:W-:-:S05]  /*baa70*/  IMAD.MOV.U32 R245, RZ, RZ, R21 ;  /* 0x000000fffff57224 */ /* 0x000fca00078e0015 */
[----:B------:R-:W-:Y:S04]  /*baa80*/  STL.64 [R1+0x2af0], R16 ;  /* 0x002af01001007387 */ /* 0x000fe80000100a00 */
[----:B------:R1:W-:Y:S04]  /*baa90*/  STL.64 [R1+0x2af8], R18 ;  /* 0x002af81201007387 */ /* 0x0003e80000100a00 */
[----:B------:R-:W2:Y:S04]  /*baaa0*/  LDL.LU R23, [R1+0x576c] ;  /* 0x00576c0001177983 */ /* 0x000ea80000300800 */
        /* <DEDUP_REMOVED lines=8> */
[----:B------:R-:W3:Y:S01]  /*bab30*/  LDL.LU R159, [R1+0x32c] ;  /* 0x00032c00019f7983 */ /* 0x000ee20000300800 */
[----:B-1----:R-:W-:-:S03]  /*bab40*/  MOV R19, R20 ;  /* 0x0000001400137202 */ /* 0x002fc60000000f00 */
[----:B------:R-:W3:Y:S04]  /*bab50*/  LDL.LU R160, [R1+0x330] ;  /* 0x0003300001a07983 */ /* 0x000ee80000300800 */
[----:B------:R-:W3:Y:S01]  /*bab60*/  LDL.LU R161, [R1+0x334] ;  /* 0x0003340001a17983 */ /* 0x000ee20000300800 */
[----:B------:R-:W-:-:S03]  /*bab70*/  IMAD.MOV.U32 R17, RZ, RZ, R22 ;  /* 0x000000ffff117224 */ /* 0x000fc600078e0016 */
[----:B------:R-:W3:Y:S04]  /*bab80*/  LDL.LU R162, [R1+0x338] ;  /* 0x0003380001a27983 */ /* 0x000ee80000300800 */
[----:B------:R-:W3:Y:S04]  /*bab90*/  LDL.LU R163, [R1+0x33c] ;  /* 0x00033c0001a37983 */ /* 0x000ee80000300800 */
[----:B------:R-:W3:Y:S01]  /*baba0*/  LDL.LU R20, [R1+0x2b0] ;  /* 0x0002b00001147983 */ /* 0x000ee20000300800 */
[----:B----4-:R-:W-:Y:S02]  /*babb0*/  IMAD.MOV.U32 R239, RZ, RZ, R24 ;  /* 0x000000ffffef7224 */ /* 0x010fe400078e0018 */
[----:B------:R-:W-:-:S02]  /*babc0*/  IMAD.MOV.U32 R238, RZ, RZ, R25 ;  /* 0x000000ffffee7224 */ /* 0x000fc400078e0019 */
[----:B------:R-:W-:Y:S02]  /*babd0*/  IMAD.MOV.U32 R237, RZ, RZ, R26 ;  /* 0x000000ffffed7224 */ /* 0x000fe400078e001a */
[----:B------:R-:W-:Y:S02]  /*babe0*/  IMAD.MOV.U32 R236, RZ, RZ, R27 ;  /* 0x000000ffffec7224 */ /* 0x000fe400078e001b */
[----:B--2---:R-:W-:Y:S02]  /*babf0*/  IMAD.MOV.U32 R16, RZ, RZ, R23 ;  /* 0x000000ffff107224 */ /* 0x004fe400078e0017 */
[----:B---3--:R-:W-:Y:S02]  /*bac00*/  IMAD.MOV.U32 R18, RZ, RZ, R21 ;  /* 0x000000ffff127224 */ /* 0x008fe400078e0015 */
        /* <DEDUP_REMOVED lines=27> */
[C---:B------:R-:W-:Y:S03]  /*badc0*/  HMMA.1688.F32.TF32 R164, R4.reuse, R74, R160 ;  /* 0x0000004a04a4723c */ /* 0x040fe600000810a0 */
[----:B------:R-:W4:Y:S04]  /*badd0*/  LDL.LU R248, [R1+0x130] ;  /* 0x0001300001f87983 */ /* 0x000f280000300800 */
[----:B------:R-:W4:Y:S01]  /*bade0*/  LDL.LU R249, [R1+0x134] ;  /* 0x0001340001f97983 */ /* 0x000f220000300800 */
[C---:B------:R-:W-:Y:S03]  /*badf0*/  HMMA.1688.F32.TF32 R156, R4.reuse, R70, R156 ;  /* 0x00000046049c723c */ /* 0x040fe6000008109c */
[----:B------:R-:W4:Y:S04]  /*bae00*/  LDL.LU R250, [R1+0x138] ;  /* 0x0001380001fa7983 */ /* 0x000f280000300800 */
[----:B------:R-:W4:Y:S04]  /*bae10*/  LDL.LU R251, [R1+0x13c] ;  /* 0x00013c0001fb7983 */ /* 0x000f280000300800 */
        /* <DEDUP_REMOVED lines=52> */
[----:B------:R-:W-:Y:S04]  /*bb160*/  STL.64 [R1+0x2c58], R14 ;  /* 0x002c580e01007387 */ /* 0x000fe80000100a00 */
[----:B------:R-:W-:Y:S04]  /*bb170*/  STL.64 [R1+0x2c40], R20 ;  /* 0x002c401401007387 */ /* 0x000fe80000100a00 */
[----:B------:R1:W-:Y:S04]  /*bb180*/  STL.64 [R1+0x2c48], R22 ;  /* 0x002c481601007387 */ /* 0x0003e80000100a00 */
[----:B-1----:R-:W2:Y:S04]  /*bb190*/  LDL.LU.64 R22, [R1+0x5710] ;  /* 0x0057100001167983 */ /* 0x002ea80000300a00 */
[----:B------:R-:W2:Y:S01]  /*bb1a0*/  LDL.LU.64 R20, [R1+0x5708] ;  /* 0x0057080001147983 */ /* 0x000ea20000300a00 */
[----:B------:R-:W-:-:S02]  /*bb1b0*/  LOP3.LUT R11, R0, 0x40, RZ, 0x3c, !PT ;  /* 0x00000040000b7812 */ /* 0x000fc400078e3cff */
[----:B------:R-:W-:-:S03]  /*bb1c0*/  LOP3.LUT R9, R0, 0x60, RZ, 0x3c, !PT ;  /* 0x0000006000097812 */ /* 0x000fc600078e3cff */
[----:B------:R-:W-:Y:S04]  /*bb1d0*/  LDS R8, [R11+UR10+0xe380] ;  /* 0x00e3800a0b087984 */ /* 0x000fe80008000800 */
[----:B------:R-:W-:Y:S04]  /*bb1e0*/  LDS R10, [R11+UR10+0xf380] ;  /* 0x00f3800a0b0a7984 */ /* 0x000fe80008000800 */
[----:B------:R-:W-:Y:S04]  /*bb1f0*/  LDS R11, [R9+UR10+0xf380] ;  /* 0x00f3800a090b7984 */ /* 0x000fe80008000800 */
[----:B------:R-:W1:Y:S02]  /*bb200*/  LDS R9, [R9+UR10+0xe380] ;  /* 0x00e3800a09097984 */ /* 0x000e640008000800 */
[C---:B-1----:R-:W-:Y:S08]  /*bb210*/  HMMA.1688.F32.TF32 R240, R8.reuse, R150, R240 ;  /* 0x0000009608f0723c */ /* 0x042ff000000810f0 */
        /* <DEDUP_REMOVED lines=8> */
[----:B------:R1:W-:Y:S04]  /*bb2a0*/  STL.64 [R1+0x3018], R6 ;  /* 0x0030180601007387 */ /* 0x0003e80000100a00 */
[----:B------:R-:W2:Y:S04]  /*bb2b0*/  LDL.LU R21, [R1+0x244] ;  /* 0x0002440001157983 */ /* 0x000ea80000300800 */
[----:B------:R-:W2:Y:S01]  /*bb2c0*/  LDL.LU R22, [R1+0x248] ;  /* 0x0002480001167983 */ /* 0x000ea20000300800 */
[----:B-1----:R-:W-:Y:S03]  /*bb2d0*/  HMMA.1688.F32.TF32 R4, R8, R154, R24 ;  /* 0x0000009a0804723c */ /* 0x002fe60000081018 */
[----:B------:R-:W2:Y:S04]  /*bb2e0*/  LDL.LU R23, [R1+0x24c] ;  /* 0x00024c0001177983 */ /* 0x000ea80000300800 */
[----:B------:R-:W2:-:S12]  /*bb2f0*/  LDL.LU R24, [R1+0x250] ;  /* 0x0002500001187983 */ /* 0x000e980000300800 */
[----:B------:R-:W-:Y:S04]  /*bb300*/  STL.64 [R1+0x2d70], R4 ;  /* 0x002d700401007387 */ /* 0x000fe80000100a00 */
[----:B------:R-:W-:Y:S04]  /*bb310*/  STL.64 [R1+0x2d78], R6 ;  /* 0x002d780601007387 */ /* 0x000fe80000100a00 */
[----:B------:R-:W2:Y:S04]  /*bb320*/  LDL.LU R25, [R1+0x254] ;  /* 0x0002540001197983 */ /* 0x000ea80000300800 */
[----:B------:R-:W2:Y:S04]  /*bb330*/  LDL.LU R26, [R1+0x258] ;  /* 0x00025800011a7983 */ /* 0x000ea80000300800 */
[----:B------:R-:W2:Y:S04]  /*bb340*/  LDL.LU R27, [R1+0x25c] ;  /* 0x00025c00011b7983 */ /* 0x000ea80000300800 */
[----:B------:R1:W-:Y:S04]  /*bb350*/  STL.64 [R1+0x2d50], R240 ;  /* 0x002d50f001007387 */ /* 0x0003e80000100a00 */
[----:B------:R3:W-:Y:S01]  /*bb360*/  STL.64 [R1+0x2d58], R242 ;  /* 0x002d58f201007387 */ /* 0x0007e20000100a00 */
[----:B------:R-:W-:-:S03]  /*bb370*/  LOP3.LUT R15, R0, 0x20, RZ, 0x3c, !PT ;  /* 0x00000020000f7812 */ /* 0x000fc600078e3cff */
[----:B------:R-:W-:Y:S04]  /*bb380*/  LDS R4, [R0+UR10+0xe000] ;  /* 0x00e0000a00047984 */ /* 0x000fe80008000800 */
[----:B-1----:R-:W4:Y:S04]  /*bb390*/  LDL.LU R240, [R1+0x30d0] ;  /* 0x0030d00001f07983 */ /* 0x002f280000300800 */
[----:B------:R-:W4:Y:S04]  /*bb3a0*/  LDL.LU R241, [R1+0x30d4] ;  /* 0x0030d40001f17983 */ /* 0x000f280000300800 */
[----:B---3--:R-:W3:Y:S04]  /*bb3b0*/  LDL.LU R242, [R1+0x30d8] ;  /* 0x0030d80001f27983 */ /* 0x008ee80000300800 */
[----:B------:R-:W3:Y:S04]  /*bb3c0*/  LDL.LU R243, [R1+0x30dc] ;  /* 0x0030dc0001f37983 */ /* 0x000ee80000300800 */
[----:B------:R-:W-:Y:S04]  /*bb3d0*/  STL.64 [R1+0x2d30], R168 ;  /* 0x002d30a801007387 */ /* 0x000fe80000100a00 */
[----:B------:R1:W-:Y:S04]  /*bb3e0*/  STL.64 [R1+0x2d38], R170 ;  /* 0x002d38aa01007387 */ /* 0x0003e80000100a00 */
[----:B------:R-:W-:Y:S04]  /*bb3f0*/  LDS R5, [R15+UR10+0xe000] ;  /* 0x00e0000a0f057984 */ /* 0x000fe80008000800 */
[----:B------:R-:W-:Y:S04]  /*bb400*/  LDS R7, [R15+UR10+0xf000] ;  /* 0x00f0000a0f077984 */ /* 0x000fe80008000800 */
[----:B-1----:R-:W3:Y:S04]  /*bb410*/  LDL.LU.64 R170, [R1+0x5700] ;  /* 0x0057000001aa7983 */ /* 0x002ee80000300a00 */
[----:B------:R-:W3:Y:S04]  /*bb420*/  LDL.LU.64 R168, [R1+0x56f8] ;  /* 0x0056f80001a87983 */ /* 0x000ee80000300a00 */
[----:B------:R-:W-:Y:S04]  /*bb430*/  STL.64 [R1+0x2d20], R164 ;  /* 0x002d20a401007387 */ /* 0x000fe80000100a00 */
[----:B------:R1:W-:Y:S04]  /*bb440*/  STL.64 [R1+0x2d28], R166 ;  /* 0x002d28a601007387 */ /* 0x0003e80000100a00 */
[----:B------:R-:W2:Y:S04]  /*bb450*/  LDS R6, [R0+UR10+0xf000] ;  /* 0x00f0000a00067984 */ /* 0x000ea80008000800 */
        /* <DEDUP_REMOVED lines=9> */
[----:B------:R-:W4:Y:S01]  /*bb4f0*/  LDL.LU.64 R156, [R1+0x56c8] ;  /* 0x0056c800019c7983 */ /* 0x000f220000300a00 */
[----:B--2---:R-:W-:-:S15]  /*bb500*/  HMMA.1688.F32.TF32 R24, R8, R34, R24 ;  /* 0x000000220818723c */ /* 0x004fde0000081018 */
[----:B------:R-:W-:-:S04]  /*bb510*/  NOP ;  /* 0x0000000000007918 */ /* 0x000fc80000000000 */
[----:B------:R-:W-:Y:S04]  /*bb520*/  STL.64 [R1+0x2e50], R24 ;  /* 0x002e501801007387 */ /* 0x000fe80000100a00 */
[----:B------:R1:W-:Y:S02]  /*bb530*/  STL.64 [R1+0x2e58], R26 ;  /* 0x002e581a01007387 */ /* 0x0003e40000100a00 */
[C---:B-1----:R-:W-:Y:S08]  /*bb540*/  HMMA.1688.F32.TF32 R24, R8.reuse, R30, R20 ;  /* 0x0000001e0818723c */ /* 0x042ff00000081014 */
        /* <DEDUP_REMOVED lines=9> */
[C---:B--2---:R-:W-:Y:S11]  /*bb5e0*/  HMMA.1688.F32.TF32 R20, R8.reuse, R118, R248 ;  /* 0x000000760814723c */ /* 0x044ff600000810f8 */
[----:B------:R-:W-:Y:S04]  /*bb5f0*/  STL.64 [R1+0x2e10], R24 ;  /* 0x002e101801007387 */ /* 0x000fe80000100a00 */
[----:B------:R3:W-:Y:S04]  /*bb600*/  STL.64 [R1+0x2e18], R26 ;  /* 0x002e181a01007387 */ /* 0x0007e80000100a00 */
[----:B------:R-:W-:Y:S04]  /*bb610*/  STL.64 [R1+0x2e00], R20 ;  /* 0x002e001401007387 */ /* 0x000fe80000100a00 */
[----:B------:R1:W-:Y:S01]  /*bb620*/  STL.64 [R1+0x2e08], R22 ;  /* 0x002e081601007387 */ /* 0x0003e20000100a00 */
[C---:B---3--:R-:W-:Y:S08]  /*bb630*/  HMMA.1688.F32.TF32 R24, R8.reuse, R110, R160 ;  /* 0x0000006e0818723c */ /* 0x048ff000000810a0 */
[C---:B----4-:R-:W-:Y:S08]  /*bb640*/  HMMA.1688.F32.TF32 R16, R8.reuse, R114, R156 ;  /* 0x000000720810723c */ /* 0x050ff0000008109c */
[C---:B-1----:R-:W-:Y:S11]  /*bb650*/  HMMA.1688.F32.TF32 R20, R8.reuse, R106, R164 ;  /* 0x0000006a0814723c */ /* 0x042ff600000810a4 */
        /* <DEDUP_REMOVED lines=51> */
[----:B------:R-:W-:Y:S01]  /*bb990*/  STL.64 [R1+0x30b0], R20 ;  /* 0x0030b01401007387 */ /* 0x000fe20000100a00 */
[C---:B------:R-:W-:Y:S03]  /*bb9a0*/  HMMA.1688.F32.TF32 R212, R4.reuse, R154, R240 ;  /* 0x0000009a04d4723c */ /* 0x040fe600000810f0 */
        /* <DEDUP_REMOVED lines=79> */
[----:B------:R-:W-:Y:S04]  /*bbea0*/  LDS R9, [R15+UR10+0xe080] ;  /* 0x00e0800a0f097984 */ /* 0x000fe80008000800 */
[----:B------:R-:W-:Y:S04]  /*bbeb0*/  LDS R11, [R15+UR10+0xf080] ;  /* 0x00f0800a0f0b7984 */ /* 0x000fe80008000800 */
[----:B------:R-:W-:Y:S04]  /*bbec0*/  LDS R8, [R0+UR10+0xe080] ;  /* 0x00e0800a00087984 */ /* 0x000fe80008000800 */
[----:B------:R-:W1:Y:S01]  /*bbed0*/  LDS R10, [R0+UR10+0xf080] ;  /* 0x00f0800a000a7984 */ /* 0x000e620008000800 */
[C---:B--2---:R-:W-:Y:S08]  /*bbee0*/  HMMA.1688.F32.TF32 R204, R4.reuse, R146, R196 ;  /* 0x0000009204cc723c */ /* 0x044ff000000810c4 */
[C---:B---3--:R-:W-:Y:S08]  /*bbef0*/  HMMA.1688.F32.TF32 R208, R4.reuse, R150, R200 ;  /* 0x0000009604d0723c */ /* 0x048ff000000810c8 */
[C---:B----4-:R-:W-:Y:S11]  /*bbf00*/  HMMA.1688.F32.TF32 R200, R4.reuse, R142, R192 ;  /* 0x0000008e04c8723c */ /* 0x050ff600000810c0 */
[----:B------:R-:W-:Y:S01]  /*bbf10*/  STL.64 [R1+0x5458], R208 ;  /* 0x005458d001007387 */ /* 0x000fe20000100a00 */
[C---:B------:R-:W-:Y:S03]  /*bbf20*/  HMMA.1688.F32.TF32 R196, R4.reuse, R138, R188 ;  /* 0x0000008a04c4723c */ /* 0x040fe600000810bc */
[----:B------:R-:W-:Y:S05]  /*bbf30*/  STL.64 [R1+0x5450], R210 ;  /* 0x005450d201007387 */ /* 0x000fea0000100a00 */
        /* <DEDUP_REMOVED lines=157> */
[C---:B---3--:R-:W-:Y:S08]  /*bc910*/  HMMA.1688.F32.TF32 R192, R4.reuse, R86, R192 ;  /* 0x0000005604c0723c */ /* 0x048ff000000810c0 */
[C---:B------:R-:W-:Y:S11]  /*bc920*/  HMMA.1688.F32.TF32 R196, R4.reuse, R82, R196 ;  /* 0x0000005204c4723c */ /* 0x040ff600000810c4 */
[----:B------:R-:W-:Y:S04]  /*bc930*/  STL.64 [R1+0x100], R192 ;  /* 0x000100c001007387 */ /* 0x000fe80000100a00 */
[----:B------:R4:W-:Y:S02]  /*bc940*/  STL.64 [R1+0x108], R194 ;  /* 0x000108c201007387 */ /* 0x0009e40000100a00 */
[C---:B----4-:R-:W-:Y:S02]  /*bc950*/  HMMA.1688.F32.TF32 R192, R4.reuse, R78, R200 ;  /* 0x0000004e04c0723c */ /* 0x050fe400000810c8 */
        /* <DEDUP_REMOVED lines=190> */
[----:B------:R-:W-:Y:S08]  /*bd540*/  HMMA.1688.F32.TF32 R164, R8, R38, R164 ;  /* 0x0000002608a4723c */ /* 0x000ff000000810a4 */
        /* <DEDUP_REMOVED lines=61> */
[----:B------:R-:W-:Y:S04]  /*bd920*/  LDS R24, [R0+UR10+0xe180] ;  /* 0x00e1800a00187984 */ /* 0x000fe80008000800 */
[----:B------:R-:W1:Y:S04]  /*bd930*/  LDS R26, [R0+UR10+0xf180] ;  /* 0x00f1800a001a7984 */ /* 0x000e680008000800 */
        /* <DEDUP_REMOVED lines=128> */
[----:B---3--:R-:W-:-:S15]  /*be140*/  HMMA.1688.F32.TF32 R8, R4, R126, R8 ;  /* 0x0000007e0408723c */ /* 0x008fde0000081008 */
[----:B------:R-:W-:-:S04]  /*be150*/  NOP ;  /* 0x0000000000007918 */ /* 0x000fc80000000000 */
[----:B------:R-:W-:Y:S04]  /*be160*/  STL.64 [R1+0x550], R8 ;  /* 0x0005500801007387 */ /* 0x000fe80000100a00 */
[----:B------:R1:W-:Y:S02]  /*be170*/  STL.64 [R1+0x558], R10 ;  /* 0x0005580a01007387 */ /* 0x0003e40000100a00 */
[C---:B-1----:R-:W-:Y:S08]  /*be180*/  HMMA.1688.F32.TF32 R8, R4.reuse, R122, R192 ;  /* 0x0000007a0408723c */ /* 0x042ff000000810c0 */
[C---:B----4-:R-:W-:Y:S08]  /*be190*/  HMMA.1688.F32.TF32 R192, R4.reuse, R118, R196 ;  /* 0x0000007604c0723c */ /* 0x050ff000000810c4 */
        /* <DEDUP_REMOVED lines=16> */
[----:B------:R-:W-:Y:S01]  /*be2a0*/  STL.64 [R1+0x4f8], R198 ;  /* 0x0004f8c601007387 */ /* 0x000fe20000100a00 */
[C---:B-1----:R-:W-:Y:S03]  /*be2b0*/  HMMA.1688.F32.TF32 R192, R4.reuse, R94, R184 ;  /* 0x0000005e04c0723c */ /* 0x042fe600000810b8 */
[----:B------:R-:W-:Y:S04]  /*be2c0*/  LDS R232, [R0+UR10+0xe280] ;  /* 0x00e2800a00e87984 */ /* 0x000fe80008000800 */
[----:B------:R-:W-:Y:S01]  /*be2d0*/  STL.64 [R1+0x4e0], R8 ;  /* 0x0004e00801007387 */ /* 0x000fe20000100a00 */
[C---:B------:R-:W-:Y:S03]  /*be2e0*/  HMMA.1688.F32.TF32 R184, R4.reuse, R90, R228 ;  /* 0x0000005a04b8723c */ /* 0x040fe600000810e4 */
[----:B------:R1:W-:Y:S04]  /*be2f0*/  STL.64 [R1+0x4e8], R10 ;  /* 0x0004e80a01007387 */ /* 0x0003e80000100a00 */
        /* <DEDUP_REMOVED lines=15> */
[----:B------:R-:W-:Y:S04]  /*be3f0*/  STL.64 [R1+0x498], R186 ;  /* 0x000498ba01007387 */ /* 0x000fe80000100a00 */
        /* <DEDUP_REMOVED lines=24> */
[----:B------:R-:W-:Y:S04]  /*be580*/  LDS R237, [R15+UR10+0xe200] ;  /* 0x00e2000a0fed7984 */ /* 0x000fe80008000800 */
[----:B------:R1:W-:Y:S04]  /*be590*/  LDS R239, [R15+UR10+0xf200] ;  /* 0x00f2000a0fef7984 */ /* 0x0003e80008000800 */
[----:B------:R-:W-:Y:S01]  /*be5a0*/  STL.64 [R1+0x408], R22 ;  /* 0x0004081601007387 */ /* 0x000fe20000100a00 */
[C---:B-1----:R-:W-:Y:S03]  /*be5b0*/  HMMA.1688.F32.TF32 R12, R24.reuse, R150, R244 ;  /* 0x00000096180c723c */ /* 0x042fe600000810f4 */
[----:B------:R-:W-:Y:S04]  /*be5c0*/  STL.64 [R1+0x1f0], R8 ;  /* 0x0001f00801007387 */ /* 0x000fe80000100a00 */
[----:B------:R1:W-:Y:S04]  /*be5d0*/  STL.64 [R1+0x1f8], R10 ;  /* 0x0001f80a01007387 */ /* 0x0003e80000100a00 */
[----:B------:R-:W-:Y:S04]  /*be5e0*/  STL.64 [R1+0x3f0], R4 ;  /* 0x0003f00401007387 */ /* 0x000fe80000100a00 */
[----:B------:R2:W-:Y:S01]  /*be5f0*/  STL.64 [R1+0x3f8], R6 ;  /* 0x0003f80601007387 */ /* 0x0005e20000100a00 */
[C---:B-1----:R-:W-:Y:S03]  /*be600*/  HMMA.1688.F32.TF32 R8, R24.reuse, R146, R248 ;  /* 0x000000921808723c */ /* 0x042fe600000810f8 */
[----:B------:R-:W-:Y:S04]  /*be610*/  LDS R236, [R0+UR10+0xe200] ;  /* 0x00e2000a00ec7984 */ /* 0x000fe80008000800 */
[----:B------:R-:W1:Y:S01]  /*be620*/  LDS R238, [R0+UR10+0xf200] ;  /* 0x00f2000a00ee7984 */ /* 0x000e620008000800 */
[C---:B--2---:R-:W-:Y:S03]  /*be630*/  HMMA.1688.F32.TF32 R4, R24.reuse, R142, R240 ;  /* 0x0000008e1804723c */ /* 0x044fe600000810f0 */
        /* <DEDUP_REMOVED lines=81> */
[----:B------:R-:W2:Y:S01]  /*beb50*/  LDL.LU R15, [R1+0x270c] ;  /* 0x00270c00010f7983 */ /* 0x000ea20000300800 */
[C---:B----4-:R-:W-:Y:S08]  /*beb60*/  HMMA.1688.F32.TF32 R248, R24.reuse, R98, R248 ;  /* 0x0000006218f8723c */ /* 0x050ff000000810f8 */
[C---:B------:R-:W-:Y:S08]  /*beb70*/  HMMA.1688.F32.TF32 R168, R24.reuse, R110, R168 ;  /* 0x0000006e18a8723c */ /* 0x040ff000000810a8 */
[C---:B-1----:R-:W-:Y:S08]  /*beb80*/  HMMA.1688.F32.TF32 R8, R24.reuse, R134, R228 ;  /* 0x000000861808723c */ /* 0x042ff000000810e4 */
        /* <DEDUP_REMOVED lines=30> */
[----:B------:R1:W-:Y:S07]  /*bed70*/  STL.64 [R1+0x20], R168 ;  /* 0x000020a801007387 */ /* 0x0003ee0000100a00 */
[C---:B------:R-:W-:Y:S01]  /*bed80*/  HMMA.1688.F32.TF32 R228, R24.reuse, R86, R156 ;  /* 0x0000005618e4723c */ /* 0x040fe2000008109c */
[----:B------:R3:W-:Y:S07]  /*bed90*/  STL.64 [R1+0x28], R170 ;  /* 0x000028aa01007387 */ /* 0x0007ee0000100a00 */
[C---:B------:R-:W-:Y:S01]  /*beda0*/  HMMA.1688.F32.TF32 R224, R24.reuse, R82, R20 ;  /* 0x0000005218e0723c */ /* 0x040fe20000081014 */
[----:B------:R-:W-:Y:S07]  /*bedb0*/  STL.64 [R1+0x10], R8 ;  /* 0x0000100801007387 */ /* 0x000fee0000100a00 */
[C---:B------:R-:W-:Y:S01]  /*bedc0*/  HMMA.1688.F32.TF32 R220, R24.reuse, R78, R16 ;  /* 0x0000004e18dc723c */ /* 0x040fe20000081010 */
[----:B------:R-:W-:Y:S04]  /*bedd0*/  STL.64 [R1+0x18], R10 ;  /* 0x0000180a01007387 */ /* 0x000fe80000100a00 */
[----:B------:R-:W-:Y:S04]  /*bede0*/  STL.64 [R1+0x54a8], R248 ;  /* 0x0054a8f801007387 */ /* 0x000fe80000100a00 */
[----:B------:R-:W-:Y:S04]  /*bedf0*/  STL.64 [R1], R4 ;  /* 0x0000000401007387 */ /* 0x000fe80000100a00 */
[----:B------:R4:W-:Y:S04]  /*bee00*/  STL.64 [R1+0x8], R6 ;  /* 0x0000080601007387 */ /* 0x0009e80000100a00 */
[----:B------:R-:W-:Y:S04]  /*bee10*/  STL.64 [R1+0x54a0], R250 ;  /* 0x0054a0fa01007387 */ /* 0x000fe80000100a00 */
[----:B------:R-:W-:Y:S04]  /*bee20*/  STL.64 [R1+0x54b8], R244 ;  /* 0x0054b8f401007387 */ /* 0x000fe80000100a00 */
[----:B------:R-:W-:Y:S04]  /*bee30*/  STL.64 [R1+0x54b0], R246 ;  /* 0x0054b0f601007387 */ /* 0x000fe80000100a00 */
[----:B------:R1:W-:Y:S04]  /*bee40*/  STL.64 [R1+0x54c8], R240 ;  /* 0x0054c8f001007387 */ /* 0x0003e80000100a00 */
[----:B------:R1:W-:Y:S04]  /*bee50*/  STL.64 [R1+0x54c0], R242 ;  /* 0x0054c0f201007387 */ /* 0x0003e80000100a00 */
[----:B------:R1:W-:Y:S04]  /*bee60*/  STL.64 [R1+0x54d8], R228 ;  /* 0x0054d8e401007387 */ /* 0x0003e80000100a00 */
[----:B------:R1:W-:Y:S01]  /*bee70*/  STL.64 [R1+0x54d0], R230 ;  /* 0x0054d0e601007387 */ /* 0x0003e20000100a00 */
[C---:B--2---:R-:W-:Y:S03]  /*bee80*/  HMMA.1688.F32.TF32 R216, R24.reuse, R74, R12 ;  /* 0x0000004a18d8723c */ /* 0x044fe6000008100c */
        /* <DEDUP_REMOVED lines=44> */
[----:B------:R1:W-:Y:S04]  /*bf150*/  STL.64 [R1+0x5508], R216 ;  /* 0x005508d801007387 */ /* 0x0003e80000100a00 */
[----:B------:R1:W-:Y:S01]  /*bf160*/  STL.64 [R1+0x5500], R218 ;  /* 0x005500da01007387 */ /* 0x0003e20000100a00 */
[C---:B--2---:R-:W-:Y:S08]  /*bf170*/  HMMA.1688.F32.TF32 R12, R24.reuse, R50, R12 ;  /* 0x00000032180c723c */ /* 0x044ff0000008100c */
[C---:B----4-:R-:W-:Y:S08]  /*bf180*/  HMMA.1688.F32.TF32 R184, R24.reuse, R66, R176 ;  /* 0x0000004218b8723c */ /* 0x050ff000000810b0 */
[C---:B------:R-:W-:Y:S08]  /*bf190*/  HMMA.1688.F32.TF32 R188, R24.reuse, R70, R180 ;  /* 0x0000004618bc723c */ /* 0x040ff000000810b4 */
[C---:B------:R-:W-:Y:S11]  /*bf1a0*/  HMMA.1688.F32.TF32 R180, R24.reuse, R62, R172 ;  /* 0x0000003e18b4723c */ /* 0x040ff600000810ac */
[----:B------:R2:W-:Y:S01]  /*bf1b0*/  STL.64 [R1+0x5518], R188 ;  /* 0x005518bc01007387 */ /* 0x0005e20000100a00 */
[C---:B---3--:R-:W-:Y:S03]  /*bf1c0*/  HMMA.1688.F32.TF32 R4, R24.reuse, R58, R168 ;  /* 0x0000003a1804723c */ /* 0x048fe600000810a8 */
[----:B------:R3:W-:Y:S05]  /*bf1d0*/  STL.64 [R1+0x5510], R190 ;  /* 0x005510be01007387 */ /* 0x0007ea0000100a00 */
        /* <DEDUP_REMOVED lines=104> */
[----:B------:R-:W-:-:S15]  /*bf860*/  HMMA.1688.F32.TF32 R156, R236, R154, R156 ;  /* 0x0000009aec9c723c */ /* 0x000fde000008109c */
[----:B------:R-:W-:-:S04]  /*bf870*/  NOP ;  /* 0x0000000000007918 */ /* 0x000fc80000000000 */
[----:B------:R-:W-:Y:S04]  /*bf880*/  STL.64 [R1+0x5640], R158 ;  /* 0x0056409e01007387 */ /* 0x000fe80000100a00 */
[----:B------:R-:W-:Y:S01]  /*bf890*/  STL.64 [R1+0x5638], R156 ;  /* 0x0056389c01007387 */ /* 0x000fe20000100a00 */
[C---:B------:R-:W-:Y:S08]  /*bf8a0*/  HMMA.1688.F32.TF32 R172, R236.reuse, R34, R172 ;  /* 0x00000022ecac723c */ /* 0x040ff000000810ac */
[C---:B---3--:R-:W-:Y:S08]  /*bf8b0*/  HMMA.1688.F32.TF32 R8, R236.reuse, R142, R184 ;  /* 0x0000008eec08723c */ /* 0x048ff000000810b8 */
[C---:B----4-:R-:W-:Y:S08]  /*bf8c0*/  HMMA.1688.F32.TF32 R12, R236.reuse, R146, R180 ;  /* 0x00000092ec0c723c */ /* 0x050ff000000810b4 */
[C---:B--2---:R-:W-:Y:S08]  /*bf8d0*/  HMMA.1688.F32.TF32 R4, R236.reuse, R150, R4 ;  /* 0x00000096ec04723c */ /* 0x044ff00000081004 */
[C---:B------:R-:W-:Y:S11]  /*bf8e0*/  HMMA.1688.F32.TF32 R168, R236.reuse, R134, R168 ;  /* 0x00000086eca8723c */ /* 0x040ff600000810a8 */
[----:B------:R-:W-:Y:S04]  /*bf8f0*/  STL.64 [R1+0x6d0], R4 ;  /* 0x0006d00401007387 */ /* 0x000fe80000100a00 */
[----:B------:R1:W-:Y:S02]  /*bf900*/  STL.64 [R1+0x6d8], R6 ;  /* 0x0006d80601007387 */ /* 0x0003e40000100a00 */
[C---:B-1----:R-:W-:Y:S02]  /*bf910*/  HMMA.1688.F32.TF32 R4, R236.reuse, R138, R188 ;  /* 0x0000008aec04723c */ /* 0x042fe400000810bc */
[----:B------:R-:W-:Y:S06]  /*bf920*/  STL.64 [R1+0x6c0], R12 ;  /* 0x0006c00c01007387 */ /* 0x000fec0000100a00 */
[C---:B------:R-:W-:Y:S01]  /*bf930*/  HMMA.1688.F32.TF32 R176, R236.reuse, R30, R176 ;  /* 0x0000001eecb0723c */ /* 0x040fe200000810b0 */
[----:B------:R1:W-:Y:S07]  /*bf940*/  STL.64 [R1+0x6c8], R14 ;  /* 0x0006c80e01007387 */ /* 0x0003ee0000100a00 */
[C---:B------:R-:W-:Y:S01]  /*bf950*/  HMMA.1688.F32.TF32 R160, R236.reuse, R130, R160 ;  /* 0x00000082eca0723c */ /* 0x040fe200000810a0 */
[----:B------:R-:W-:Y:S04]  /*bf960*/  STL.64 [R1+0x6b0], R8 ;  /* 0x0006b00801007387 */ /* 0x000fe80000100a00 */
[----:B------:R2:W-:Y:S03]  /*bf970*/  STL.64 [R1+0x6b8], R10 ;  /* 0x0006b80a01007387 */ /* 0x0005e60000100a00 */
[C---:B-1----:R-:W-:Y:S01]  /*bf980*/  HMMA.1688.F32.TF32 R12, R236.reuse, R122, R216 ;  /* 0x0000007aec0c723c */ /* 0x042fe200000810d8 */
[----:B------:R-:W-:Y:S07]  /*bf990*/  STL.64 [R1+0x5650], R170 ;  /* 0x005650aa01007387 */ /* 0x000fee0000100a00 */
[C---:B------:R-:W-:Y:S01]  /*bf9a0*/  HMMA.1688.F32.TF32 R164, R236.reuse, R126, R164 ;  /* 0x0000007eeca4723c */ /* 0x040fe200000810a4 */
[----:B------:R-:W-:Y:S04]  /*bf9b0*/  STL.64 [R1+0x6a0], R4 ;  /* 0x0006a00401007387 */ /* 0x000fe80000100a00 */
[----:B------:R1:W-:Y:S03]  /*bf9c0*/  STL.64 [R1+0x6a8], R6 ;  /* 0x0006a80601007387 */ /* 0x0003e60000100a00 */
[C---:B--2---:R-:W-:Y:S01]  /*bf9d0*/  HMMA.1688.F32.TF32 R8, R236.reuse, R118, R220 ;  /* 0x00000076ec08723c */ /* 0x044fe200000810dc */
[----:B------:R-:W-:Y:S07]  /*bf9e0*/  STL.64 [R1+0x5648], R168 ;  /* 0x005648a801007387 */ /* 0x000fee0000100a00 */
        /* <DEDUP_REMOVED lines=126> */
[----:B------:R-:W-:-:S05]  /*c01d0*/  LOP3.LUT R249, R0, 0x20, RZ, 0x3c, !PT ;  /* 0x0000002000f97812 */ /* 0x000fca00078e3cff */
[----:B------:R-:W-:Y:S04]  /*c01e0*/  LDS R233, [R249+UR10+0xe280] ;  /* 0x00e2800af9e97984 */ /* 0x000fe80008000800 */
[----:B------:R-:W1:Y:S01]  /*c01f0*/  LDS R235, [R249+UR10+0xf280] ;  /* 0x00f2800af9eb7984 */ /* 0x000e620008000800 */
        /* <DEDUP_REMOVED lines=23> */
[----:B--2---:R-:W-:Y:S01]  /*c0370*/  HMMA.1688.F32.TF32 R4, R236, R38, R216 ;  /* 0x00000026ec04723c */ /* 0x004fe200000810d8 */
[----:B------:R-:W-:Y:S04]  /*c0380*/  LDS R237, [R249+UR10+0xe300] ;  /* 0x00e3000af9ed7984 */ /* 0x000fe80008000800 */
[----:B------:R-:W-:Y:S04]  /*c0390*/  STL.64 [R1+0x810], R12 ;  /* 0x0008100c01007387 */ /* 0x000fe80000100a00 */
[----:B------:R1:W-:Y:S04]  /*c03a0*/  STL.64 [R1+0x818], R14 ;  /* 0x0008180e01007387 */ /* 0x0003e80000100a00 */
[----:B------:R-:W-:Y:S04]  /*c03b0*/  STL.64 [R1+0x830], R8 ;  /* 0x0008300801007387 */ /* 0x000fe80000100a00 */
[----:B------:R2:W-:Y:S01]  /*c03c0*/  STL.64 [R1+0x838], R10 ;  /* 0x0008380a01007387 */ /* 0x0005e20000100a00 */
[C---:B-1----:R-:W-:Y:S03]  /*c03d0*/  HMMA.1688.F32.TF32 R12, R232.reuse, R154, R220 ;  /* 0x0000009ae80c723c */ /* 0x042fe600000810dc */
[----:B------:R-:W-:Y:S04]  /*c03e0*/  STL.64 [R1+0x820], R4 ;  /* 0x0008200401007387 */ /* 0x000fe80000100a00 */
[----:B------:R1:W-:Y:S01]  /*c03f0*/  STL.64 [R1+0x828], R6 ;  /* 0x0008280601007387 */ /* 0x0003e20000100a00 */
[C---:B--2---:R-:W-:Y:S03]  /*c0400*/  HMMA.1688.F32.TF32 R8, R232.reuse, R150, R224 ;  /* 0x00000096e808723c */ /* 0x044fe600000810e0 */
[----:B------:R-:W-:Y:S04]  /*c0410*/  LDS R239, [R249+UR10+0xf300] ;  /* 0x00f3000af9ef7984 */ /* 0x000fe80008000800 */
[----:B------:R-:W-:Y:S01]  /*c0420*/  LDS R236, [R0+UR10+0xe300] ;  /* 0x00e3000a00ec7984 */ /* 0x000fe20008000800 */
[C---:B-1----:R-:W-:Y:S03]  /*c0430*/  HMMA.1688.F32.TF32 R4, R232.reuse, R146, R228 ;  /* 0x00000092e804723c */ /* 0x042fe600000810e4 */
[----:B------:R-:W1:Y:S04]  /*c0440*/  LDS R238, [R0+UR10+0xf300] ;  /* 0x00f3000a00ee7984 */ /* 0x000e680008000800 */
[----:B------:R-:W-:Y:S04]  /*c0450*/  STL.64 [R1+0x17f0], R12 ;  /* 0x0017f00c01007387 */ /* 0x000fe80000100a00 */
[----:B------:R-:W-:Y:S04]  /*c0460*/  STL.64 [R1+0x17f8], R14 ;  /* 0x0017f80e01007387 */ /* 0x000fe80000100a00 */
[----:B------:R-:W-:Y:S04]  /*c0470*/  STL.64 [R1+0x1890], R8 ;  /* 0x0018900801007387 */ /* 0x000fe80000100a00 */
[----:B------:R2:W-:Y:S04]  /*c0480*/  STL.64 [R1+0x1898], R10 ;  /* 0x0018980a01007387 */ /* 0x0005e80000100a00 */
[----:B------:R-:W-:Y:S04]  /*c0490*/  STL.64 [R1+0x1880], R4 ;  /* 0x0018800401007387 */ /* 0x000fe80000100a00 */
[----:B------:R3:W-:Y:S01]  /*c04a0*/  STL.64 [R1+0x1888], R6 ;  /* 0x0018880601007387 */ /* 0x0007e20000100a00 */
        /* <DEDUP_REMOVED lines=139> */
[C---:B--2---:R-:W-:Y:S08]  /*c0d60*/  HMMA.1688.F32.TF32 R4, R232.reuse, R74, R4 ;  /* 0x0000004ae804723c */ /* 0x044ff00000081004 */
[C---:B----4-:R-:W-:Y:S08]  /*c0d70*/  HMMA.1688.F32.TF32 R12, R232.reuse, R82, R12 ;  /* 0x00000052e80c723c */ /* 0x050ff0000008100c */
[C---:B---3--:R-:W-:Y:S08]  /*c0d80*/  HMMA.1688.F32.TF32 R16, R232.reuse, R86, R16 ;  /* 0x00000056e810723c */ /* 0x048ff00000081010 */
[C---:B------:R-:W-:Y:S08]  /*c0d90*/  HMMA.1688.F32.TF32 R20, R232.reuse, R90, R20 ;  /* 0x0000005ae814723c */ /* 0x040ff00000081014 */
[C---:B------:R-:W-:Y:S08]  /*c0da0*/  HMMA.1688.F32.TF32 R124, R232.reuse, R114, R160 ;  /* 0x00000072e87c723c */ /* 0x040ff000000810a0 */
[C---:B------:R-:W-:Y:S08]  /*c0db0*/  HMMA.1688.F32.TF32 R128, R232.reuse, R118, R164 ;  /* 0x00000076e880723c */ /* 0x040ff000000810a4 */
[C---:B------:R-:W-:Y:S11]  /*c0dc0*/  HMMA.1688.F32.TF32 R28, R232.reuse, R110, R176 ;  /* 0x0000006ee81c723c */ /* 0x040ff600000810b0 */
        /* <DEDUP_REMOVED lines=208> */
[----:B------:R-:W-:-:S02]  /*c1ad0*/  UIMAD UR11, UR6, -0x40, UR7 ;  /* 0xffffffc0060b78a4 */ /* 0x000fc4000f8e0207 */
[----:B------:R-:W-:Y:S02]  /*c1ae0*/  UIADD3 UR10, UPT, UPT, UR5, -0x2, URZ ;  /* 0xfffffffe050a7890 */ /* 0x000fe4000fffe0ff */
[----:B------:R-:W-:Y:S01]  /*c1af0*/  UIADD3 UR8, UPT, UPT, UR8, 0x1, URZ ;  /* 0x0000000108087890 */ /* 0x000fe2000fffe0ff */
[----:B------:R-:W-:Y:S01]  /*c1b00*/  BAR.SYNC.DEFER_BLOCKING 0x0 ;  /* 0x0000000000007b1d */ /* 0x000fe20000010000 */
        /* <DEDUP_REMOVED lines=24> */
[----:B-1----:R-:W3:Y:S04]  /*c1c90*/  LDL.LU.64 R166, [R1+0x5690] ;  /* 0x0056900001a67983 */ /* 0x002ee80000300a00 */
        /* <DEDUP_REMOVED lines=31> */
[C---:B----4-:R-:W-:Y:S08]  /*c1e90*/  HMMA.1688.F32.TF32 R16, R236.reuse, R90, R12 ;  /* 0x0000005aec10723c */ /* 0x050ff0000008100c */
[C---:B------:R-:W-:Y:S08]  /*c1ea0*/  HMMA.1688.F32.TF32 R12, R236.reuse, R86, R8 ;  /* 0x00000056ec0c723c */ /* 0x040ff00000081008 */
        /* <DEDUP_REMOVED lines=30> */
[----:B-1----:R-:W-:Y:S03]  /*c2090*/  HMMA.1688.F32.TF32 R4, R236, R42, R248 ;  /* 0x0000002aec04723c */ /* 0x002fe600000810f8 */
[----:B------:R-:W-:Y:S04]  /*c20a0*/  STL.64 [R1+0x1d40], R12 ;  /* 0x001d400c01007387 */ /* 0x000fe80000100a00 */
[----:B------:R-:W-:Y:S04]  /*c20b0*/  STL.64 [R1+0x1d48], R14 ;  /* 0x001d480e01007387 */ /* 0x000fe80000100a00 */
[----:B------:R-:W-:Y:S04]  /*c20c0*/  STL.64 [R1+0x1d30], R8 ;  /* 0x001d300801007387 */ /* 0x000fe80000100a00 */
[----:B------:R1:W-:Y:S04]  /*c20d0*/  STL.64 [R1+0x1d38], R10 ;  /* 0x001d380a01007387 */ /* 0x0003e80000100a00 */
[----:B------:R-:W-:Y:S04]  /*c20e0*/  STL.64 [R1+0x1d20], R4 ;  /* 0x001d200401007387 */ /* 0x000fe80000100a00 */
[----:B------:R4:W-:Y:S01]  /*c20f0*/  STL.64 [R1+0x1d28], R6 ;  /* 0x001d280601007387 */ /* 0x0009e20000100a00 */
[C---:B-1----:R-:W-:Y:S08]  /*c2100*/  HMMA.1688.F32.TF32 R8, R232.reuse, R154, R196 ;  /* 0x0000009ae808723c */ /* 0x042ff000000810c4 */
[C---:B----4-:R-:W-:Y:S08]  /*c2110*/  HMMA.1688.F32.TF32 R4, R232.reuse, R150, R200 ;  /* 0x00000096e804723c */ /* 0x050ff000000810c8 */
[C---:B------:R-:W-:Y:S03]  /*c2120*/  HMMA.1688.F32.TF32 R12, R232.reuse, R146, R204 ;  /* 0x00000092e80c723c */ /* 0x040fe600000810cc */
[----:B------:R-:W-:Y:S04]  /*c2130*/  STL.64 [R1+0x1f90], R8 ;  /* 0x001f900801007387 */ /* 0x000fe80000100a00 */
[----:B------:R1:W-:Y:S04]  /*c2140*/  STL.64 [R1+0x1f98], R10 ;  /* 0x001f980a01007387 */ /* 0x0003e80000100a00 */
[----:B------:R-:W-:Y:S04]  /*c2150*/  STL.64 [R1+0x1f70], R4 ;  /* 0x001f700401007387 */ /* 0x000fe80000100a00 */
[----:B------:R4:W-:Y:S01]  /*c2160*/  STL.64 [R1+0x1f78], R6 ;  /* 0x001f780601007387 */ /* 0x0009e20000100a00 */
[C---:B-1----:R-:W-:Y:S08]  /*c2170*/  HMMA.1688.F32.TF32 R8, R232.reuse, R142, R208 ;  /* 0x0000008ee808723c */ /* 0x042ff000000810d0 */
[----:B----4-:R-:W-:Y:S01]  /*c2180*/  HMMA.1688.F32.TF32 R4, R232, R138, R212 ;  /* 0x0000008ae804723c */ /* 0x010fe200000810d4 */
[----:B------:R1:W-:Y:S01]  /*c2190*/  STL.64 [R1+0x1f60], R12 ;  /* 0x001f600c01007387 */ /* 0x0003e20000100a00 */
[----:B------:R-:W-:-:S03]  /*c21a0*/  IMAD.MOV.U32 R208, RZ, RZ, R105 ;  /* 0x000000ffffd07224 */ /* 0x000fc600078e0069 */
[----:B------:R4:W-:Y:S01]  /*c21b0*/  STL.64 [R1+0x1f68], R14 ;  /* 0x001f680e01007387 */ /* 0x0009e20000100a00 */
[----:B------:R-:W-:-:S05]  /*c21c0*/  IMAD.MOV.U32 R209, RZ, RZ, R2 ;  /* 0x000000ffffd17224 */ /* 0x000fca00078e0002 */
[----:B------:R-:W-:Y:S04]  /*c21d0*/  STL.64 [R1+0x1f40], R8 ;  /* 0x001f400801007387 */ /* 0x000fe80000100a00 */
[----:B------:R1:W-:Y:S01]  /*c21e0*/  STL.64 [R1+0x1f48], R10 ;  /* 0x001f480a01007387 */ /* 0x0003e20000100a00 */
[----:B------:R-:W-:-:S03]  /*c21f0*/  IMAD.MOV.U32 R210, RZ, RZ, R3 ;  /* 0x000000ffffd27224 */ /* 0x000fc600078e0003 */
[----:B------:R-:W3:Y:S04]  /*c2200*/  LDL.LU R105, [R1+0x5610] ;  /* 0x0056100001697983 */ /* 0x000ee80000300800 */
[----:B------:R3:W-:Y:S04]  /*c2210*/  STL.64 [R1+0x1f20], R4 ;  /* 0x001f200401007387 */ /* 0x0007e80000100a00 */
[----:B------:R1:W-:Y:S04]  /*c2220*/  STL.64 [R1+0x1f28], R6 ;  /* 0x001f280601007387 */ /* 0x0003e80000100a00 */
[----:B------:R-:W3:Y:S04]  /*c2230*/  LDL.LU R2, [R1+0x560c] ;  /* 0x00560c0001027983 */ /* 0x000ee80000300800 */
[----:B------:R-:W4:Y:S01]  /*c2240*/  LDL.LU R3, [R1+0x5608] ;  /* 0x0056080001037983 */ /* 0x000f220000300800 */
[----:B------:R-:W-:-:S02]  /*c2250*/  IMAD.MOV.U32 R211, RZ, RZ, R153 ;  /* 0x000000ffffd37224 */ /* 0x000fc400078e0099 */
[----:B------:R-:W-:Y:S01]  /*c2260*/  IMAD.MOV.U32 R204, RZ, RZ, R152 ;  /* 0x000000ffffcc7224 */ /* 0x000fe200078e0098 */
[----:B------:R-:W4:Y:S01]  /*c2270*/  LDL.LU R153, [R1+0x5604] ;  /* 0x0056040001997983 */ /* 0x000f220000300800 */
[----:B------:R-:W-:Y:S02]  /*c2280*/  IMAD.MOV.U32 R205, RZ, RZ, R108 ;  /* 0x000000ffffcd7224 */ /* 0x000fe400078e006c */
[----:B------:R-:W-:Y:S01]  /*c2290*/  IMAD.MOV.U32 R196, RZ, RZ, R109 ;  /* 0x000000ffffc47224 */ /* 0x000fe200078e006d */
[----:B------:R-:W4:Y:S01]  /*c22a0*/  LDL.LU R152, [R1+0x5600] ;  /* 0x0056000001987983 */ /* 0x000f220000300800 */
[----:B------:R-:W-:-:S03]  /*c22b0*/  IMAD.MOV.U32 R197, RZ, RZ, R149 ;  /* 0x000000ffffc57224 */ /* 0x000fc600078e0095 */
[----:B------:R-:W4:Y:S01]  /*c22c0*/  LDL.LU R108, [R1+0x55fc] ;  /* 0x0055fc00016c7983 */ /* 0x000f220000300800 */
[----:B------:R-:W-:Y:S01]  /*c22d0*/  IMAD.MOV.U32 R198, RZ, RZ, R148 ;  /* 0x000000ffffc67224 */ /* 0x000fe200078e0094 */
[----:B------:R-:W-:Y:S02]  /*c22e0*/  HMMA.1688.F32.TF32 R236, R236, R38, R192 ;  /* 0x00000026ecec723c */ /* 0x000fe400000810c0 */
        /* <DEDUP_REMOVED lines=51> */
[----:B------:R-:W3:Y:S04]  /*c2620*/  LDL.LU R3, [R1+0x5590] ;  /* 0x0055900001037983 */ /* 0x000ee80000300800 */
[----:B------:R-:W4:Y:S04]  /*c2630*/  LDL.LU R2, [R1+0x558c] ;  /* 0x00558c0001027983 */ /* 0x000f280000300800 */
[----:B------:R-:W3:Y:S04]  /*c2640*/  LDL.LU R16, [R1+0xde0] ;  /* 0x000de00001107983 */ /* 0x000ee80000300800 */
[----:B------:R-:W3:Y:S04]  /*c2650*/  LDL.LU R17, [R1+0xde4] ;  /* 0x000de40001117983 */ /* 0x000ee80000300800 */
[----:B------:R-:W3:Y:S04]  /*c2660*/  LDL.LU R18, [R1+0xde8] ;  /* 0x000de80001127983 */ /* 0x000ee80000300800 */
[----:B------:R-:W3:Y:S04]  /*c2670*/  LDL.LU R19, [R1+0xdec] ;  /* 0x000dec0001137983 */ /* 0x000ee80000300800 */
[----:B-1----:R-:W3:Y:S04]  /*c2680*/  LDL.LU R12, [R1+0xdd0] ;  /* 0x000dd000010c7983 */ /* 0x002ee80000300800 */
[----:B------:R-:W3:Y:S04]  /*c2690*/  LDL.LU R13, [R1+0xdd4] ;  /* 0x000dd400010d7983 */ /* 0x000ee80000300800 */
[----:B------:R-:W3:Y:S01]  /*c26a0*/  LDL.LU R14, [R1+0xdd8] ;  /* 0x000dd800010e7983 */ /* 0x000ee20000300800 */
[----:B------:R-:W-:-:S02]  /*c26b0*/  IMAD.MOV.U32 R146, RZ, RZ, R113 ;  /* 0x000000ffff927224 */ /* 0x000fc400078e0071 */
[----:B------:R-:W-:Y:S02]  /*c26c0*/  IMAD.MOV.U32 R147, RZ, RZ, R112 ;  /* 0x000000ffff937224 */ /* 0x000fe400078e0070 */
[----:B------:R-:W-:Y:S02]  /*c26d0*/  IMAD.MOV.U32 R143, RZ, RZ, R116 ;  /* 0x000000ffff8f7224 */ /* 0x000fe400078e0074 */
[----:B------:R-:W-:Y:S02]  /*c26e0*/  IMAD.MOV.U32 R142, RZ, RZ, R117 ;  /* 0x000000ffff8e7224 */ /* 0x000fe400078e0075 */
[----:B------:R-:W-:Y:S02]  /*c26f0*/  IMAD.MOV.U32 R139, RZ, RZ, R140 ;  /* 0x000000ffff8b7224 */ /* 0x000fe400078e008c */
[----:B------:R-:W-:Y:S02]  /*c2700*/  IMAD.MOV.U32 R138, RZ, RZ, R141 ;  /* 0x000000ffff8a7224 */ /* 0x000fe400078e008d */
[----:B------:R-:W-:-:S02]  /*c2710*/  IMAD.MOV.U32 R140, RZ, RZ, R121 ;  /* 0x000000ffff8c7224 */ /* 0x000fc400078e0079 */
[----:B--2---:R-:W-:Y:S02]  /*c2720*/  IMAD.MOV.U32 R11, RZ, RZ, R132 ;  /* 0x000000ffff0b7224 */ /* 0x004fe400078e0084 */
[----:B------:R-:W-:Y:S02]  /*c2730*/  IMAD.MOV.U32 R10, RZ, RZ, R133 ;  /* 0x000000ffff0a7224 */ /* 0x000fe400078e0085 */
[----:B------:R-:W-:Y:S02]  /*c2740*/  IMAD.MOV.U32 R9, RZ, RZ, R252 ;  /* 0x000000ffff097224 */ /* 0x000fe400078e00fc */
[----:B------:R-:W-:-:S07]  /*c2750*/  IMAD.MOV.U32 R141, RZ, RZ, R120 ;  /* 0x000000ffff8d7224 */ /* 0x000fce00078e0078 */
[C---:B------:R-:W-:Y:S01]  /*c2760*/  HMMA.1688.F32.TF32 R116, R232.reuse, R118, R140 ;  /* 0x00000076e874723c */ /* 0x040fe2000008108c */
[----:B------:R-:W-:Y:S02]  /*c2770*/  IMAD.MOV.U32 R150, RZ, RZ, R109 ;  /* 0x000000ffff967224 */ /* 0x000fe400078e006d */
[----:B------:R-:W-:Y:S02]  /*c2780*/  IMAD.MOV.U32 R151, RZ, RZ, R108 ;  /* 0x000000ffff977224 */ /* 0x000fe400078e006c */
[----:B------:R-:W-:Y:S02]  /*c2790*/  IMAD.MOV.U32 R4, RZ, RZ, R105 ;  /* 0x000000ffff047224 */ /* 0x000fe400078e0069 */
[----:B------:R-:W-:Y:S02]  /*c27a0*/  IMAD.MOV.U32 R5, RZ, RZ, R104 ;  /* 0x000000ffff057224 */ /* 0x000fe400078e0068 */
[----:B------:R-:W-:Y:S02]  /*c27b0*/  IMAD.MOV.U32 R6, RZ, RZ, R101 ;  /* 0x000000ffff067224 */ /* 0x000fe400078e0065 */
[----:B------:R-:W-:Y:S01]  /*c27c0*/  IMAD.MOV.U32 R7, RZ, RZ, R100 ;  /* 0x000000ffff077224 */ /* 0x000fe200078e0064 */
        /* <DEDUP_REMOVED lines=9> */
[----:B------:R-:W-:Y:S01]  /*c2860*/  MOV R222, R81 ;  /* 0x0000005100de7202 */ /* 0x000fe20000000f00 */
[----:B------:R-:W-:Y:S01]  /*c2870*/  IMAD.MOV.U32 R223, RZ, RZ, R80 ;  /* 0x000000ffffdf7224 */ /* 0x000fe200078e0050 */
[----:B------:R-:W1:Y:S01]  /*c2880*/  LDC R153, c[0x0][0x3a8] ;  /* 0x0000ea00ff997b82 */ /* 0x000e620000000800 */
        /* <DEDUP_REMOVED lines=8> */
[----:B----4-:R-:W-:Y:S01]  /*c2910*/  IMAD.MOV.U32 R15, RZ, RZ, R2 ;  /* 0x000000ffff0f7224 */ /* 0x010fe200078e0002 */
[----:B---3--:R-:W-:Y:S01]  /*c2920*/  MOV R8, R3 ;  /* 0x0000000300087202 */ /* 0x008fe20000000f00 */
[----:B------:R-:W2:Y:S04]  /*c2930*/  LDL.LU R2, [R1+0x5588] ;  /* 0x0055880001027983 */ /* 0x000ea80000300800 */
[----:B------:R-:W3:Y:S04]  /*c2940*/  LDL.LU R3, [R1+0x5584] ;  /* 0x0055840001037983 */ /* 0x000ee80000300800 */
[----:B------:R-:W5:Y:S01]  /*c2950*/  LDL.LU R252, [R1+0x5580] ;  /* 0x0055800001fc7983 */ /* 0x000f620000300800 */
[C---:B------:R-:W-:Y:S03]  /*c2960*/  HMMA.1688.F32.TF32 R132, R232.reuse, R134, R16 ;  /* 0x00000086e884723c */ /* 0x040fe60000081010 */
[----:B------:R-:W4:Y:S04]  /*c2970*/  LDL.LU.64 R18, [R1+0x5578] ;  /* 0x0055780001127983 */ /* 0x000f280000300a00 */
[----:B------:R-:W2:Y:S01]  /*c2980*/  LDL.LU.64 R16, [R1+0x5570] ;  /* 0x0055700001107983 */ /* 0x000ea20000300a00 */
[----:B------:R-:W-:Y:S01]  /*c2990*/  HMMA.1688.F32.TF32 R12, R232, R34, R12 ;  /* 0x00000022e80c723c */ /* 0x000fe2000008100c */
[----:B------:R-:W-:-:S02]  /*c29a0*/  IMAD.MOV.U32 R34, RZ, RZ, R29 ;  /* 0x000000ffff227224 */ /* 0x000fc400078e001d */
[----:B------:R-:W-:-:S08]  /*c29b0*/  IMAD.MOV.U32 R35, RZ, RZ, R28 ;  /* 0x000000ffff237224 */ /* 0x000fd000078e001c */
[----:B------:R1:W-:Y:S01]  /*c29c0*/  STL.64 [R1+0x1f10], R132 ;  /* 0x001f108401007387 */ /* 0x0003e20000100a00 */
[----:B------:R-:W-:Y:S03]  /*c29d0*/  HMMA.1688.F32.TF32 R28, R232, R30, R8 ;  /* 0x0000001ee81c723c */ /* 0x000fe60000081008 */
[----:B------:R1:W-:Y:S02]  /*c29e0*/  STL.64 [R1+0x1f18], R134 ;  /* 0x001f188601007387 */ /* 0x0003e40000100a00 */
[----:B-1----:R-:W-:Y:S02]  /*c29f0*/  IMAD.MOV.U32 R132, RZ, RZ, R129 ;  /* 0x000000ffff847224 */ /* 0x002fe400078e0081 */
[----:B------:R-:W-:Y:S02]  /*c2a00*/  IMAD.MOV.U32 R133, RZ, RZ, R128 ;  /* 0x000000ffff857224 */ /* 0x000fe400078e0080 */
[----:B------:R-:W-:-:S02]  /*c2a10*/  IMAD.MOV.U32 R134, RZ, RZ, R125 ;  /* 0x000000ffff867224 */ /* 0x000fc400078e007d */
[----:B------:R-:W-:Y:S01]  /*c2a20*/  IMAD.MOV.U32 R135, RZ, RZ, R124 ;  /* 0x000000ffff877224 */ /* 0x000fe200078e007c */
[C---:B------:R-:W-:Y:S01]  /*c2a30*/  HMMA.1688.F32.TF32 R128, R232.reuse, R130, R32 ;  /* 0x00000082e880723c */ /* 0x040fe20000081020 */
[----:B------:R-:W-:Y:S07]  /*c2a40*/  STL.64 [R1+0x1ef0], R12 ;  /* 0x001ef00c01007387 */ /* 0x000fee0000100a00 */
[C---:B------:R-:W-:Y:S01]  /*c2a50*/  HMMA.1688.F32.TF32 R32, R232.reuse, R126, R132 ;  /* 0x0000007ee820723c */ /* 0x040fe20000081084 */
[----:B------:R1:W-:Y:S04]  /*c2a60*/  STL.64 [R1+0x1ef8], R14 ;  /* 0x001ef80e01007387 */ /* 0x0003e80000100a00 */
[----:B-1----:R-:W2:Y:S04]  /*c2a70*/  LDL.LU.64 R14, [R1+0x5568] ;  /* 0x00556800010e7983 */ /* 0x002ea80000300a00 */
[----:B------:R-:W2:Y:S04]  /*c2a80*/  LDL.LU.64 R12, [R1+0x5560] ;  /* 0x00556000010c7983 */ /* 0x000ea80000300a00 */
[----:B------:R-:W2:Y:S04]  /*c2a90*/  LDL.LU.64 R10, [R1+0x5558] ;  /* 0x00555800010a7983 */ /* 0x000ea80000300a00 */
[----:B------:R-:W2:Y:S04]  /*c2aa0*/  LDL.LU.64 R8, [R1+0x5550] ;  /* 0x0055500001087983 */ /* 0x000ea80000300a00 */
        /* <DEDUP_REMOVED lines=42> */
[----:B-1----:R-:W-:Y:S01]  /*c2d50*/  HMMA.1688.F32.TF32 R32, R232, R66, R244 ;  /* 0x00000042e820723c */ /* 0x002fe200000810f4 */
[----:B------:R-:W-:-:S02]  /*c2d60*/  IMAD.MOV.U32 R250, RZ, RZ, R61 ;  /* 0x000000fffffa7224 */ /* 0x000fc400078e003d */
[----:B------:R-:W-:Y:S01]  /*c2d70*/  IMAD.MOV.U32 R251, RZ, RZ, R60 ;  /* 0x000000fffffb7224 */ /* 0x000fe200078e003c */
[----:B------:R1:W-:Y:S01]  /*c2d80*/  STL.64 [R1+0x1e20], R28 ;  /* 0x001e201c01007387 */ /* 0x0003e20000100a00 */
[----:B------:R-:W-:Y:S02]  /*c2d90*/  IMAD.MOV.U32 R194, RZ, RZ, R57 ;  /* 0x000000ffffc27224 */ /* 0x000fe400078e0039 */
[----:B------:R-:W-:Y:S01]  /*c2da0*/  IMAD.MOV.U32 R195, RZ, RZ, R56 ;  /* 0x000000ffffc37224 */ /* 0x000fe200078e0038 */
[----:B------:R-:W-:Y:S02]  /*c2db0*/  STL.64 [R1+0x1e28], R30 ;  /* 0x001e281e01007387 */ /* 0x000fe40000100a00 */
[C---:B------:R-:W-:Y:S02]  /*c2dc0*/  HMMA.1688.F32.TF32 R60, R232.reuse, R62, R248 ;  /* 0x0000003ee83c723c */ /* 0x040fe400000810f8 */
[----:B-1----:R-:W2:Y:S04]  /*c2dd0*/  LDL.LU R28, [R1+0x52cc] ;  /* 0x0052cc00011c7983 */ /* 0x002ea80000300800 */
[----:B------:R-:W-:Y:S04]  /*c2de0*/  STL.64 [R1+0x1eb0], R4 ;  /* 0x001eb00401007387 */ /* 0x000fe80000100a00 */
[----:B------:R1:W-:Y:S04]  /*c2df0*/  STL.64 [R1+0x1eb8], R6 ;  /* 0x001eb80601007387 */ /* 0x0003e80000100a00 */
[----:B-1----:R-:W3:Y:S04]  /*c2e00*/  LDL.LU R6, [R1+0x52d4] ;  /* 0x0052d40001067983 */ /* 0x002ee80000300800 */
[----:B------:R-:W-:Y:S04]  /*c2e10*/  STL.64 [R1+0x1e80], R32 ;  /* 0x001e802001007387 */ /* 0x000fe80000100a00 */
[----:B------:R1:W-:Y:S02]  /*c2e20*/  STL.64 [R1+0x1e88], R34 ;  /* 0x001e882201007387 */ /* 0x0003e40000100a00 */
[C---:B-1----:R-:W-:Y:S02]  /*c2e30*/  HMMA.1688.F32.TF32 R32, R232.reuse, R58, R192 ;  /* 0x0000003ae820723c */ /* 0x042fe400000810c0 */
[----:B------:R-:W-:Y:S01]  /*c2e40*/  STL.64 [R1+0x1e60], R60 ;  /* 0x001e603c01007387 */ /* 0x000fe20000100a00 */
[----:B------:R-:W-:Y:S01]  /*c2e50*/  IMAD.MOV.U32 R200, RZ, RZ, R53 ;  /* 0x000000ffffc87224 */ /* 0x000fe200078e0035 */
[----:B------:R-:W-:Y:S01]  /*c2e60*/  UISETP.GT.AND UP1, UPT, UR11, URZ, UPT ;  /* 0x000000ff0b00728c */ /* 0x000fe2000bf24270 */
[----:B------:R-:W-:Y:S01]  /*c2e70*/  IMAD.MOV.U32 R201, RZ, RZ, R52 ;  /* 0x000000ffffc97224 */ /* 0x000fe200078e0034 */
[----:B------:R-:W-:Y:S01]  /*c2e80*/  STL.64 [R1+0x1e68], R62 ;  /* 0x001e683e01007387 */ /* 0x000fe20000100a00 */
[----:B------:R-:W-:Y:S01]  /*c2e90*/  IMAD.MOV.U32 R202, RZ, RZ, R49 ;  /* 0x000000ffffca7224 */ /* 0x000fe200078e0031 */
[----:B------:R-:W-:Y:S01]  /*c2ea0*/  UISETP.GE.AND UP0, UPT, UR6, UR10, UPT ;  /* 0x0000000a0600728c */ /* 0x000fe2000bf06270 */
[----:B------:R-:W-:Y:S01]  /*c2eb0*/  IMAD.MOV.U32 R203, RZ, RZ, R48 ;  /* 0x000000ffffcb7224 */ /* 0x000fe200078e0030 */
[----:B------:R-:W4:Y:S01]  /*c2ec0*/  LDL.LU R29, [R1+0x52c8] ;  /* 0x0052c800011d7983 */ /* 0x000f220000300800 */
[----:B------:R-:W-:Y:S01]  /*c2ed0*/  IMAD.MOV.U32 R206, RZ, RZ, R45 ;  /* 0x000000ffffce7224 */ /* 0x000fe200078e002d */
[----:B------:R-:W1:Y:S07]  /*c2ee0*/  LDC R193, c[0x0][0x3ac] ;  /* 0x0000eb00ffc17b82 */ /* 0x000e6e0000000800 */
[----:B------:R1:W-:Y:S04]  /*c2ef0*/  STL.64 [R1+0x1e40], R32 ;  /* 0x001e402001007387 */ /* 0x0003e80000100a00 */
[----:B------:R-:W-:Y:S04]  /*c2f00*/  STL.64 [R1+0x1e48], R34 ;  /* 0x001e482201007387 */ /* 0x000fe80000100a00 */
[----:B-1----:R-:W4:Y:S01]  /*c2f10*/  LDL.LU R33, [R1+0x52d0] ;  /* 0x0052d00001217983 */ /* 0x002f220000300800 */
[----:B------:R-:W-:Y:S01]  /*c2f20*/  HMMA.1688.F32.TF32 R52, R232, R54, R196 ;  /* 0x00000036e834723c */ /* 0x000fe200000810c4 */
[----:B------:R-:W-:-:S02]  /*c2f30*/  IMAD.MOV.U32 R207, RZ, RZ, R44 ;  /* 0x000000ffffcf7224 */ /* 0x000fc400078e002c */
[----:B------:R-:W-:Y:S02]  /*c2f40*/  IMAD.MOV.U32 R212, RZ, RZ, R41 ;  /* 0x000000ffffd47224 */ /* 0x000fe400078e0029 */
[----:B------:R-:W-:Y:S02]  /*c2f50*/  IMAD.MOV.U32 R213, RZ, RZ, R40 ;  /* 0x000000ffffd57224 */ /* 0x000fe400078e0028 */
[----:B------:R-:W-:Y:S02]  /*c2f60*/  IMAD.MOV.U32 R214, RZ, RZ, R37 ;  /* 0x000000ffffd67224 */ /* 0x000fe400078e0025 */
[----:B------:R-:W-:-:S10]  /*c2f70*/  IMAD.MOV.U32 R215, RZ, RZ, R36 ;  /* 0x000000ffffd77224 */ /* 0x000fd400078e0024 */
[----:B------:R-:W-:Y:S04]  /*c2f80*/  STL.64 [R1+0x1e10], R52 ;  /* 0x001e103401007387 */ /* 0x000fe80000100a00 */
[----:B------:R1:W-:Y:S01]  /*c2f90*/  STL.64 [R1+0x1e18], R54 ;  /* 0x001e183601007387 */ /* 0x0003e20000100a00 */
[C---:B------:R-:W-:Y:S08]  /*c2fa0*/  HMMA.1688.F32.TF32 R36, R232.reuse, R38, R212 ;  /* 0x00000026e824723c */ /* 0x040ff000000810d4 */
[C---:B-1----:R-:W-:Y:S08]  /*c2fb0*/  HMMA.1688.F32.TF32 R52, R232.reuse, R50, R200 ;  /* 0x00000032e834723c */ /* 0x042ff000000810c8 */
[C---:B------:R-:W-:Y:S08]  /*c2fc0*/  HMMA.1688.F32.TF32 R48, R232.reuse, R46, R204 ;  /* 0x0000002ee830723c */ /* 0x040ff000000810cc */
[----:B------:R-:W-:Y:S03]  /*c2fd0*/  HMMA.1688.F32.TF32 R44, R232, R42, R208 ;  /* 0x0000002ae82c723c */ /* 0x000fe600000810d0 */
[----:B------:R-:W-:Y:S04]  /*c2fe0*/  STL.64 [R1+0x1df0], R52 ;  /* 0x001df03401007387 */ /* 0x000fe80000100a00 */
[----:B------:R-:W-:Y:S04]  /*c2ff0*/  STL.64 [R1+0x1df8], R54 ;  /* 0x001df83601007387 */ /* 0x000fe80000100a00 */
[----:B------:R-:W-:Y:S04]  /*c3000*/  STL.64 [R1+0x1dd0], R48 ;  /* 0x001dd03001007387 */ /* 0x000fe80000100a00 */
[----:B------:R-:W-:Y:S04]  /*c3010*/  STL.64 [R1+0x1dd8], R50 ;  /* 0x001dd83201007387 */ /* 0x000fe80000100a00 */
[----:B------:R-:W4:Y:S04]  /*c3020*/  LDL.LU R41, [R1+0x52d8] ;  /* 0x0052d80001297983 */ /* 0x000f280000300800 */
[----:B------:R-:W-:Y:S04]  /*c3030*/  STL.64 [R1+0x1db0], R44 ;  /* 0x001db02c01007387 */ /* 0x000fe80000100a00 */
[----:B------:R-:W-:Y:S04]  /*c3040*/  STL.64 [R1+0x1db8], R46 ;  /* 0x001db82e01007387 */ /* 0x000fe80000100a00 */
[----:B------:R-:W4:Y:S04]  /*c3050*/  LDL.LU R40, [R1+0x52dc] ;  /* 0x0052dc0001287983 */ /* 0x000f280000300800 */
[----:B------:R1:W-:Y:S04]  /*c3060*/  STL.64 [R1+0x1d00], R36 ;  /* 0x001d002401007387 */ /* 0x0003e80000100a00 */
[----:B------:R1:W-:Y:S04]  /*c3070*/  STL.64 [R1+0x1d08], R38 ;  /* 0x001d082601007387 */ /* 0x0003e80000100a00 */
[----:B------:R-:W4:Y:S04]  /*c3080*/  LDL.LU R34, [R1+0x52e0] ;  /* 0x0052e00001227983 */ /* 0x000f280000300800 */
[----:B------:R-:W4:Y:S01]  /*c3090*/  LDL.LU R7, [R1+0x52e4] ;  /* 0x0052e40001077983 */ /* 0x000f220000300800 */
[----:B------:R-:W-:-:S03]  /*c30a0*/  IMAD.SHL.U32 R152, R153, 0x40, RZ ;  /* 0x0000004099987824 */ /* 0x000fc600078e00ff */
[----:B-1----:R-:W4:Y:S04]  /*c30b0*/  LDL.LU R37, [R1+0x52e8] ;  /* 0x0052e80001257983 */ /* 0x002f280000300800 */
[----:B------:R-:W4:Y:S01]  /*c30c0*/  LDL.LU R35, [R1+0x52ec] ;  /* 0x0052ec0001237983 */ /* 0x000f220000300800 */
[----:B------:R-:W-:-:S03]  /*c30d0*/  SHF.L.U32 R5, R152, 0x2, RZ ;  /* 0x0000000298057819 */ /* 0x000fc600000006ff */
[----:B------:R-:W4:Y:S04]  /*c30e0*/  LDL.LU R36, [R1+0x52f0] ;  /* 0x0052f00001247983 */ /* 0x000f280000300800 */
[----:B------:R-:W4:Y:S01]  /*c30f0*/  LDL.LU R30, [R1+0x52f4] ;  /* 0x0052f400011e7983 */ /* 0x000f220000300800 */
[----:B--2---:R-:W-:-:S05]  /*c3100*/  IADD3 R28, P1, PT, R28, R5, RZ ;  /* 0x000000051c1c7210 */ /* 0x004fca0007f3e0ff */
[----:B------:R1:W-:Y:S01]  /*c3110*/  STL [R1+0x52cc], R28 ;  /* 0x0052cc1c01007387 */ /* 0x0003e20000100800 */
[----:B---3--:R-:W-:-:S05]  /*c3120*/  IADD3 R6, P2, PT, R6, R5, RZ ;  /* 0x0000000506067210 */ /* 0x008fca0007f5e0ff */
[----:B------:R-:W-:Y:S01]  /*c3130*/  STL [R1+0x52d4], R6 ;  /* 0x0052d40601007387 */ /* 0x000fe20000100800 */
[----:B----4-:R-:W-:-:S05]  /*c3140*/  IMAD.X R29, R29, 0x1, R2, P1 ;  /* 0x000000011d1d7824 */ /* 0x010fca00008e0602 */
[----:B------:R2:W-:Y:S01]  /*c3150*/  STL [R1+0x52c8], R29 ;  /* 0x0052c81d01007387 */ /* 0x0005e20000100800 */
[----:B------:R-:W-:-:S05]  /*c3160*/  IMAD.X R33, R33, 0x1, R2, P2 ;  /* 0x0000000121217824 */ /* 0x000fca00010e0602 */
[----:B------:R3:W-:Y:S04]  /*c3170*/  STL [R1+0x52d0], R33 ;  /* 0x0052d02101007387 */ /* 0x0007e80000100800 */
[----:B------:R-:W4:Y:S04]  /*c3180*/  LDL.LU R32, [R1+0x52fc] ;  /* 0x0052fc0001207983 */ /* 0x000f280000300800 */
[----:B------:R-:W4:Y:S01]  /*c3190*/  LDL.LU R38, [R1+0x52f8] ;  /* 0x0052f80001267983 */ /* 0x000f220000300800 */
[----:B------:R-:W1:Y:S01]  /*c31a0*/  S2R R153, SR_TID.X ;  /* 0x0000000000997919 */ /* 0x000e620000002100 */
[----:B------:R-:W-:-:S02]  /*c31b0*/  USEL UR10, URZ, 0x4, !UP1 ;  /* 0x00000004ff0a7887 */ /* 0x000fc4000c800000 */
[----:B------:R-:W-:Y:S02]  /*c31c0*/  UISETP.GT.AND UP1, UPT, UR8, 0x1, UPT ;  /* 0x000000010800788c */ /* 0x000fe4000bf24270 */
[----:B------:R-:W-:Y:S02]  /*c31d0*/  USEL UR10, UR10, URZ, !UP0 ;  /* 0x000000ff0a0a7287 */ /* 0x000fe4000c000000 */
[----:B------:R-:W-:-:S04]  /*c31e0*/  USEL UR8, UR8, URZ, !UP1 ;  /* 0x000000ff08087287 */ /* 0x000fc8000c800000 */
[----:B------:R-:W-:Y:S01]  /*c31f0*/  ISETP.NE.U32.AND P0, PT, RZ, UR10, PT ;  /* 0x0000000aff007c0c */ /* 0x000fe2000bf05070 */
[----:B------:R-:W-:Y:S01]  /*c3200*/  ULEA UR12, UR8, UR4, 0x10 ;  /* 0x00000004080c7291 */ /* 0x000fe2000f8e80ff */
[----:B-1----:R-:W-:-:S05]  /*c3210*/  LOP3.LUT R4, R153, 0x1f, RZ, 0xc0, !PT ;  /* 0x0000001f99047812 */ /* 0x002fca00078ec0ff */
[----:B------:R-:W-:-:S04]  /*c3220*/  IMAD.SHL.U32 R141, R4, 0x4, RZ ;  /* 0x00000004048d7824 */ /* 0x000fc800078e00ff */
[----:B------:R-:W-:-:S05]  /*c3230*/  VIADD R31, R141, UR12 ;  /* 0x0000000c8d1f7c36 */ /* 0x000fca0008000000 */
[----:B------:R-:W-:Y:S01]  /*c3240*/  @!PT LDS RZ, [RZ] ;  /* 0x00000000fffff984 */ /* 0x000fe20000000800 */
[----:B------:R-:W-:Y:S01]  /*c3250*/  @!PT LDS RZ, [RZ] ;  /* 0x00000000fffff984 */ /* 0x000fe20000000800 */
[----:B------:R-:W-:Y:S01]  /*c3260*/  @!PT LDS RZ, [RZ] ;  /* 0x00000000fffff984 */ /* 0x000fe20000000800 */
[----:B------:R1:W-:Y:S02]  /*c3270*/  LDGSTS.E [R31], desc[UR40][R28.64], P0 ;  /* 0x000000001c1f7fae */ /* 0x0003e400081a1028 */
[----:B-1----:R-:W-:Y:S02]  /*c3280*/  IMAD.MOV.U32 R28, RZ, RZ, R6 ;  /* 0x000000ffff1c7224 */ /* 0x002fe400078e0006 */
[----:B--2---:R-:W-:Y:S01]  /*c3290*/  IMAD.MOV.U32 R29, RZ, RZ, R33 ;  /* 0x000000ffff1d7224 */ /* 0x004fe200078e0021 */
[----:B------:R-:W2:Y:S04]  /*c32a0*/  LDL.LU R6, [R1+0x5304] ;  /* 0x0053040001067983 */ /* 0x000ea80000300800 */
[----:B---3--:R-:W3:Y:S01]  /*c32b0*/  LDL.LU R33, [R1+0x5190] ;  /* 0x0051900001217983 */ /* 0x008ee20000300800 */
[----:B------:R-:W-:-:S03]  /*c32c0*/  IADD3 R40, P1, PT, R40, R5, RZ ;  /* 0x0000000528287210 */ /* 0x000fc60007f3e0ff */
[----:B------:R1:W-:Y:S02]  /*c32d0*/  LDGSTS.E [R31+0x80], desc[UR40][R28.64], P0 ;  /* 0x000800001c1f7fae */ /* 0x0003e400081a1028 */
[----:B------:R-:W-:Y:S02]  /*c32e0*/  IMAD.X R41, R41, 0x1, R2, P1 ;  /* 0x0000000129297824 */ /* 0x000fe400008e0602 */
[----:B------:R1:W-:Y:S04]  /*c32f0*/  STL [R1+0x52dc], R40 ;  /* 0x0052dc2801007387 */ /* 0x0003e80000100800 */
[----:B------:R-:W-:Y:S01]  /*c3300*/  STL [R1+0x52d8], R41 ;  /* 0x0052d82901007387 */ /* 0x000fe20000100800 */
[----:B------:R-:W-:Y:S01]  /*c3310*/  IADD3 R7, P2, PT, R7, R5, RZ ;  /* 0x0000000507077210 */ /* 0x000fe20007f5e0ff */
[----:B-1----:R-:W-:-:S04]  /*c3320*/  IMAD.MOV.U32 R28, RZ, RZ, R40 ;  /* 0x000000ffff1c7224 */ /* 0x002fc800078e0028 */
[----:B------:R-:W-:Y:S01]  /*c3330*/  STL [R1+0x52e4], R7 ;  /* 0x0052e40701007387 */ /* 0x000fe20000100800 */
[----:B------:R-:W-:-:S03]  /*c3340*/  IMAD.MOV.U32 R29, RZ, RZ, R41 ;  /* 0x000000ffff1d7224 */ /* 0x000fc600078e0029 */
[----:B------:R-:W3:Y:S01]  /*c3350*/  LDL.LU R40, [R1+0x5300] ;  /* 0x0053000001287983 */ /* 0x000ee20000300800 */
[--C-:B------:R-:W-:Y:S01]  /*c3360*/  IMAD.X R34, R34, 0x1, R2.reuse, P2 ;  /* 0x0000000122227824 */ /* 0x100fe200010e0602 */
[-C--:B------:R-:W-:Y:S02]  /*c3370*/  IADD3 R35, P1, PT, R35, R5.reuse, RZ ;  /* 0x0000000523237210 */ /* 0x080fe40007f3e0ff */
[----:B------:R1:W-:Y:S03]  /*c3380*/  LDGSTS.E [R31+0x100], desc[UR40][R28.64], P0 ;  /* 0x001000001c1f7fae */ /* 0x0003e600081a1028 */
[----:B------:R-:W-:Y:S01]  /*c3390*/  IMAD.X R37, R37, 0x1, R2, P1 ;  /* 0x0000000125257824 */ /* 0x000fe200008e0602 */
[----:B------:R1:W-:Y:S01]  /*c33a0*/  STL [R1+0x52e0], R34 ;  /* 0x0052e02201007387 */ /* 0x0003e20000100800 */
[----:B------:R-:W-:-:S03]  /*c33b0*/  IADD3 R30, P2, PT, R30, R5, RZ ;  /* 0x000000051e1e7210 */ /* 0x000fc60007f5e0ff */
[----:B------:R-:W3:Y:S01]  /*c33c0*/  LDL.LU R39, [R1+0x518c] ;  /* 0x00518c0001277983 */ /* 0x000ee20000300800 */
[----:B-1----:R-:W-:Y:S02]  /*c33d0*/  IMAD.MOV.U32 R28, RZ, RZ, R7 ;  /* 0x000000ffff1c7224 */ /* 0x002fe400078e0007 */
[----:B------:R-:W-:Y:S02]  /*c33e0*/  IMAD.MOV.U32 R29, RZ, RZ, R34 ;  /* 0x000000ffff1d7224 */ /* 0x000fe400078e0022 */
[----:B------:R-:W3:Y:S04]  /*c33f0*/  LDL.LU R34, [R1+0x5198] ;  /* 0x0051980001227983 */ /* 0x000ee80000300800 */
[----:B------:R-:W3:Y:S01]  /*c3400*/  LDL.LU R7, [R1+0x51a0] ;  /* 0x0051a00001077983 */ /* 0x000ee20000300800 */
[----:B------:R-:W-:-:S03]  /*c3410*/  IMAD.X R36, R36, 0x1, R2, P2 ;  /* 0x0000000124247824 */ /* 0x000fc600010e0602 */
[----:B------:R-:W-:Y:S04]  /*c3420*/  STL [R1+0x52ec], R35 ;  /* 0x0052ec2301007387 */ /* 0x000fe80000100800 */
[----:B------:R1:W-:Y:S04]  /*c3430*/  LDGSTS.E [R31+0x180], desc[UR40][R28.64], P0 ;  /* 0x001800001c1f7fae */ /* 0x0003e800081a1028 */
[----:B------:R1:W-:Y:S04]  /*c3440*/  STL [R1+0x52e8], R37 ;  /* 0x0052e82501007387 */ /* 0x0003e80000100800 */
[----:B------:R-:W-:Y:S01]  /*c3450*/  STL [R1+0x52f4], R30 ;  /* 0x0052f41e01007387 */ /* 0x000fe20000100800 */
[----:B-1----:R-:W-:-:S03]  /*c3460*/  IMAD.MOV.U32 R29, RZ, RZ, R37 ;  /* 0x000000ffff1d7224 */ /* 0x002fc600078e0025 */
[----:B------:R-:W3:Y:S01]  /*c3470*/  LDL.LU R37, [R1+0x5194] ;  /* 0x0051940001257983 */ /* 0x000ee20000300800 */
[----:B------:R-:W-:-:S03]  /*c3480*/  IMAD.MOV.U32 R28, RZ, RZ, R35 ;  /* 0x000000ffff1c7224 */ /* 0x000fc600078e0023 */
[----:B------:R1:W-:Y:S04]  /*c3490*/  STL [R1+0x52f0], R36 ;  /* 0x0052f02401007387 */ /* 0x0003e80000100800 */
[----:B------:R-:W3:Y:S04]  /*c34a0*/  LDL.LU R35, [R1+0x519c] ;  /* 0x00519c0001237983 */ /* 0x000ee80000300800 */
[----:B------:R1:W-:Y:S02]  /*c34b0*/  LDGSTS.E [R31+0x200], desc[UR40][R28.64], P0 ;  /* 0x002000001c1f7fae */ /* 0x0003e400081a1028 */
[----:B-1----:R-:W-:-:S02]  /*c34c0*/  IMAD.MOV.U32 R28, RZ, RZ, R30 ;  /* 0x000000ffff1c7224 */ /* 0x002fc400078e001e */
[----:B------:R-:W-:Y:S02]  /*c34d0*/  IMAD.MOV.U32 R29, RZ, RZ, R36 ;  /* 0x000000ffff1d7224 */ /* 0x000fe400078e0024 */
[----:B------:R-:W3:Y:S04]  /*c34e0*/  LDL.LU R36, [R1+0x51a8] ;  /* 0x0051a80001247983 */ /* 0x000ee80000300800 */
[----:B------:R-:W3:Y:S04]  /*c34f0*/  LDL.LU R30, [R1+0x51b0] ;  /* 0x0051b000011e7983 */ /* 0x000ee80000300800 */
[----:B------:R1:W-:Y:S01]  /*c3500*/  LDGSTS.E [R31+0x280], desc[UR40][R28.64], P0 ;  /* 0x002800001c1f7fae */ /* 0x0003e200081a1028 */
[----:B----4-:R-:W-:-:S05]  /*c3510*/  IADD3 R32, P1, PT, R32, R5, RZ ;  /* 0x0000000520207210 */ /* 0x010fca0007f3e0ff */
[----:B------:R-:W-:Y:S01]  /*c3520*/  IMAD.X R38, R38, 0x1, R2, P1 ;  /* 0x0000000126267824 */ /* 0x000fe200008e0602 */
[----:B------:R-:W-:Y:S03]  /*c3530*/  STL [R1+0x52fc], R32 ;  /* 0x0052fc2001007387 */ /* 0x000fe60000100800 */
[----:B-1----:R-:W-:Y:S01]  /*c3540*/  IMAD.MOV.U32 R29, RZ, RZ, R38 ;  /* 0x000000ffff1d7224 */ /* 0x002fe200078e0026 */
[----:B------:R1:W-:Y:S01]  /*c3550*/  STL [R1+0x52f8], R38 ;  /* 0x0052f82601007387 */ /* 0x0003e20000100800 */
[----:B------:R-:W-:Y:S01]  /*c3560*/  IMAD.MOV.U32 R28, RZ, RZ, R32 ;  /* 0x000000ffff1c7224 */ /* 0x000fe200078e0020 */
[----:B------:R-:W-:Y:S02]  /*c3570*/  UISETP.GT.AND UP1, UPT, UR11, 0x4, UPT ;  /* 0x000000040b00788c */ /* 0x000fe4000bf24270 */
[----:B-1----:R-:W4:Y:S04]  /*c3580*/  LDL.LU R38, [R1+0x51a4] ;  /* 0x0051a40001267983 */ /* 0x002f280000300800 */
[----:B------:R-:W4:Y:S01]  /*c3590*/  LDL.LU R32, [R1+0x51ac] ;  /* 0x0051ac0001207983 */ /* 0x000f220000300800 */
[----:B------:R-:W-:-:S03]  /*c35a0*/  USEL UR10, URZ, 0x4, !UP1 ;  /* 0x00000004ff0a7887 */ /* 0x000fc6000c800000 */
[----:B------:R1:W-:Y:S01]  /*c35b0*/  LDGSTS.E [R31+0x300], desc[UR40][R28.64], P0 ;  /* 0x003000001c1f7fae */ /* 0x0003e200081a1028 */
[----:B------:R-:W-:-:S06]  /*c35c0*/  USEL UR10, UR10, URZ, !UP0 ;  /* 0x000000ff0a0a7287 */ /* 0x000fcc000c000000 */
[----:B------:R-:W-:Y:S02]  /*c35d0*/  ISETP.NE.U32.AND P1, PT, RZ, UR10, PT ;  /* 0x0000000aff007c0c */ /* 0x000fe4000bf25070 */
[-C--:B--2---:R-:W-:Y:S02]  /*c35e0*/  IADD3 R6, P2, PT, R6, R5.reuse, RZ ;  /* 0x0000000506067210 */ /* 0x084fe40007f5e0ff */
[----:B---3--:R-:W-:-:S03]  /*c35f0*/  IADD3 R33, P3, PT, R33, R5, RZ ;  /* 0x0000000521217210 */ /* 0x008fc60007f7e0ff */
[----:B-1----:R-:W-:Y:S01]  /*c3600*/  IMAD.MOV.U32 R28, RZ, RZ, R6 ;  /* 0x000000ffff1c7224 */ /* 0x002fe200078e0006 */
[----:B------:R1:W-:Y:S01]  /*c3610*/  STL [R1+0x5304], R6 ;  /* 0x0053040601007387 */ /* 0x0003e20000100800 */
[----:B------:R-:W-:-:S04]  /*c3620*/  IMAD.X R40, R40, 0x1, R2, P2 ;  /* 0x0000000128287824 */ /* 0x000fc800010e0602 */
[----:B------:R-:W-:Y:S01]  /*c3630*/  IMAD.MOV.U32 R29, RZ, RZ, R40 ;  /* 0x000000ffff1d7224 */ /* 0x000fe200078e0028 */
[----:B------:R-:W-:Y:S04]  /*c3640*/  STL [R1+0x5300], R40 ;  /* 0x0053002801007387 */ /* 0x000fe80000100800 */
[----:B------:R2:W-:Y:S01]  /*c3650*/  LDGSTS.E [R31+0x380], desc[UR40][R28.64], P0 ;  /* 0x003800001c1f7fae */ /* 0x0005e200081a1028 */
[----:B------:R-:W-:-:S03]  /*c3660*/  IMAD.X R39, R39, 0x1, R2, P3 ;  /* 0x0000000127277824 */ /* 0x000fc600018e0602 */
[----:B------:R3:W-:Y:S04]  /*c3670*/  STL [R1+0x5190], R33 ;  /* 0x0051902101007387 */ /* 0x0007e80000100800 */
[----:B------:R-:W4:Y:S01]  /*c3680*/  LDL.LU R41, [R1+0x51b8] ;  /* 0x0051b80001297983 */ /* 0x000f220000300800 */
[----:B------:R-:W-:-:S03]  /*c3690*/  IADD3 R34, P0, PT, R34, R5, RZ ;  /* 0x0000000522227210 */ /* 0x000fc60007f1e0ff */
[----:B------:R-:W-:Y:S01]  /*c36a0*/  STL [R1+0x518c], R39 ;  /* 0x00518c2701007387 */ /* 0x000fe20000100800 */
[----:B--2---:R-:W-:Y:S02]  /*c36b0*/  IMAD.MOV.U32 R28, RZ, RZ, R33 ;  /* 0x000000ffff1c7224 */ /* 0x004fe400078e0021 */
[----:B------:R-:W-:Y:S01]  /*c36c0*/  IMAD.MOV.U32 R29, RZ, RZ, R39 ;  /* 0x000000ffff1d7224 */ /* 0x000fe200078e0027 */
[----:B-1----:R-:W2:Y:S01]  /*c36d0*/  LDL.LU R6, [R1+0x51c0] ;  /* 0x0051c00001067983 */ /* 0x002ea20000300800 */
[----:B------:R-:W-:-:S03]  /*c36e0*/  IADD3 R7, P2, PT, R7, R5, RZ ;  /* 0x0000000507077210 */ /* 0x000fc60007f5e0ff */
[----:B------:R-:W2:Y:S04]  /*c36f0*/  LDL.LU R42, [R1+0x51b4] ;  /* 0x0051b400012a7983 */ /* 0x000ea80000300800 */
[----:B---3--:R-:W3:Y:S04]  /*c3700*/  LDL.LU R33, [R1+0x51bc] ;  /* 0x0051bc0001217983 */ /* 0x008ee80000300800 */
[----:B------:R1:W-:Y:S04]  /*c3710*/  STL [R1+0x5198], R34 ;  /* 0x0051982201007387 */ /* 0x0003e80000100800 */
[----:B------:R1:W-:Y:S01]  /*c3720*/  LDGSTS.E [R31+0x1000], desc[UR40][R28.64], P1 ;  /* 0x010000001c1f7fae */ /* 0x0003e200089a1028 */
[----:B------:R-:W-:-:S05]  /*c3730*/  IMAD.X R37, R37, 0x1, R2, P0 ;  /* 0x0000000125257824 */ /* 0x000fca00000e0602 */
[----:B------:R1:W-:Y:S02]  /*c3740*/  STL [R1+0x5194], R37 ;  /* 0x0051942501007387 */ /* 0x0003e40000100800 */
[----:B-1----:R-:W-:Y:S02]  /*c3750*/  IMAD.MOV.U32 R28, RZ, RZ, R34 ;  /* 0x000000ffff1c7224 */ /* 0x002fe400078e0022 */
[----:B------:R-:W-:Y:S01]  /*c3760*/  IMAD.X R35, R35, 0x1, R2, P2 ;  /* 0x0000000123237824 */ /* 0x000fe200010e0602 */
[----:B------:R1:W-:Y:S04]  /*c3770*/  STL [R1+0x51a0], R7 ;  /* 0x0051a00701007387 */ /* 0x0003e80000100800 */
[----:B------:R-:W3:Y:S01]  /*c3780*/  LDL.LU R34, [R1+0x51c8] ;  /* 0x0051c80001227983 */ /* 0x000ee20000300800 */
[----:B------:R-:W-:-:S03]  /*c3790*/  MOV R29, R37 ;  /* 0x00000025001d7202 */ /* 0x000fc60000000f00 */
[----:B------:R1:W-:Y:S04]  /*c37a0*/  STL [R1+0x519c], R35 ;  /* 0x00519c2301007387 */ /* 0x0003e80000100800 */
[----:B------:R-:W3:Y:S04]  /*c37b0*/  LDL.LU R37, [R1+0x51c4] ;  /* 0x0051c40001257983 */ /* 0x000ee80000300800 */
[----:B------:R1:W-:Y:S01]  /*c37c0*/  LDGSTS.E [R31+0x1080], desc[UR40][R28.64], P1 ;  /* 0x010800001c1f7fae */ /* 0x0003e200089a1028 */
[-C--:B------:R-:W-:Y:S02]  /*c37d0*/  IADD3 R36, P0, PT, R36, R5.reuse, RZ ;  /* 0x0000000524247210 */ /* 0x080fe40007f1e0ff */
[----:B------:R-:W-:Y:S01]  /*c37e0*/  IADD3 R30, P2, PT, R30, R5, RZ ;  /* 0x000000051e1e7210 */ /* 0x000fe20007f5e0ff */
[----:B-1----:R-:W-:-:S02]  /*c37f0*/  IMAD.MOV.U32 R28, RZ, RZ, R7 ;  /* 0x000000ffff1c7224 */ /* 0x002fc400078e0007 */
[----:B------:R-:W-:Y:S01]  /*c3800*/  IMAD.MOV.U32 R29, RZ, RZ, R35 ;  /* 0x000000ffff1d7224 */ /* 0x000fe200078e0023 */
[----:B------:R-:W3:Y:S04]  /*c3810*/  LDL.LU R7, [R1+0x5090] ;  /* 0x0050900001077983 */ /* 0x000ee80000300800 */
[----:B------:R-:W3:Y:S04]  /*c3820*/  LDL.LU R35, [R1+0x5098] ;  /* 0x0050980001237983 */ /* 0x000ee80000300800 */
[----:B------:R-:W-:Y:S04]  /*c3830*/  STL [R1+0x51a8], R36 ;  /* 0x0051a82401007387 */ /* 0x000fe80000100800 */
[----:B------:R1:W-:Y:S01]  /*c3840*/  LDGSTS.E [R31+0x1100], desc[UR40][R28.64], P1 ;  /* 0x011000001c1f7fae */ /* 0x0003e200089a1028 */
[----:B----4-:R-:W-:-:S05]  /*c3850*/  IMAD.X R38, R38, 0x1, R2, P0 ;  /* 0x0000000126267824 */ /* 0x010fca00000e0602 */
[----:B------:R4:W-:Y:S01]  /*c3860*/  STL [R1+0x51a4], R38 ;  /* 0x0051a42601007387 */ /* 0x0009e20000100800 */
[----:B------:R-:W-:-:S03]  /*c3870*/  IMAD.X R32, R32, 0x1, R2, P2 ;  /* 0x0000000120207824 */ /* 0x000fc600010e0602 */
[----:B------:R-:W-:Y:S04]  /*c3880*/  STL [R1+0x51b0], R30 ;  /* 0x0051b01e01007387 */ /* 0x000fe80000100800 */
[----:B------:R-:W3:Y:S04]  /*c3890*/  LDL.LU R40, [R1+0x508c] ;  /* 0x00508c0001287983 */ /* 0x000ee80000300800 */
[----:B------:R4:W-:Y:S04]  /*c38a0*/  STL [R1+0x51ac], R32 ;  /* 0x0051ac2001007387 */ /* 0x0009e80000100800 */
[----:B------:R-:W3:Y:S01]  /*c38b0*/  LDL.LU R39, [R1+0x5094] ;  /* 0x0050940001277983 */ /* 0x000ee20000300800 */
[----:B-1----:R-:W-:-:S02]  /*c38c0*/  IMAD.MOV.U32 R28, RZ, RZ, R36 ;  /* 0x000000ffff1c7224 */ /* 0x002fc400078e0024 */
[----:B------:R-:W-:Y:S02]  /*c38d0*/  IMAD.MOV.U32 R29, RZ, RZ, R38 ;  /* 0x000000ffff1d7224 */ /* 0x000fe400078e0026 */
[----:B----4-:R-:W4:Y:S04]  /*c38e0*/  LDL.LU R38, [R1+0x509c] ;  /* 0x00509c0001267983 */ /* 0x010f280000300800 */
[----:B------:R1:W-:Y:S02]  /*c38f0*/  LDGSTS.E [R31+0x1180], desc[UR40][R28.64], P1 ;  /* 0x011800001c1f7fae */ /* 0x0003e400089a1028 */
[----:B-1----:R-:W-:Y:S02]  /*c3900*/  IMAD.MOV.U32 R29, RZ, RZ, R32 ;  /* 0x000000ffff1d7224 */ /* 0x002fe400078e0020 */
[----:B------:R-:W4:Y:S01]  /*c3910*/  LDL.LU R32, [R1+0x50a0] ;  /* 0x0050a00001207983 */ /* 0x000f220000300800 */
[----:B------:R-:W-:-:S03]  /*c3920*/  IMAD.MOV.U32 R28, RZ, RZ, R30 ;  /* 0x000000ffff1c7224 */ /* 0x000fc600078e001e */
[----:B------:R-:W4:Y:S04]  /*c3930*/  LDL.LU R36, [R1+0x50a4] ;  /* 0x0050a40001247983 */ /* 0x000f280000300800 */
[----:B------:R-:W4:Y:S04]  /*c3940*/  LDL.LU R30, [R1+0x50a8] ;  /* 0x0050a800011e7983 */ /* 0x000f280000300800 */
[----:B------:R1:W-:Y:S01]  /*c3950*/  LDGSTS.E [R31+0x1200], desc[UR40][R28.64], P1 ;  /* 0x012000001c1f7fae */ /* 0x0003e200089a1028 */
[----:B------:R-:W-:-:S04]  /*c3960*/  UISETP.GT.AND UP1, UPT, UR11, 0x8, UPT ;  /* 0x000000080b00788c */ /* 0x000fc8000bf24270 */
[----:B------:R-:W-:-:S04]  /*c3970*/  USEL UR10, URZ, 0x4, !UP1 ;  /* 0x00000004ff0a7887 */ /* 0x000fc8000c800000 */
[----:B------:R-:W-:Y:S01]  /*c3980*/  USEL UR10, UR10, URZ, !UP0 ;  /* 0x000000ff0a0a7287 */ /* 0x000fe2000c000000 */
[----:B------:R-:W-:-:S05]  /*c3990*/  IADD3 R41, P0, PT, R41, R5, RZ ;  /* 0x0000000529297210 */ /* 0x000fca0007f1e0ff */
[----:B-1----:R-:W-:Y:S01]  /*c39a0*/  IMAD.MOV.U32 R28, RZ, RZ, R41 ;  /* 0x000000ffff1c7224 */ /* 0x002fe200078e0029 */
[----:B--2---:R-:W-:Y:S01]  /*c39b0*/  IADD3 R6, P2, PT, R6, R5, RZ ;  /* 0x0000000506067210 */ /* 0x004fe20007f5e0ff */
[----:B------:R-:W-:-:S04]  /*c39c0*/  IMAD.X R42, R42, 0x1, R2, P0 ;  /* 0x000000012a2a7824 */ /* 0x000fc800000e0602 */
[----:B------:R-:W-:Y:S02]  /*c39d0*/  IMAD.MOV.U32 R29, RZ, RZ, R42 ;  /* 0x000000ffff1d7224 */ /* 0x000fe400078e002a */
[----:B---3--:R-:W-:Y:S01]  /*c39e0*/  IMAD.X R33, R33, 0x1, R2, P2 ;  /* 0x0000000121217824 */ /* 0x008fe200010e0602 */
[----:B------:R-:W-:Y:S04]  /*c39f0*/  STL [R1+0x51b8], R41 ;  /* 0x0051b82901007387 */ /* 0x000fe80000100800 */
[----:B------:R-:W-:Y:S04]  /*c3a00*/  STL [R1+0x51b4], R42 ;  /* 0x0051b42a01007387 */ /* 0x000fe80000100800 */
[----:B------:R1:W-:Y:S04]  /*c3a10*/  LDGSTS.E [R31+0x1280], desc[UR40][R28.64], P1 ;  /* 0x012800001c1f7fae */ /* 0x0003e800089a1028 */
[----:B------:R-:W-:Y:S04]  /*c3a20*/  STL [R1+0x51c0], R6 ;  /* 0x0051c00601007387 */ /* 0x000fe80000100800 */
[----:B------:R2:W-:Y:S01]  /*c3a30*/  STL [R1+0x51bc], R33 ;  /* 0x0051bc2101007387 */ /* 0x0005e20000100800 */
[----:B-1----:R-:W-:Y:S01]  /*c3a40*/  IMAD.MOV.U32 R28, RZ, RZ, R6 ;  /* 0x000000ffff1c7224 */ /* 0x002fe200078e0006 */
[----:B------:R-:W-:Y:S01]  /*c3a50*/  IADD3 R34, P0, PT, R34, R5, RZ ;  /* 0x0000000522227210 */ /* 0x000fe20007f1e0ff */
[----:B------:R-:W-:-:S02]  /*c3a60*/  IMAD.MOV.U32 R29, RZ, RZ, R33 ;  /* 0x000000ffff1d7224 */ /* 0x000fc400078e0021 */
[----:B--2---:R-:W2:Y:S04]  /*c3a70*/  LDL.LU R33, [R1+0x50b0] ;  /* 0x0050b00001217983 */ /* 0x004ea80000300800 */
[----:B------:R-:W3:Y:S01]  /*c3a80*/  LDL.LU R6, [R1+0x50b8] ;  /* 0x0050b80001067983 */ /* 0x000ee20000300800 */
[----:B------:R-:W-:-:S03]  /*c3a90*/  IMAD.X R37, R37, 0x1, R2, P0 ;  /* 0x0000000125257824 */ /* 0x000fc600000e0602 */
[----:B------:R1:W-:Y:S04]  /*c3aa0*/  LDGSTS.E [R31+0x1300], desc[UR40][R28.64], P1 ;  /* 0x013000001c1f7fae */ /* 0x0003e800089a1028 */
[----:B------:R-:W-:Y:S04]  /*c3ab0*/  STL [R1+0x51c8], R34 ;  /* 0x0051c82201007387 */ /* 0x000fe80000100800 */
[----:B------:R1:W-:Y:S02]  /*c3ac0*/  STL [R1+0x51c4], R37 ;  /* 0x0051c42501007387 */ /* 0x0003e40000100800 */
[----:B-1----:R-:W-:-:S02]  /*c3ad0*/  IMAD.MOV.U32 R29, RZ, RZ, R37 ;  /* 0x000000ffff1d7224 */ /* 0x002fc400078e0025 */
[----:B------:R-:W-:Y:S01]  /*c3ae0*/  IMAD.MOV.U32 R28, RZ, RZ, R34 ;  /* 0x000000ffff1c7224 */ /* 0x000fe200078e0022 */
[----:B------:R-:W3:Y:S01]  /*c3af0*/  LDL.LU R37, [R1+0x50ac] ;  /* 0x0050ac0001257983 */ /* 0x000ee20000300800 */
[----:B------:R-:W-:-:S03]  /*c3b00*/  ISETP.NE.U32.AND P0, PT, RZ, UR10, PT ;  /* 0x0000000aff007c0c */ /* 0x000fc6000bf05070 */
[----:B------:R1:W-:Y:S01]  /*c3b10*/  LDGSTS.E [R31+0x1380], desc[UR40][R28.64], P1 ;  /* 0x013800001c1f7fae */ /* 0x0003e200089a1028 */
[----:B------:R-:W-:-:S03]  /*c3b20*/  IADD3 R7, P1, PT, R7, R5, RZ ;  /* 0x0000000507077210 */ /* 0x000fc60007f3e0ff */
[----:B------:R-:W3:Y:S01]  /*c3b30*/  LDL.LU R34, [R1+0x50b4] ;  /* 0x0050b40001227983 */ /* 0x000ee20000300800 */
[----:B------:R-:W-:-:S03]  /*c3b40*/  IADD3 R35, P2, PT, R35, R5, RZ ;  /* 0x0000000523237210 */ /* 0x000fc60007f5e0ff */
[----:B------:R1:W-:Y:S02]  /*c3b50*/  STL [R1+0x5090], R7 ;  /* 0x0050900701007387 */ /* 0x0003e40000100800 */
[----:B-1----:R-:W-:Y:S02]  /*c3b60*/  IMAD.MOV.U32 R28, RZ, RZ, R7 ;  /* 0x000000ffff1c7224 */ /* 0x002fe400078e0007 */
[----:B------:R-:W-:-:S04]  /*c3b70*/  IMAD.X R40, R40, 0x1, R2, P1 ;  /* 0x0000000128287824 */ /* 0x000fc800008e0602 */
[----:B------:R-:W-:Y:S01]  /*c3b80*/  IMAD.MOV.U32 R29, RZ, RZ, R40 ;  /* 0x000000ffff1d7224 */ /* 0x000fe200078e0028 */
[----:B------:R-:W-:Y:S01]  /*c3b90*/  STL [R1+0x508c], R40 ;  /* 0x00508c2801007387 */ /* 0x000fe20000100800 */
[----:B------:R-:W-:-:S03]  /*c3ba0*/  IMAD.X R39, R39, 0x1, R2, P2 ;  /* 0x0000000127277824 */ /* 0x000fc600010e0602 */
[----:B------:R1:W-:Y:S04]  /*c3bb0*/  STL [R1+0x5098], R35 ;  /* 0x0050982301007387 */ /* 0x0003e80000100800 */
[----:B------:R-:W3:Y:S04]  /*c3bc0*/  LDL.LU R7, [R1+0x50c0] ;  /* 0x0050c00001077983 */ /* 0x000ee80000300800 */
[----:B------:R1:W-:Y:S04]  /*c3bd0*/  LDGSTS.E [R31+0x2000], desc[UR40][R28.64], P0 ;  /* 0x020000001c1f7fae */ /* 0x0003e800081a1028 */
[----:B------:R-:W-:Y:S01]  /*c3be0*/  STL [R1+0x5094], R39 ;  /* 0x0050942701007387 */ /* 0x000fe20000100800 */
[----:B-1----:R-:W-:-:S03]  /*c3bf0*/  IMAD.MOV.U32 R28, RZ, RZ, R35 ;  /* 0x000000ffff1c7224 */ /* 0x002fc600078e0023 */
[----:B------:R-:W3:Y:S01]  /*c3c00*/  LDL.LU R35, [R1+0x50bc] ;  /* 0x0050bc0001237983 */ /* 0x000ee20000300800 */
[----:B----4-:R-:W-:Y:S01]  /*c3c10*/  IADD3 R32, P1, PT, R32, R5, RZ ;  /* 0x0000000520207210 */ /* 0x010fe20007f3e0ff */
[----:B------:R-:W-:-:S04]  /*c3c20*/  IMAD.MOV.U32 R29, RZ, RZ, R39 ;  /* 0x000000ffff1d7224 */ /* 0x000fc800078e0027 */
[--C-:B------:R-:W-:Y:S01]  /*c3c30*/  IMAD.X R38, R38, 0x1, R2.reuse, P1 ;  /* 0x0000000126267824 */ /* 0x100fe200008e0602 */
[----:B------:R-:W-:Y:S01]  /*c3c40*/  IADD3 R30, P2, PT, R30, R5, RZ ;  /* 0x000000051e1e7210 */ /* 0x000fe20007f5e0ff */
[----:B------:R1:W-:Y:S04]  /*c3c50*/  STL [R1+0x50a0], R32 ;  /* 0x0050a02001007387 */ /* 0x0003e80000100800 */
[----:B------:R4:W-:Y:S01]  /*c3c60*/  LDGSTS.E [R31+0x2080], desc[UR40][R28.64], P0 ;  /* 0x020800001c1f7fae */ /* 0x0009e200081a1028 */
[----:B------:R-:W-:-:S03]  /*c3c70*/  IMAD.X R36, R36, 0x1, R2, P2 ;  /* 0x0000000124247824 */ /* 0x000fc600010e0602 */
[----:B------:R-:W-:Y:S04]  /*c3c80*/  STL [R1+0x509c], R38 ;  /* 0x00509c2601007387 */ /* 0x000fe80000100800 */
[----:B------:R-:W-:Y:S01]  /*c3c90*/  STL [R1+0x50a8], R30 ;  /* 0x0050a81e01007387 */ /* 0x000fe20000100800 */
[----:B----4-:R-:W-:-:S03]  /*c3ca0*/  IMAD.MOV.U32 R28, RZ, RZ, R32 ;  /* 0x000000ffff1c7224 */ /* 0x010fc600078e0020 */
[----:B-1----:R-:W4:Y:S04]  /*c3cb0*/  LDL.LU R32, [R1+0x50c8] ;  /* 0x0050c80001207983 */ /* 0x002f280000300800 */
[----:B------:R1:W-:Y:S01]  /*c3cc0*/  STL [R1+0x50a4], R36 ;  /* 0x0050a42401007387 */ /* 0x0003e20000100800 */
[----:B------:R-:W-:-:S03]  /*c3cd0*/  IMAD.MOV.U32 R29, RZ, RZ, R38 ;  /* 0x000000ffff1d7224 */ /* 0x000fc600078e0026 */
[----:B------:R-:W4:Y:S04]  /*c3ce0*/  LDL.LU R41, [R1+0x4f50] ;  /* 0x004f500001297983 */ /* 0x000f280000300800 */
[----:B------:R-:W4:Y:S04]  /*c3cf0*/  LDL.LU R40, [R1+0x50c4] ;  /* 0x0050c40001287983 */ /* 0x000f280000300800 */
[----:B------:R1:W-:Y:S04]  /*c3d00*/  LDGSTS.E [R31+0x2100], desc[UR40][R28.64], P0 ;  /* 0x021000001c1f7fae */ /* 0x0003e800081a1028 */
[----:B------:R-:W4:Y:S01]  /*c3d10*/  LDL.LU R42, [R1+0x4f4c] ;  /* 0x004f4c00012a7983 */ /* 0x000f220000300800 */
[----:B-1----:R-:W-:-:S02]  /*c3d20*/  IMAD.MOV.U32 R28, RZ, RZ, R30 ;  /* 0x000000ffff1c7224 */ /* 0x002fc400078e001e */
[----:B------:R-:W-:Y:S02]  /*c3d30*/  IMAD.MOV.U32 R29, RZ, RZ, R36 ;  /* 0x000000ffff1d7224 */ /* 0x000fe400078e0024 */
[----:B------:R-:W4:Y:S04]  /*c3d40*/  LDL.LU R36, [R1+0x4f58] ;  /* 0x004f580001247983 */ /* 0x000f280000300800 */
[----:B------:R-:W4:Y:S04]  /*c3d50*/  LDL.LU R30, [R1+0x4f60] ;  /* 0x004f6000011e7983 */ /* 0x000f280000300800 */
[----:B------:R1:W-:Y:S01]  /*c3d60*/  LDGSTS.E [R31+0x2180], desc[UR40][R28.64], P0 ;  /* 0x021800001c1f7fae */ /* 0x0003e200081a1028 */
[----:B--2---:R-:W-:-:S02]  /*c3d70*/  IADD3 R33, P1, PT, R33, R5, RZ ;  /* 0x0000000521217210 */ /* 0x004fc40007f3e0ff */
[----:B---3--:R-:W-:-:S03]  /*c3d80*/  IADD3 R6, P2, PT, R6, R5, RZ ;  /* 0x0000000506067210 */ /* 0x008fc60007f5e0ff */
[----:B------:R-:W-:Y:S01]  /*c3d90*/  STL [R1+0x50b0], R33 ;  /* 0x0050b02101007387 */ /* 0x000fe20000100800 */
[----:B-1----:R-:W-:Y:S02]  /*c3da0*/  IMAD.MOV.U32 R28, RZ, RZ, R33 ;  /* 0x000000ffff1c7224 */ /* 0x002fe400078e0021 */
[----:B------:R-:W-:-:S04]  /*c3db0*/  IMAD.X R37, R37, 0x1, R2, P1 ;  /* 0x0000000125257824 */ /* 0x000fc800008e0602 */
[----:B------:R-:W-:Y:S01]  /*c3dc0*/  IMAD.MOV.U32 R29, RZ, RZ, R37 ;  /* 0x000000ffff1d7224 */ /* 0x000fe200078e0025 */
[----:B------:R1:W-:Y:S01]  /*c3dd0*/  STL [R1+0x50ac], R37 ;  /* 0x0050ac2501007387 */ /* 0x0003e20000100800 */
[----:B------:R-:W-:-:S03]  /*c3de0*/  IADD3.X R34, PT, PT, R34, R2, RZ, P2, !PT ;  /* 0x0000000222227210 */ /* 0x000fc600017fe4ff */
[----:B------:R-:W-:Y:S04]  /*c3df0*/  STL [R1+0x50b8], R6 ;  /* 0x0050b80601007387 */ /* 0x000fe80000100800 */
[----:B------:R2:W-:Y:S04]  /*c3e00*/  LDGSTS.E [R31+0x2200], desc[UR40][R28.64], P0 ;  /* 0x022000001c1f7fae */ /* 0x0005e800081a1028 */
[----:B-1----:R-:W3:Y:S04]  /*c3e10*/  LDL.LU R37, [R1+0x4f54] ;  /* 0x004f540001257983 */ /* 0x002ee80000300800 */
[----:B------:R1:W-:Y:S04]  /*c3e20*/  STL [R1+0x50b4], R34 ;  /* 0x0050b42201007387 */ /* 0x0003e80000100800 */
[----:B------:R-:W3:Y:S01]  /*c3e30*/  LDL.LU R33, [R1+0x4f5c] ;  /* 0x004f5c0001217983 */ /* 0x000ee20000300800 */
[----:B--2---:R-:W-:-:S02]  /*c3e40*/  IMAD.MOV.U32 R29, RZ, RZ, R34 ;  /* 0x000000ffff1d7224 */ /* 0x004fc400078e0022 */
[----:B------:R-:W-:Y:S01]  /*c3e50*/  IMAD.MOV.U32 R28, RZ, RZ, R6 ;  /* 0x000000ffff1c7224 */ /* 0x000fe200078e0006 */
[----:B-1----:R-:W2:Y:S04]  /*c3e60*/  LDL.LU R34, [R1+0x4f68] ;  /* 0x004f680001227983 */ /* 0x002ea80000300800 */
[----:B------:R-:W2:Y:S01]  /*c3e70*/  LDL.LU R6, [R1+0x4f70] ;  /* 0x004f700001067983 */ /* 0x000ea20000300800 */
[----:B------:R-:W-:-:S03]  /*c3e80*/  UISETP.GT.AND UP1, UPT, UR11, 0xc, UPT ;  /* 0x0000000c0b00788c */ /* 0x000fc6000bf24270 */
[----:B------:R1:W-:Y:S01]  /*c3e90*/  LDGSTS.E [R31+0x2280], desc[UR40][R28.64], P0 ;  /* 0x022800001c1f7fae */ /* 0x0003e200081a1028 */
[----:B------:R-:W-:-:S05]  /*c3ea0*/  IADD3 R7, P1, PT, R7, R5, RZ ;  /* 0x0000000507077210 */ /* 0x000fca0007f3e0ff */
[----:B------:R-:W-:Y:S01]  /*c3eb0*/  STL [R1+0x50c0], R7 ;  /* 0x0050c00701007387 */ /* 0x000fe20000100800 */
[----:B------:R-:W-:-:S05]  /*c3ec0*/  IMAD.X R35, R35, 0x1, R2, P1 ;  /* 0x0000000123237824 */ /* 0x000fca00008e0602 */
[----:B------:R1:W-:Y:S04]  /*c3ed0*/  STL [R1+0x50bc], R35 ;  /* 0x0050bc2301007387 */ /* 0x0003e80000100800 */
[----:B------:R-:W2:Y:S04]  /*c3ee0*/  LDL.LU R38, [R1+0x4f64] ;  /* 0x004f640001267983 */ /* 0x000ea80000300800 */
[----:B------:R-:W2:Y:S01]  /*c3ef0*/  LDL.LU R39, [R1+0x4f6c] ;  /* 0x004f6c0001277983 */ /* 0x000ea20000300800 */
[----:B------:R-:W-:Y:S01]  /*c3f00*/  USEL UR10, URZ, 0x4, !UP1 ;  /* 0x00000004ff0a7887 */ /* 0x000fe2000c800000 */
[----:B-1----:R-:W-:-:S02]  /*c3f10*/  IMAD.MOV.U32 R28, RZ, RZ, R7 ;  /* 0x000000ffff1c7224 */ /* 0x002fc400078e0007 */
[----:B------:R-:W-:Y:S01]  /*c3f20*/  IMAD.MOV.U32 R29, RZ, RZ, R35 ;  /* 0x000000ffff1d7224 */ /* 0x000fe200078e0023 */
[----:B------:R-:W-:Y:S01]  /*c3f30*/  USEL UR10, UR10, URZ, !UP0 ;  /* 0x000000ff0a0a7287 */ /* 0x000fe2000c000000 */
[----:B------:R-:W2:Y:S04]  /*c3f40*/  LDL.LU R35, [R1+0x4f78] ;  /* 0x004f780001237983 */ /* 0x000ea80000300800 */
[----:B------:R1:W-:Y:S01]  /*c3f50*/  LDGSTS.E [R31+0x2300], desc[UR40][R28.64], P0 ;  /* 0x023000001c1f7fae */ /* 0x0003e200081a1028 */
[----:B----4-:R-:W-:-:S03]  /*c3f60*/  IADD3 R32, P2, PT, R32, R5, RZ ;  /* 0x0000000520207210 */ /* 0x010fc60007f5e0ff */
[----:B------:R-:W4:Y:S01]  /*c3f70*/  LDL.LU R7, [R1+0x4f80] ;  /* 0x004f800001077983 */ /* 0x000f220000300800 */
[----:B------:R-:W-:Y:S01]  /*c3f80*/  ISETP.NE.U32.AND P1, PT, RZ, UR10, PT ;  /* 0x0000000aff007c0c */ /* 0x000fe2000bf25070 */
[----:B-1----:R-:W-:Y:S02]  /*c3f90*/  IMAD.MOV.U32 R28, RZ, RZ, R32 ;  /* 0x000000ffff1c7224 */ /* 0x002fe400078e0020 */
[----:B------:R-:W-:Y:S01]  /*c3fa0*/  IMAD.X R40, R40, 0x1, R2, P2 ;  /* 0x0000000128287824 */ /* 0x000fe200010e0602 */
[----:B------:R-:W-:-:S03]  /*c3fb0*/  IADD3 R41, P3, PT, R41, R5, RZ ;  /* 0x0000000529297210 */ /* 0x000fc60007f7e0ff */
[----:B------:R-:W-:Y:S01]  /*c3fc0*/  IMAD.MOV.U32 R29, RZ, RZ, R40 ;  /* 0x000000ffff1d7224 */ /* 0x000fe200078e0028 */
[----:B------:R-:W-:Y:S04]  /*c3fd0*/  STL [R1+0x50c8], R32 ;  /* 0x0050c82001007387 */ /* 0x000fe80000100800 */
[----:B------:R1:W-:Y:S01]  /*c3fe0*/  LDGSTS.E [R31+0x2380], desc[UR40][R28.64], P0 ;  /* 0x023800001c1f7fae */ /* 0x0003e200081a1028 */
[----:B------:R-:W-:-:S03]  /*c3ff0*/  IMAD.X R42, R42, 0x1, R2, P3 ;  /* 0x000000012a2a7824 */ /* 0x000fc600018e0602 */
[----:B------:R1:W-:Y:S04]  /*c4000*/  STL [R1+0x50c4], R40 ;  /* 0x0050c42801007387 */ /* 0x0003e80000100800 */
[----:B------:R-:W-:Y:S01]  /*c4010*/  STL [R1+0x4f50], R41 ;  /* 0x004f502901007387 */ /* 0x000fe20000100800 */
[----:B------:R-:W-:-:S03]  /*c4020*/  IADD3 R36, P0, PT, R36, R5, RZ ;  /* 0x0000000524247210 */ /* 0x000fc60007f1e0ff */
[----:B-1----:R-:W4:Y:S01]  /*c4030*/  LDL.LU R40, [R1+0x4f74] ;  /* 0x004f740001287983 */ /* 0x002f220000300800 */
[----:B------:R-:W-:Y:S01]  /*c4040*/  IMAD.MOV.U32 R28, RZ, RZ, R41 ;  /* 0x000000ffff1c7224 */ /* 0x000fe200078e0029 */
[----:B------:R-:W-:Y:S01]  /*c4050*/  IADD3 R30, P2, PT, R30, R5, RZ ;  /* 0x000000051e1e7210 */ /* 0x000fe20007f5e0ff */
[----:B------:R-:W-:Y:S01]  /*c4060*/  IMAD.MOV.U32 R29, RZ, RZ, R42 ;  /* 0x000000ffff1d7224 */ /* 0x000fe200078e002a */
[----:B------:R-:W-:Y:S04]  /*c4070*/  STL [R1+0x4f4c], R42 ;  /* 0x004f4c2a01007387 */ /* 0x000fe80000100800 */
[----:B------:R-:W4:Y:S04]  /*c4080*/  LDL.LU R32, [R1+0x4f7c] ;  /* 0x004f7c0001207983 */ /* 0x000f280000300800 */
[----:B------:R1:W-:Y:S04]  /*c4090*/  STL [R1+0x4f58], R36 ;  /* 0x004f582401007387 */ /* 0x0003e80000100800 */
[----:B------:R1:W-:Y:S02]  /*c40a0*/  LDGSTS.E [R31+0x3000], desc[UR40][R28.64], P1 ;  /* 0x030000001c1f7fae */ /* 0x0003e400089a1028 */
[----:B-1----:R-:W-:-:S02]  /*c40b0*/  IMAD.MOV.U32 R28, RZ, RZ, R36 ;  /* 0x000000ffff1c7224 */ /* 0x002fc400078e0024 */
[----:B---3--:R-:W-:-:S05]  /*c40c0*/  IMAD.X R37, R37, 0x1, R2, P0 ;  /* 0x0000000125257824 */ /* 0x008fca00000e0602 */
[----:B------:R1:W-:Y:S01]  /*c40d0*/  STL [R1+0x4f54], R37 ;  /* 0x004f542501007387 */ /* 0x0003e20000100800 */
[----:B------:R-:W-:-:S03]  /*c40e0*/  IMAD.X R33, R33, 0x1, R2, P2 ;  /* 0x0000000121217824 */ /* 0x000fc600010e0602 */
[----:B------:R-:W-:Y:S04]  /*c40f0*/  STL [R1+0x4f60], R30 ;  /* 0x004f601e01007387 */ /* 0x000fe80000100800 */
[----:B------:R-:W3:Y:S01]  /*c4100*/  LDL.LU R36, [R1+0x4f88] ;  /* 0x004f880001247983 */ /* 0x000ee20000300800 */
[----:B------:R-:W-:-:S03]  /*c4110*/  IMAD.MOV.U32 R29, RZ, RZ, R37 ;  /* 0x000000ffff1d7224 */ /* 0x000fc600078e0025 */
[----:B------:R2:W-:Y:S04]  /*c4120*/  STL [R1+0x4f5c], R33 ;  /* 0x004f5c2101007387 */ /* 0x0005e80000100800 */
[----:B-1----:R-:W3:Y:S01]  /*c4130*/  LDL.LU R37, [R1+0x4f84] ;  /* 0x004f840001257983 */ /* 0x002ee20000300800 */
[----:B--2---:R-:W-:-:S03]  /*c4140*/  IADD3 R34, P0, PT, R34, R5, RZ ;  /* 0x0000000522227210 */ /* 0x004fc60007f1e0ff */
[----:B------:R1:W-:Y:S01]  /*c4150*/  LDGSTS.E [R31+0x3080], desc[UR40][R28.64], P1 ;  /* 0x030800001c1f7fae */ /* 0x0003e200089a1028 */
[----:B------:R-:W-:Y:S01]  /*c4160*/  IADD3 R6, P2, PT, R6, R5, RZ ;  /* 0x0000000506067210 */ /* 0x000fe20007f5e0ff */
[----:B-1----:R-:W-:Y:S02]  /*c4170*/  IMAD.MOV.U32 R28, RZ, RZ, R30 ;  /* 0x000000ffff1c7224 */ /* 0x002fe400078e001e */
[----:B------:R-:W-:Y:S02]  /*c4180*/  IMAD.MOV.U32 R29, RZ, RZ, R33 ;  /* 0x000000ffff1d7224 */ /* 0x000fe400078e0021 */
[----:B------:R-:W2:Y:S04]  /*c4190*/  LDL.LU R33, [R1+0x4e50] ;  /* 0x004e500001217983 */ /* 0x000ea80000300800 */
[----:B------:R-:W2:Y:S04]  /*c41a0*/  LDL.LU R30, [R1+0x4e58] ;  /* 0x004e5800011e7983 */ /* 0x000ea80000300800 */
[----:B------:R-:W-:Y:S04]  /*c41b0*/  STL [R1+0x4f68], R34 ;  /* 0x004f682201007387 */ /* 0x000fe80000100800 */
[----:B------:R1:W-:Y:S02]  /*c41c0*/  LDGSTS.E [R31+0x3100], desc[UR40][R28.64], P1 ;  /* 0x031000001c1f7fae */ /* 0x0003e400089a1028 */
[----:B-1----:R-:W-:-:S02]  /*c41d0*/  IMAD.MOV.U32 R28, RZ, RZ, R34 ;  /* 0x000000ffff1c7224 */ /* 0x002fc400078e0022 */
[----:B------:R-:W-:-:S04]  /*c41e0*/  IMAD.X R38, R38, 0x1, R2, P0 ;  /* 0x0000000126267824 */ /* 0x000fc800000e0602 */
[----:B------:R-:W-:Y:S01]  /*c41f0*/  IMAD.MOV.U32 R29, RZ, RZ, R38 ;  /* 0x000000ffff1d7224 */ /* 0x000fe200078e0026 */
[----:B------:R1:W-:Y:S01]  /*c4200*/  STL [R1+0x4f64], R38 ;  /* 0x004f642601007387 */ /* 0x0003e20000100800 */
[----:B------:R-:W-:-:S03]  /*c4210*/  IMAD.X R39, R39, 0x1, R2, P2 ;  /* 0x0000000127277824 */ /* 0x000fc600010e0602 */
[----:B------:R-:W-:Y:S01]  /*c4220*/  STL [R1+0x4f70], R6 ;  /* 0x004f700601007387 */ /* 0x000fe20000100800 */
[----:B------:R-:W-:-:S03]  /*c4230*/  IADD3 R35, P0, PT, R35, R5, RZ ;  /* 0x0000000523237210 */ /* 0x000fc60007f1e0ff */
[----:B------:R4:W-:Y:S04]  /*c4240*/  LDGSTS.E [R31+0x3180], desc[UR40][R28.64], P1 ;  /* 0x031800001c1f7fae */ /* 0x0009e800089a1028 */
[----:B-1----:R-:W2:Y:S04]  /*c4250*/  LDL.LU R38, [R1+0x4e4c] ;  /* 0x004e4c0001267983 */ /* 0x002ea80000300800 */
[----:B------:R1:W-:Y:S04]  /*c4260*/  STL [R1+0x4f6c], R39 ;  /* 0x004f6c2701007387 */ /* 0x0003e80000100800 */
[----:B------:R-:W2:Y:S01]  /*c4270*/  LDL.LU R34, [R1+0x4e54] ;  /* 0x004e540001227983 */ /* 0x000ea20000300800 */
[----:B----4-:R-:W-:Y:S01]  /*c4280*/  IMAD.MOV.U32 R28, RZ, RZ, R6 ;  /* 0x000000ffff1c7224 */ /* 0x010fe200078e0006 */
[----:B------:R-:W-:Y:S01]  /*c4290*/  IADD3 R7, P2, PT, R7, R5, RZ ;  /* 0x0000000507077210 */ /* 0x000fe20007f5e0ff */
[----:B------:R-:W-:-:S02]  /*c42a0*/  IMAD.MOV.U32 R29, RZ, RZ, R39 ;  /* 0x000000ffff1d7224 */ /* 0x000fc400078e0027 */
[----:B-1----:R-:W4:Y:S04]  /*c42b0*/  LDL.LU R39, [R1+0x4e60] ;  /* 0x004e600001277983 */ /* 0x002f280000300800 */
[----:B------:R-:W4:Y:S04]  /*c42c0*/  LDL.LU R6, [R1+0x4e68] ;  /* 0x004e680001067983 */ /* 0x000f280000300800 */
[----:B------:R-:W-:Y:S04]  /*c42d0*/  STL [R1+0x4f78], R35 ;  /* 0x004f782301007387 */ /* 0x000fe80000100800 */
[----:B------:R1:W-:Y:S01]  /*c42e0*/  LDGSTS.E [R31+0x3200], desc[UR40][R28.64], P1 ;  /* 0x032000001c1f7fae */ /* 0x0003e200089a1028 */
[----:B------:R-:W-:-:S02]  /*c42f0*/  IMAD.X R40, R40, 0x1, R2, P0 ;  /* 0x0000000128287824 */ /* 0x000fc400000e0602 */
[----:B-1----:R-:W-:Y:S02]  /*c4300*/  IMAD.MOV.U32 R28, RZ, RZ, R35 ;  /* 0x000000ffff1c7224 */ /* 0x002fe400078e0023 */
[----:B------:R-:W-:Y:S01]  /*c4310*/  IMAD.MOV.U32 R29, RZ, RZ, R40 ;  /* 0x000000ffff1d7224 */ /* 0x000fe200078e0028 */
[----:B------:R1:W-:Y:S04]  /*c4320*/  STL [R1+0x4f74], R40 ;  /* 0x004f742801007387 */ /* 0x0003e80000100800 */
[----:B------:R-:W-:Y:S01]  /*c4330*/  STL [R1+0x4f80], R7 ;  /* 0x004f800701007387 */ /* 0x000fe20000100800 */
[----:B------:R-:W-:-:S03]  /*c4340*/  IMAD.X R32, R32, 0x1, R2, P2 ;  /* 0x0000000120207824 */ /* 0x000fc600010e0602 */
[----:B------:R1:W-:Y:S04]  /*c4350*/  LDGSTS.E [R31+0x3280], desc[UR40][R28.64], P1 ;  /* 0x032800001c1f7fae */ /* 0x0003e800089a1028 */
[----:B-1----:R-:W4:Y:S04]  /*c4360*/  LDL.LU R40, [R1+0x4e5c] ;  /* 0x004e5c0001287983 */ /* 0x002f280000300800 */
[----:B------:R1:W-:Y:S01]  /*c4370*/  STL [R1+0x4f7c], R32 ;  /* 0x004f7c2001007387 */ /* 0x0003e20000100800 */
[----:B------:R-:W-:Y:S01]  /*c4380*/  IMAD.MOV.U32 R28, RZ, RZ, R7 ;  /* 0x000000ffff1c7224 */ /* 0x000fe200078e0007 */
[----:B------:R-:W-:-:S02]  /*c4390*/  MOV R29, R32 ;  /* 0x00000020001d7202 */ /* 0x000fc40000000f00 */
[----:B------:R-:W4:Y:S04]  /*c43a0*/  LDL.LU R35, [R1+0x4e64] ;  /* 0x004e640001237983 */ /* 0x000f280000300800 */
[----:B-1----:R-:W4:Y:S04]  /*c43b0*/  LDL.LU R32, [R1+0x4e70] ;  /* 0x004e700001207983 */ /* 0x002f280000300800 */
[----:B------:R-:W4:Y:S04]  /*c43c0*/  LDL.LU R7, [R1+0x4e78] ;  /* 0x004e780001077983 */ /* 0x000f280000300800 */
[----:B------:R1:W-:Y:S01]  /*c43d0*/  LDGSTS.E [R31+0x3300], desc[UR40][R28.64], P1 ;  /* 0x033000001c1f7fae */ /* 0x0003e200089a1028 */
[----:B---3--:R-:W-:-:S05]  /*c43e0*/  IADD3 R36, P0, PT, R36, R5, RZ ;  /* 0x0000000524247210 */ /* 0x008fca0007f1e0ff */
[----:B------:R-:W-:Y:S01]  /*c43f0*/  IMAD.X R37, R37, 0x1, R2, P0 ;  /* 0x0000000125257824 */ /* 0x000fe200000e0602 */
[----:B------:R-:W-:Y:S01]  /*c4400*/  STL [R1+0x4f88], R36 ;  /* 0x004f882401007387 */ /* 0x000fe20000100800 */
[----:B-1----:R-:W-:Y:S02]  /*c4410*/  IMAD.MOV.U32 R28, RZ, RZ, R36 ;  /* 0x000000ffff1c7224 */ /* 0x002fe400078e0024 */
[----:B------:R-:W-:Y:S01]  /*c4420*/  IMAD.MOV.U32 R29, RZ, RZ, R37 ;  /* 0x000000ffff1d7224 */ /* 0x000fe200078e0025 */
[----:B------:R1:W-:Y:S04]  /*c4430*/  STL [R1+0x4f84], R37 ;  /* 0x004f842501007387 */ /* 0x0003e80000100800 */
[----:B------:R3:W-:Y:S04]  /*c4440*/  LDGSTS.E [R31+0x3380], desc[UR40][R28.64], P1 ;  /* 0x033800001c1f7fae */ /* 0x0007e800089a1028 */
[----:B-1----:R-:W4:Y:S04]  /*c4450*/  LDL.LU R37, [R1+0x4e6c] ;  /* 0x004e6c0001257983 */ /* 0x002f280000300800 */
[----:B------:R-:W4:Y:S01]  /*c4460*/  LDL.LU R36, [R1+0x4e74] ;  /* 0x004e740001247983 */ /* 0x000f220000300800 */
[----:B--2---:R-:W-:-:S02]  /*c4470*/  IADD3 R33, P1, PT, R33, R5, RZ ;  /* 0x0000000521217210 */ /* 0x004fc40007f3e0ff */
[----:B------:R-:W-:-:S03]  /*c4480*/  IADD3 R30, P2, PT, R30, R5, RZ ;  /* 0x000000051e1e7210 */ /* 0x000fc60007f5e0ff */
[----:B------:R1:W-:Y:S01]  /*c4490*/  STL [R1+0x4e50], R33 ;  /* 0x004e502101007387 */ /* 0x0003e20000100800 */
[----:B---3--:R-:W-:Y:S02]  /*c44a0*/  IMAD.MOV.U32 R28, RZ, RZ, R33 ;  /* 0x000000ffff1c7224 */ /* 0x008fe400078e0021 */
[----:B------:R-:W-:-:S05]  /*c44b0*/  IMAD.X R38, R38, 0x1, R2, P1 ;  /* 0x0000000126267824 */ /* 0x000fca00008e0602 */
[----:B------:R2:W-:Y:S01]  /*c44c0*/  STL [R1+0x4e4c], R38 ;  /* 0x004e4c2601007387 */ /* 0x0005e20000100800 */
[----:B------:R-:W-:-:S03]  /*c44d0*/  IMAD.X R34, R34, 0x1, R2, P2 ;  /* 0x0000000122227824 */ /* 0x000fc600010e0602 */
[----:B------:R3:W-:Y:S04]  /*c44e0*/  STL [R1+0x4e58], R30 ;  /* 0x004e581e01007387 */ /* 0x0007e80000100800 */
[----:B-1----:R-:W4:Y:S01]  /*c44f0*/  LDL.LU R33, [R1+0x4e80] ;  /* 0x004e800001217983 */ /* 0x002f220000300800 */
[----:B------:R-:W-:-:S03]  /*c4500*/  IMAD.MOV.U32 R29, RZ, RZ, R38 ;  /* 0x000000ffff1d7224 */ /* 0x000fc600078e0026 */
[----:B------:R1:W-:Y:S04]  /*c4510*/  STL [R1+0x4e54], R34 ;  /* 0x004e542201007387 */ /* 0x0003e80000100800 */
[----:B--2---:R-:W2:Y:S01]  /*c4520*/  LDL.LU R38, [R1+0x4e7c] ;  /* 0x004e7c0001267983 */ /* 0x004ea20000300800 */
[----:B------:R-:W-:-:S04]  /*c4530*/  UISETP.GT.AND UP1, UPT, UR11, 0x10, UPT ;  /* 0x000000100b00788c */ /* 0x000fc8000bf24270 */
[----:B------:R-:W-:-:S04]  /*c4540*/  USEL UR10, URZ, 0x4, !UP1 ;  /* 0x00000004ff0a7887 */ /* 0x000fc8000c800000 */
[----:B------:R-:W-:-:S06]  /*c4550*/  USEL UR10, UR10, URZ, !UP0 ;  /* 0x000000ff0a0a7287 */ /* 0x000fcc000c000000 */
[----:B------:R-:W-:Y:S02]  /*c4560*/  ISETP.NE.U32.AND P0, PT, RZ, UR10, PT ;  /* 0x0000000aff007c0c */ /* 0x000fe4000bf05070 */
[-C--:B----4-:R-:W-:Y:S02]  /*c4570*/  IADD3 R39, P1, PT, R39, R5.reuse, RZ ;  /* 0x0000000527277210 */ /* 0x090fe40007f3e0ff */
[----:B------:R-:W-:-:S09]  /*c4580*/  IADD3 R6, P2, PT, R6, R5, RZ ;  /* 0x0000000506067210 */ /* 0x000fd20007f5e0ff */
[----:B------:R4:W-:Y:S01]  /*c4590*/  LDGSTS.E [R31+0x4000], desc[UR40][R28.64], P0 ;  /* 0x040000001c1f7fae */ /* 0x0009e200081a1028 */
[----:B------:R-:W-:Y:S02]  /*c45a0*/  IMAD.X R40, R40, 0x1, R2, P1 ;  /* 0x0000000128287824 */ /* 0x000fe400008e0602 */
[----:B----4-:R-:W-:Y:S02]  /*c45b0*/  IMAD.MOV.U32 R28, RZ, RZ, R30 ;  /* 0x000000ffff1c7224 */ /* 0x010fe400078e001e */
[----:B------:R-:W-:Y:S01]  /*c45c0*/  IMAD.MOV.U32 R29, RZ, RZ, R34 ;  /* 0x000000ffff1d7224 */ /* 0x000fe200078e0022 */
[----:B---3--:R-:W3:Y:S04]  /*c45d0*/  LDL.LU R30, [R1+0x4e88] ;  /* 0x004e8800011e7983 */ /* 0x008ee80000300800 */
[----:B-1----:R-:W4:Y:S04]  /*c45e0*/  LDL.LU R34, [R1+0x4104] ;  /* 0x0041040001227983 */ /* 0x002f280000300800 */
[----:B------:R-:W-:Y:S04]  /*c45f0*/  STL [R1+0x4e60], R39 ;  /* 0x004e602701007387 */ /* 0x000fe80000100800 */
[----:B------:R1:W-:Y:S04]  /*c4600*/  LDGSTS.E [R31+0x4080], desc[UR40][R28.64], P0 ;  /* 0x040800001c1f7fae */ /* 0x0003e800081a1028 */
[----:B------:R1:W-:Y:S01]  /*c4610*/  STL [R1+0x4e5c], R40 ;  /* 0x004e5c2801007387 */ /* 0x0003e20000100800 */
[----:B------:R-:W-:-:S03]  /*c4620*/  IMAD.X R35, R35, 0x1, R2, P2 ;  /* 0x0000000123237824 */ /* 0x000fc600010e0602 */
[----:B------:R-:W-:Y:S01]  /*c4630*/  STL [R1+0x4e68], R6 ;  /* 0x004e680601007387 */ /* 0x000fe20000100800 */
[-C--:B------:R-:W-:Y:S01]  /*c4640*/  IADD3 R32, P1, PT, R32, R5.reuse, RZ ;  /* 0x0000000520207210 */ /* 0x080fe20007f3e0ff */
[----:B-1----:R-:W-:Y:S02]  /*c4650*/  IMAD.MOV.U32 R29, RZ, RZ, R40 ;  /* 0x000000ffff1d7224 */ /* 0x002fe400078e0028 */
[----:B------:R-:W4:Y:S01]  /*c4660*/  LDL.LU R40, [R1+0x4e84] ;  /* 0x004e840001287983 */ /* 0x000f220000300800 */
[----:B------:R-:W-:Y:S01]  /*c4670*/  IMAD.MOV.U32 R28, RZ, RZ, R39 ;  /* 0x000000ffff1c7224 */ /* 0x000fe200078e0027 */
[----:B------:R-:W-:Y:S02]  /*c4680*/  IADD3 R7, P2, PT, R7, R5, RZ ;  /* 0x0000000507077210 */ /* 0x000fe40007f5e0ff */
[----:B------:R1:W-:Y:S04]  /*c4690*/  STL [R1+0x4e64], R35 ;  /* 0x004e642301007387 */ /* 0x0003e80000100800 */
[----:B------:R1:W-:Y:S04]  /*c46a0*/  LDGSTS.E [R31+0x4100], desc[UR40][R28.64], P0 ;  /* 0x041000001c1f7fae */ /* 0x0003e800081a1028 */
[----:B------:R-:W4:Y:S01]  /*c46b0*/  LDL.LU R39, [R1+0x4100] ;  /* 0x0041000001277983 */ /* 0x000f220000300800 */
[----:B-1----:R-:W-:-:S02]  /*c46c0*/  IMAD.MOV.U32 R28, RZ, RZ, R6 ;  /* 0x000000ffff1c7224 */ /* 0x002fc400078e0006 */
[----:B------:R-:W-:Y:S02]  /*c46d0*/  IMAD.MOV.U32 R29, RZ, RZ, R35 ;  /* 0x000000ffff1d7224 */ /* 0x000fe400078e0023 */
[----:B------:R-:W4:Y:S04]  /*c46e0*/  LDL.LU R35, [R1+0x410c] ;  /* 0x00410c0001237983 */ /* 0x000f280000300800 */
[----:B------:R-:W4:Y:S04]  /*c46f0*/  LDL.LU R6, [R1+0x4114] ;  /* 0x0041140001067983 */ /* 0x000f280000300800 */
[----:B------:R-:W-:Y:S04]  /*c4700*/  STL [R1+0x4e70], R32 ;  /* 0x004e702001007387 */ /* 0x000fe80000100800 */
[----:B------:R1:W-:Y:S02]  /*c4710*/  LDGSTS.E [R31+0x4180], desc[UR40][R28.64], P0 ;  /* 0x041800001c1f7fae */ /* 0x0003e400081a1028 */
[----:B-1----:R-:W-:-:S02]  /*c4720*/  IMAD.MOV.U32 R28, RZ, RZ, R32 ;  /* 0x000000ffff1c7224 */ /* 0x002fc400078e0020 */
[----:B------:R-:W-:-:S04]  /*c4730*/  IMAD.X R37, R37, 0x1, R2, P1 ;  /* 0x0000000125257824 */ /* 0x000fc800008e0602 */
[----:B------:R-:W-:Y:S01]  /*c4740*/  IMAD.MOV.U32 R29, RZ, RZ, R37 ;  /* 0x000000ffff1d7224 */ /* 0x000fe200078e0025 */
[----:B------:R1:W-:Y:S01]  /*c4750*/  STL [R1+0x4e6c], R37 ;  /* 0x004e6c2501007387 */ /* 0x0003e20000100800 */
[----:B------:R-:W-:-:S03]  /*c4760*/  IMAD.X R36, R36, 0x1, R2, P2 ;  /* 0x0000000124247824 */ /* 0x000fc600010e0602 */
[----:B------:R-:W-:Y:S04]  /*c4770*/  STL [R1+0x4e78], R7 ;  /* 0x004e780701007387 */ /* 0x000fe80000100800 */
[----:B------:R1:W-:Y:S04]  /*c4780*/  LDGSTS.E [R31+0x4200], desc[UR40][R28.64], P0 ;  /* 0x042000001c1f7fae */ /* 0x0003e800081a1028 */
[----:B-1----:R-:W4:Y:S04]  /*c4790*/  LDL.LU R37, [R1+0x4108] ;  /* 0x0041080001257983 */ /* 0x002f280000300800 */
[----:B------:R1:W-:Y:S04]  /*c47a0*/  STL [R1+0x4e74], R36 ;  /* 0x004e742401007387 */ /* 0x0003e80000100800 */
[----:B------:R-:W4:Y:S01]  /*c47b0*/  LDL.LU R32, [R1+0x4110] ;  /* 0x0041100001207983 */ /* 0x000f220000300800 */
[----:B------:R-:W-:-:S02]  /*c47c0*/  IMAD.MOV.U32 R28, RZ, RZ, R7 ;  /* 0x000000ffff1c7224 */ /* 0x000fc400078e0007 */
[----:B------:R-:W-:Y:S02]  /*c47d0*/  IMAD.MOV.U32 R29, RZ, RZ, R36 ;  /* 0x000000ffff1d7224 */ /* 0x000fe400078e0024 */
[----:B-1----:R-:W4:Y:S04]  /*c47e0*/  LDL.LU R36, [R1+0x411c] ;  /* 0x00411c0001247983 */ /* 0x002f280000300800 */
[----:B------:R-:W4:Y:S04]  /*c47f0*/  LDL.LU R7, [R1+0x4124] ;  /* 0x0041240001077983 */ /* 0x000f280000300800 */
[----:B------:R1:W-:Y:S01]  /*c4800*/  LDGSTS.E [R31+0x4280], desc[UR40][R28.64], P0 ;  /* 0x042800001c1f7fae */ /* 0x0003e200081a1028 */
[----:B------:R-:W-:-:S05]  /*c4810*/  IADD3 R33, P1, PT, R33, R5, RZ ;  /* 0x0000000521217210 */ /* 0x000fca0007f3e0ff */
[----:B--2---:R-:W-:Y:S01]  /*c4820*/  IMAD.X R38, R38, 0x1, R2, P1 ;  /* 0x0000000126267824 */ /* 0x004fe200008e0602 */
[----:B------:R-:W-:Y:S03]  /*c4830*/  STL [R1+0x4e80], R33 ;  /* 0x004e802101007387 */ /* 0x000fe60000100800 */
[----:B-1----:R-:W-:Y:S01]  /*c4840*/  IMAD.MOV.U32 R29, RZ, RZ, R38 ;  /* 0x000000ffff1d7224 */ /* 0x002fe200078e0026 */
[----:B------:R1:W-:Y:S01]  /*c4850*/  STL [R1+0x4e7c], R38 ;  /* 0x004e7c2601007387 */ /* 0x0003e20000100800 */
[----:B------:R-:W-:Y:S01]  /*c4860*/  IMAD.MOV.U32 R28, RZ, RZ, R33 ;  /* 0x000000ffff1c7224 */ /* 0x000fe200078e0021 */
[----:B------:R-:W-:Y:S02]  /*c4870*/  UISETP.GT.AND UP1, UPT, UR11, 0x14, UPT ;  /* 0x000000140b00788c */ /* 0x000fe4000bf24270 */
[----:B-1----:R-:W2:Y:S04]  /*c4880*/  LDL.LU R38, [R1+0x4118] ;  /* 0x0041180001267983 */ /* 0x002ea80000300800 */
[----:B------:R-:W2:Y:S01]  /*c4890*/  LDL.LU R33, [R1+0x4120] ;  /* 0x0041200001217983 */ /* 0x000ea20000300800 */
[----:B------:R-:W-:-:S03]  /*c48a0*/  USEL UR10, URZ, 0x4, !UP1 ;  /* 0x00000004ff0a7887 */ /* 0x000fc6000c800000 */
[----:B------:R1:W-:Y:S01]  /*c48b0*/  LDGSTS.E [R31+0x4300], desc[UR40][R28.64], P0 ;  /* 0x043000001c1f7fae */ /* 0x0003e200081a1028 */
[----:B------:R-:W-:-:S06]  /*c48c0*/  USEL UR10, UR10, URZ, !UP0 ;  /* 0x000000ff0a0a7287 */ /* 0x000fcc000c000000 */
[----:B------:R-:W-:Y:S02]  /*c48d0*/  ISETP.NE.U32.AND P1, PT, RZ, UR10, PT ;  /* 0x0000000aff007c0c */ /* 0x000fe4000bf25070 */
[-C--:B---3--:R-:W-:Y:S02]  /*c48e0*/  IADD3 R30, P2, PT, R30, R5.reuse, RZ ;  /* 0x000000051e1e7210 */ /* 0x088fe40007f5e0ff */
[----:B----4-:R-:W-:-:S03]  /*c48f0*/  IADD3 R34, P3, PT, R34, R5, RZ ;  /* 0x0000000522227210 */ /* 0x010fc60007f7e0ff */
[----:B-1----:R-:W-:Y:S01]  /*c4900*/  IMAD.MOV.U32 R28, RZ, RZ, R30 ;  /* 0x000000ffff1c7224 */ /* 0x002fe200078e001e */
[----:B------:R1:W-:Y:S01]  /*c4910*/  STL [R1+0x4e88], R30 ;  /* 0x004e881e01007387 */ /* 0x0003e20000100800 */
[----:B------:R-:W-:-:S04]  /*c4920*/  IMAD.X R40, R40, 0x1, R2, P2 ;  /* 0x0000000128287824 */ /* 0x000fc800010e0602 */
[----:B------:R-:W-:Y:S01]  /*c4930*/  IMAD.MOV.U32 R29, RZ, RZ, R40 ;  /* 0x000000ffff1d7224 */ /* 0x000fe200078e0028 */
[----:B------:R-:W-:Y:S04]  /*c4940*/  STL [R1+0x4e84], R40 ;  /* 0x004e842801007387 */ /* 0x000fe80000100800 */
[----:B------:R3:W-:Y:S01]  /*c4950*/  STL [R1+0x4104], R34 ;  /* 0x0041042201007387 */ /* 0x0007e20000100800 */
[----:B------:R-:W-:-:S03]  /*c4960*/  IMAD.X R39, R39, 0x1, R2, P3 ;  /* 0x0000000127277824 */ /* 0x000fc600018e0602 */
[----:B------:R4:W-:Y:S04]  /*c4970*/  LDGSTS.E [R31+0x4380], desc[UR40][R28.64], P0 ;  /* 0x043800001c1f7fae */ /* 0x0009e800081a1028 */
[----:B------:R-:W2:Y:S04]  /*c4980*/  LDL.LU R41, [R1+0x412c] ;  /* 0x00412c0001297983 */ /* 0x000ea80000300800 */
[----:B------:R-:W-:Y:S01]  /*c4990*/  STL [R1+0x4100], R39 ;  /* 0x0041002701007387 */ /* 0x000fe20000100800 */
[----:B------:R-:W-:-:S03]  /*c49a0*/  IADD3 R35, P0, PT, R35, R5, RZ ;  /* 0x0000000523237210 */ /* 0x000fc60007f1e0ff */
[----:B-1----:R-:W2:Y:S01]  /*c49b0*/  LDL.LU R30, [R1+0x4134] ;  /* 0x00413400011e7983 */ /* 0x002ea20000300800 */
[----:B----4-:R-:W-:Y:S02]  /*c49c0*/  IMAD.MOV.U32 R28, RZ, RZ, R34 ;  /* 0x000000ffff1c7224 */ /* 0x010fe400078e0022 */
[----:B------:R-:W-:Y:S01]  /*c49d0*/  IMAD.MOV.U32 R29, RZ, RZ, R39 ;  /* 0x000000ffff1d7224 */ /* 0x000fe200078e0027 */
[----:B------:R-:W4:Y:S01]  /*c49e0*/  LDL.LU R42, [R1+0x4128] ;  /* 0x00412800012a7983 */ /* 0x000f220000300800 */
[----:B------:R-:W-:-:S03]  /*c49f0*/  IADD3 R6, P2, PT, R6, R5, RZ ;  /* 0x0000000506067210 */ /* 0x000fc60007f5e0ff */
[----:B---3--:R-:W3:Y:S04]  /*c4a00*/  LDL.LU R34, [R1+0x4130] ;  /* 0x0041300001227983 */ /* 0x008ee80000300800 */
[----:B------:R1:W-:Y:S04]  /*c4a10*/  STL [R1+0x410c], R35 ;  /* 0x00410c2301007387 */ /* 0x0003e80000100800 */
[----:B------:R1:W-:Y:S02]  /*c4a20*/  LDGSTS.E [R31+0x5000], desc[UR40][R28.64], P1 ;  /* 0x050000001c1f7fae */ /* 0x0003e400089a1028 */
[----:B-1----:R-:W-:Y:S01]  /*c4a30*/  IMAD.MOV.U32 R28, RZ, RZ, R35 ;  /* 0x000000ffff1c7224 */ /* 0x002fe200078e0023 */
[----:B------:R-:W-:-:S05]  /*c4a40*/  IADD3.X R37, PT, PT, R37, R2, RZ, P0, !PT ;  /* 0x0000000225257210 */ /* 0x000fca00007fe4ff */
[----:B------:R1:W-:Y:S01]  /*c4a50*/  STL [R1+0x4108], R37 ;  /* 0x0041082501007387 */ /* 0x0003e20000100800 */
[----:B------:R-:W-:-:S03]  /*c4a60*/  IMAD.X R32, R32, 0x1, R2, P2 ;  /* 0x0000000120207824 */ /* 0x000fc600010e0602 */
[----:B------:R1:W-:Y:S04]  /*c4a70*/  STL [R1+0x4114], R6 ;  /* 0x0041140601007387 */ /* 0x0003e80000100800 */
[----:B------:R-:W3:Y:S01]  /*c4a80*/  LDL.LU R35, [R1+0x413c] ;  /* 0x00413c0001237983 */ /* 0x000ee20000300800 */
[----:B------:R-:W-:-:S03]  /*c4a90*/  IMAD.MOV.U32 R29, RZ, RZ, R37 ;  /* 0x000000ffff1d7224 */ /* 0x000fc600078e0025 */
[----:B------:R1:W-:Y:S04]  /*c4aa0*/  STL [R1+0x4110], R32 ;  /* 0x0041102001007387 */ /* 0x0003e80000100800 */
[----:B-1----:R-:W3:Y:S01]  /*c4ab0*/  LDL.LU R37, [R1+0x4138] ;  /* 0x0041380001257983 */ /* 0x002ee20000300800 */
[-C--:B------:R-:W-:Y:S02]  /*c4ac0*/  IADD3 R36, P0, PT, R36, R5.reuse, RZ ;  /* 0x0000000524247210 */ /* 0x080fe40007f1e0ff */
[----:B------:R-:W-:Y:S01]  /*c4ad0*/  IADD3 R7, P2, PT, R7, R5, RZ ;  /* 0x0000000507077210 */ /* 0x000fe20007f5e0ff */
[----:B------:R1:W-:Y:S02]  /*c4ae0*/  LDGSTS.E [R31+0x5080], desc[UR40][R28.64], P1 ;  /* 0x050800001c1f7fae */ /* 0x0003e400089a1028 */
[----:B-1----:R-:W-:-:S02]  /*c4af0*/  IMAD.MOV.U32 R28, RZ, RZ, R6 ;  /* 0x000000ffff1c7224 */ /* 0x002fc400078e0006 */
[----:B------:R-:W-:Y:S01]  /*c4b00*/  IMAD.MOV.U32 R29, RZ, RZ, R32 ;  /* 0x000000ffff1d7224 */ /* 0x000fe200078e0020 */
[----:B------:R-:W3:Y:S04]  /*c4b10*/  LDL.LU R6, [R1+0x4204] ;  /* 0x0042040001067983 */ /* 0x000ee80000300800 */
[----:B------:R-:W3:Y:S04]  /*c4b20*/  LDL.LU R32, [R1+0x420c] ;  /* 0x00420c0001207983 */ /* 0x000ee80000300800 */
[----:B------:R-:W-:Y:S04]  /*c4b30*/  STL [R1+0x411c], R36 ;  /* 0x00411c2401007387 */ /* 0x000fe80000100800 */
[----:B------:R1:W-:Y:S01]  /*c4b40*/  LDGSTS.E [R31+0x5100], desc[UR40][R28.64], P1 ;  /* 0x051000001c1f7fae */ /* 0x0003e200089a1028 */
[----:B--2---:R-:W-:-:S05]  /*c4b50*/  IMAD.X R38, R38, 0x1, R2, P0 ;  /* 0x0000000126267824 */ /* 0x004fca00000e0602 */
        /* <DEDUP_REMOVED lines=8> */
[----:B--2---:R-:W2:Y:S04]  /*c4be0*/  LDL.LU R38, [R1+0x4210] ;  /* 0x0042100001267983 */ /* 0x004ea80000300800 */
[----:B------:R1:W-:Y:S02]  /*c4bf0*/  LDGSTS.E [R31+0x5180], desc[UR40][R28.64], P1 ;  /* 0x051800001c1f7fae */ /* 0x0003e400089a1028 */
[----:B-1----:R-:W-:Y:S02]  /*c4c00*/  IMAD.MOV.U32 R29, RZ, RZ, R33 ;  /* 0x000000ffff1d7224 */ /* 0x002fe400078e0021 */
[----:B------:R-:W2:Y:S01]  /*c4c10*/  LDL.LU R33, [R1+0x4214] ;  /* 0x0042140001217983 */ /* 0x000ea20000300800 */
[----:B------:R-:W-:-:S03]  /*c4c20*/  IMAD.MOV.U32 R28, RZ, RZ, R7 ;  /* 0x000000ffff1c7224 */ /* 0x000fc600078e0007 */
[----:B------:R-:W2:Y:S04]  /*c4c30*/  LDL.LU R36, [R1+0x4218] ;  /* 0x0042180001247983 */ /* 0x000ea80000300800 */
[----:B------:R-:W2:Y:S04]  /*c4c40*/  LDL.LU R7, [R1+0x421c] ;  /* 0x00421c0001077983 */ /* 0x000ea80000300800 */
[----:B------:R1:W-:Y:S01]  /*c4c50*/  LDGSTS.E [R31+0x5200], desc[UR40][R28.64], P1 ;  /* 0x052000001c1f7fae */ /* 0x0003e200089a1028 */
[----:B------:R-:W-:-:S05]  /*c4c60*/  IADD3 R41, P0, PT, R41, R5, RZ ;  /* 0x0000000529297210 */ /* 0x000fca0007f1e0ff */
[----:B-1----:R-:W-:Y:S01]  /*c4c70*/  IMAD.MOV.U32 R28, RZ, RZ, R41 ;  /* 0x000000ffff1c7224 */ /* 0x002fe200078e0029 */
[----:B------:R-:W-:Y:S01]  /*c4c80*/  IADD3 R30, P2, PT, R30, R5, RZ ;  /* 0x000000051e1e7210 */ /* 0x000fe20007f5e0ff */
[----:B----4-:R-:W-:-:S04]  /*c4c90*/  IMAD.X R42, R42, 0x1, R2, P0 ;  /* 0x000000012a2a7824 */ /* 0x010fc800000e0602 */
[----:B------:R-:W-:Y:S02]  /*c4ca0*/  IMAD.MOV.U32 R29, RZ, RZ, R42 ;  /* 0x000000ffff1d7224 */ /* 0x000fe400078e002a */
[----:B---3--:R-:W-:Y:S01]  /*c4cb0*/  IMAD.X R34, R34, 0x1, R2, P2 ;  /* 0x0000000122227824 */ /* 0x008fe200010e0602 */
[----:B------:R-:W-:Y:S01]  /*c4cc0*/  STL [R1+0x412c], R41 ;  /* 0x00412c2901007387 */ /* 0x000fe20000100800 */
[----:B------:R-:W-:-:S03]  /*c4cd0*/  UISETP.GT.AND UP1, UPT, UR11, 0x18, UPT ;  /* 0x000000180b00788c */ /* 0x000fc6000bf24270 */
[----:B------:R-:W-:Y:S04]  /*c4ce0*/  STL [R1+0x4128], R42 ;  /* 0x0041282a01007387 */ /* 0x000fe80000100800 */
[----:B------:R1:W-:Y:S04]  /*c4cf0*/  LDGSTS.E [R31+0x5280], desc[UR40][R28.64], P1 ;  /* 0x052800001c1f7fae */ /* 0x0003e800089a1028 */
[----:B------:R-:W-:Y:S04]  /*c4d00*/  STL [R1+0x4134], R30 ;  /* 0x0041341e01007387 */ /* 0x000fe80000100800 */
[----:B------:R3:W-:Y:S01]  /*c4d10*/  STL [R1+0x4130], R34 ;  /* 0x0041302201007387 */ /* 0x0007e20000100800 */
[----:B-1----:R-:W-:-:S02]  /*c4d20*/  IMAD.MOV.U32 R28, RZ, RZ, R30 ;  /* 0x000000ffff1c7224 */ /* 0x002fc400078e001e */
[----:B------:R-:W-:Y:S01]  /*c4d30*/  IMAD.MOV.U32 R29, RZ, RZ, R34 ;  /* 0x000000ffff1d7224 */ /* 0x000fe200078e0022 */
[----:B------:R-:W-:Y:S01]  /*c4d40*/  USEL UR10, URZ, 0x4, !UP1 ;  /* 0x00000004ff0a7887 */ /* 0x000fe2000c800000 */
[----:B---3--:R-:W3:Y:S04]  /*c4d50*/  LDL.LU R34, [R1+0x4224] ;  /* 0x0042240001227983 */ /* 0x008ee80000300800 */
[----:B------:R-:W4:Y:S04]  /*c4d60*/  LDL.LU R30, [R1+0x422c] ;  /* 0x00422c00011e7983 */ /* 0x000f280000300800 */
[----:B------:R1:W-:Y:S01]  /*c4d70*/  LDGSTS.E [R31+0x5300], desc[UR40][R28.64], P1 ;  /* 0x053000001c1f7fae */ /* 0x0003e200089a1028 */
[----:B------:R-:W-:Y:S01]  /*c4d80*/  USEL UR10, UR10, URZ, !UP0 ;  /* 0x000000ff0a0a7287 */ /* 0x000fe2000c000000 */
[----:B------:R-:W-:-:S05]  /*c4d90*/  IADD3 R35, P0, PT, R35, R5, RZ ;  /* 0x0000000523237210 */ /* 0x000fca0007f1e0ff */
[----:B------:R-:W-:Y:S01]  /*c4da0*/  IMAD.X R37, R37, 0x1, R2, P0 ;  /* 0x0000000125257824 */ /* 0x000fe200000e0602 */
[----:B------:R-:W-:Y:S01]  /*c4db0*/  STL [R1+0x413c], R35 ;  /* 0x00413c2301007387 */ /* 0x000fe20000100800 */
[----:B-1----:R-:W-:Y:S02]  /*c4dc0*/  IMAD.MOV.U32 R28, RZ, RZ, R35 ;  /* 0x000000ffff1c7224 */ /* 0x002fe400078e0023 */
[----:B------:R-:W-:Y:S01]  /*c4dd0*/  IMAD.MOV.U32 R29, RZ, RZ, R37 ;  /* 0x000000ffff1d7224 */ /* 0x000fe200078e0025 */
[----:B------:R1:W-:Y:S01]  /*c4de0*/  STL [R1+0x4138], R37 ;  /* 0x0041382501007387 */ /* 0x0003e20000100800 */
[----:B------:R-:W-:-:S03]  /*c4df0*/  ISETP.NE.U32.AND P0, PT, RZ, UR10, PT ;  /* 0x0000000aff007c0c */ /* 0x000fc6000bf05070 */
[----:B------:R1:W-:Y:S04]  /*c4e00*/  LDGSTS.E [R31+0x5380], desc[UR40][R28.64], P1 ;  /* 0x053800001c1f7fae */ /* 0x0003e800089a1028 */
[----:B-1----:R-:W4:Y:S01]  /*c4e10*/  LDL.LU R37, [R1+0x4220] ;  /* 0x0042200001257983 */ /* 0x002f220000300800 */
[----:B------:R-:W-:-:S03]  /*c4e20*/  IADD3 R6, P1, PT, R6, R5, RZ ;  /* 0x0000000506067210 */ /* 0x000fc60007f3e0ff */
[----:B------:R-:W4:Y:S01]  /*c4e30*/  LDL.LU R35, [R1+0x4228] ;  /* 0x0042280001237983 */ /* 0x000f220000300800 */
[----:B------:R-:W-:-:S03]  /*c4e40*/  IADD3 R32, P2, PT, R32, R5, RZ ;  /* 0x0000000520207210 */ /* 0x000fc60007f5e0ff */
[----:B------:R1:W-:Y:S01]  /*c4e50*/  STL [R1+0x4204], R6 ;  /* 0x0042040601007387 */ /* 0x0003e20000100800 */
[----:B------:R-:W-:Y:S02]  /*c4e60*/  IMAD.MOV.U32 R28, RZ, RZ, R6 ;  /* 0x000000ffff1c7224 */ /* 0x000fe400078e0006 */
[----:B------:R-:W-:-:S04]  /*c4e70*/  IMAD.X R40, R40, 0x1, R2, P1 ;  /* 0x0000000128287824 */ /* 0x000fc800008e0602 */
[----:B------:R-:W-:Y:S01]  /*c4e80*/  IMAD.MOV.U32 R29, RZ, RZ, R40 ;  /* 0x000000ffff1d7224 */ /* 0x000fe200078e0028 */
[----:B------:R-:W-:Y:S01]  /*c4e90*/  STL [R1+0x4200], R40 ;  /* 0x0042002801007387 */ /* 0x000fe20000100800 */
[----:B------:R-:W-:-:S03]  /*c4ea0*/  IMAD.X R39, R39, 0x1, R2, P2 ;  /* 0x0000000127277824 */ /* 0x000fc600010e0602 */
[----:B------:R2:W-:Y:S04]  /*c4eb0*/  STL [R1+0x420c], R32 ;  /* 0x00420c2001007387 */ /* 0x0005e80000100800 */
[----:B-1----:R-:W4:Y:S04]  /*c4ec0*/  LDL.LU R6, [R1+0x4234] ;  /* 0x0042340001067983 */ /* 0x002f280000300800 */
[----:B------:R1:W-:Y:S04]  /*c4ed0*/  LDGSTS.E [R31+0x6000], desc[UR40][R28.64], P0 ;  /* 0x060000001c1f7fae */ /* 0x0003e800081a1028 */
[----:B------:R-:W-:Y:S01]  /*c4ee0*/  STL [R1+0x4208], R39 ;  /* 0x0042082701007387 */ /* 0x000fe20000100800 */
[----:B-1----:R-:W-:-:S03]  /*c4ef0*/  IMAD.MOV.U32 R28, RZ, RZ, R32 ;  /* 0x000000ffff1c7224 */ /* 0x002fc600078e0020 */
[----:B--2---:R-:W2:Y:S01]  /*c4f00*/  LDL.LU R32, [R1+0x4230] ;  /* 0x0042300001207983 */ /* 0x004ea20000300800 */
[----:B------:R-:W-:Y:S01]  /*c4f10*/  IADD3 R33, P1, PT, R33, R5, RZ ;  /* 0x0000000521217210 */ /* 0x000fe20007f3e0ff */
        /* <DEDUP_REMOVED lines=8> */
[----:B-1----:R-:W-:-:S03]  /*c4fa0*/  IMAD.MOV.U32 R28, RZ, RZ, R33 ;  /* 0x000000ffff1c7224 */ /* 0x002fc600078e0021 */
[----:B------:R-:W2:Y:S04]  /*c4fb0*/  LDL.LU R33, [R1+0x423c] ;  /* 0x00423c0001217983 */ /* 0x000ea80000300800 */
[----:B------:R1:W-:Y:S01]  /*c4fc0*/  STL [R1+0x4218], R36 ;  /* 0x0042182401007387 */ /* 0x0003e20000100800 */
[----:B------:R-:W-:-:S03]  /*c4fd0*/  IMAD.MOV.U32 R29, RZ, RZ, R38 ;  /* 0x000000ffff1d7224 */ /* 0x000fc600078e0026 */
[----:B------:R-:W2:Y:S04]  /*c4fe0*/  LDL.LU R41, [R1+0x4304] ;  /* 0x0043040001297983 */ /* 0x000ea80000300800 */
[----:B------:R-:W2:Y:S04]  /*c4ff0*/  LDL.LU R40, [R1+0x4238] ;  /* 0x0042380001287983 */ /* 0x000ea80000300800 */
[----:B------:R1:W-:Y:S04]  /*c5000*/  LDGSTS.E [R31+0x6100], desc[UR40][R28.64], P0 ;  /* 0x061000001c1f7fae */ /* 0x0003e800081a1028 */
[----:B------:R-:W2:Y:S01]  /*c5010*/  LDL.LU R42, [R1+0x4300] ;  /* 0x00430000012a7983 */ /* 0x000ea20000300800 */
[----:B-1----:R-:W-:Y:S01]  /*c5020*/  MOV R28, R7 ;  /* 0x00000007001c7202 */ /* 0x002fe20000000f00 */
[----:B------:R-:W-:-:S02]  /*c5030*/  IMAD.MOV.U32 R29, RZ, RZ, R36 ;  /* 0x000000ffff1d7224 */ /* 0x000fc400078e0024 */
[----:B------:R-:W2:Y:S04]  /*c5040*/  LDL.LU R36, [R1+0x430c] ;  /* 0x00430c0001247983 */ /* 0x000ea80000300800 */
[----:B------:R-:W2:Y:S04]  /*c5050*/  LDL.LU R7, [R1+0x4314] ;  /* 0x0043140001077983 */ /* 0x000ea80000300800 */
[----:B------:R1:W-:Y:S01]  /*c5060*/  LDGSTS.E [R31+0x6180], desc[UR40][R28.64], P0 ;  /* 0x061800001c1f7fae */ /* 0x0003e200081a1028 */
[-C--:B---3--:R-:W-:Y:S02]  /*c5070*/  IADD3 R34, P1, PT, R34, R5.reuse, RZ ;  /* 0x0000000522227210 */ /* 0x088fe40007f3e0ff */
[----:B----4-:R-:W-:-:S03]  /*c5080*/  IADD3 R30, P2, PT, R30, R5, RZ ;  /* 0x000000051e1e7210 */ /* 0x010fc60007f5e0ff */
[----:B------:R-:W-:Y:S01]  /*c5090*/  STL [R1+0x4224], R34 ;  /* 0x0042242201007387 */ /* 0x000fe20000100800 */
[----:B-1----:R-:W-:Y:S02]  /*c50a0*/  IMAD.MOV.U32 R28, RZ, RZ, R34 ;  /* 0x000000ffff1c7224 */ /* 0x002fe400078e0022 */
        /* <DEDUP_REMOVED lines=9> */
[----:B---3--:R-:W-:-:S02]  /*c5140*/  IMAD.MOV.U32 R29, RZ, RZ, R35 ;  /* 0x000000ffff1d7224 */ /* 0x008fc400078e0023 */
[----:B------:R-:W-:Y:S01]  /*c5150*/  IMAD.MOV.U32 R28, RZ, RZ, R30 ;  /* 0x000000ffff1c7224 */ /* 0x000fe200078e001e */
[----:B-1----:R-:W3:Y:S04]  /*c5160*/  LDL.LU R35, [R1+0x431c] ;  /* 0x00431c0001237983 */ /* 0x002ee80000300800 */
[----:B------:R-:W3:Y:S01]  /*c5170*/  LDL.LU R30, [R1+0x4324] ;  /* 0x00432400011e7983 */ /* 0x000ee20000300800 */
[----:B------:R-:W-:-:S03]  /*c5180*/  UISETP.GT.AND UP1, UPT, UR11, 0x1c, UPT ;  /* 0x0000001c0b00788c */ /* 0x000fc6000bf24270 */
[----:B------:R1:W-:Y:S01]  /*c5190*/  LDGSTS.E [R31+0x6280], desc[UR40][R28.64], P0 ;  /* 0x062800001c1f7fae */ /* 0x0003e200081a1028 */
[----:B------:R-:W-:-:S05]  /*c51a0*/  IADD3 R6, P1, PT, R6, R5, RZ ;  /* 0x0000000506067210 */ /* 0x000fca0007f3e0ff */
[----:B------:R-:W-:Y:S01]  /*c51b0*/  STL [R1+0x4234], R6 ;  /* 0x0042340601007387 */ /* 0x000fe20000100800 */
[----:B--2---:R-:W-:-:S05]  /*c51c0*/  IMAD.X R32, R32, 0x1, R2, P1 ;  /* 0x0000000120207824 */ /* 0x004fca00008e0602 */
[----:B------:R2:W-:Y:S04]  /*c51d0*/  STL [R1+0x4230], R32 ;  /* 0x0042302001007387 */ /* 0x0005e80000100800 */
[----:B------:R-:W3:Y:S04]  /*c51e0*/  LDL.LU R38, [R1+0x4318] ;  /* 0x0043180001267983 */ /* 0x000ee80000300800 */
[----:B------:R-:W3:Y:S01]  /*c51f0*/  LDL.LU R39, [R1+0x4320] ;  /* 0x0043200001277983 */ /* 0x000ee20000300800 */
[----:B------:R-:W-:Y:S01]  /*c5200*/  USEL UR10, URZ, 0x4, !UP1 ;  /* 0x00000004ff0a7887 */ /* 0x000fe2000c800000 */
[----:B-1----:R-:W-:-:S02]  /*c5210*/  IMAD.MOV.U32 R28, RZ, RZ, R6 ;  /* 0x000000ffff1c7224 */ /* 0x002fc400078e0006 */
[----:B------:R-:W-:Y:S01]  /*c5220*/  IMAD.MOV.U32 R29, RZ, RZ, R32 ;  /* 0x000000ffff1d7224 */ /* 0x000fe200078e0020 */
[----:B------:R-:W-:Y:S01]  /*c5230*/  USEL UR10, UR10, URZ, !UP0 ;  /* 0x000000ff0a0a7287 */ /* 0x000fe2000c000000 */
[----:B--2---:R-:W2:Y:S04]  /*c5240*/  LDL.LU R32, [R1+0x432c] ;  /* 0x00432c0001207983 */ /* 0x004ea80000300800 */
[----:B------:R1:W-:Y:S01]  /*c5250*/  LDGSTS.E [R31+0x6300], desc[UR40][R28.64], P0 ;  /* 0x063000001c1f7fae */ /* 0x0003e200081a1028 */
[----:B------:R-:W-:-:S03]  /*c5260*/  IADD3 R33, P2, PT, R33, R5, RZ ;  /* 0x0000000521217210 */ /* 0x000fc60007f5e0ff */
[----:B------:R-:W2:Y:S01]  /*c5270*/  LDL.LU R6, [R1+0x4334] ;  /* 0x0043340001067983 */ /* 0x000ea20000300800 */
[----:B------:R-:W-:-:S03]  /*c5280*/  ISETP.NE.U32.AND P1, PT, RZ, UR10, PT ;  /* 0x0000000aff007c0c */ /* 0x000fc6000bf25070 */
[----:B------:R-:W-:Y:S01]  /*c5290*/  STL [R1+0x423c], R33 ;  /* 0x00423c2101007387 */ /* 0x000fe20000100800 */
[----:B------:R-:W-:Y:S01]  /*c52a0*/  IADD3 R41, P3, PT, R41, R5, RZ ;  /* 0x0000000529297210 */ /* 0x000fe20007f7e0ff */
[----:B------:R-:W-:Y:S02]  /*c52b0*/  IMAD.X R40, R40, 0x1, R2, P2 ;  /* 0x0000000128287824 */ /* 0x000fe400010e0602 */
[----:B-1----:R-:W-:Y:S02]  /*c52c0*/  IMAD.MOV.U32 R28, RZ, RZ, R33 ;  /* 0x000000ffff1c7224 */ /* 0x002fe400078e0021 */
[----:B------:R-:W-:Y:S01]  /*c52d0*/  IMAD.MOV.U32 R29, RZ, RZ, R40 ;  /* 0x000000ffff1d7224 */ /* 0x000fe200078e0028 */
[----:B------:R1:W-:Y:S04]  /*c52e0*/  STL [R1+0x4238], R40 ;  /* 0x0042382801007387 */ /* 0x0003e80000100800 */
[----:B------:R-:W-:Y:S01]  /*c52f0*/  STL [R1+0x4304], R41 ;  /* 0x0043042901007387 */ /* 0x000fe20000100800 */
[----:B------:R-:W-:-:S03]  /*c5300*/  IMAD.X R42, R42, 0x1, R2, P3 ;  /* 0x000000012a2a7824 */ /* 0x000fc600018e0602 */
[----:B------:R1:W-:Y:S04]  /*c5310*/  LDGSTS.E [R31+0x6380], desc[UR40][R28.64], P0 ;  /* 0x063800001c1f7fae */ /* 0x0003e800081a1028 */
[----:B-1----:R-:W2:Y:S01]  /*c5320*/  LDL.LU R40, [R1+0x4328] ;  /* 0x0043280001287983 */ /* 0x002ea20000300800 */
[----:B------:R-:W-:-:S03]  /*c5330*/  IADD3 R36, P0, PT, R36, R5, RZ ;  /* 0x0000000524247210 */ /* 0x000fc60007f1e0ff */
[----:B------:R-:W-:Y:S01]  /*c5340*/  STL [R1+0x4300], R42 ;  /* 0x0043002a01007387 */ /* 0x000fe20000100800 */
[----:B------:R-:W-:Y:S01]  /*c5350*/  IADD3 R7, P2, PT, R7, R5, RZ ;  /* 0x0000000507077210 */ /* 0x000fe20007f5e0ff */
[----:B------:R-:W-:Y:S02]  /*c5360*/  IMAD.MOV.U32 R28, RZ, RZ, R41 ;  /* 0x000000ffff1c7224 */ /* 0x000fe400078e0029 */
[----:B------:R-:W2:Y:S01]  /*c5370*/  LDL.LU R33, [R1+0x4330] ;  /* 0x0043300001217983 */ /* 0x000ea20000300800 */
[----:B------:R-:W-:-:S03]  /*c5380*/  IMAD.MOV.U32 R29, RZ, RZ, R42 ;  /* 0x000000ffff1d7224 */ /* 0x000fc600078e002a */
[----:B------:R1:W-:Y:S04]  /*c5390*/  STL [R1+0x430c], R36 ;  /* 0x00430c2401007387 */ /* 0x0003e80000100800 */
[----:B------:R1:W-:Y:S02]  /*c53a0*/  LDGSTS.E [R31+0x7000], desc[UR40][R28.64], P1 ;  /* 0x070000001c1f7fae */ /* 0x0003e400089a1028 */
[----:B-1----:R-:W-:Y:S02]  /*c53b0*/  IMAD.MOV.U32 R28, RZ, RZ, R36 ;  /* 0x000000ffff1c7224 */ /* 0x002fe400078e0024 */
[----:B----4-:R-:W-:-:S05]  /*c53c0*/  IMAD.X R37, R37, 0x1, R2, P0 ;  /* 0x0000000125257824 */ /* 0x010fca00000e0602 */
[----:B------:R1:W-:Y:S01]  /*c53d0*/  STL [R1+0x4308], R37 ;  /* 0x0043082501007387 */ /* 0x0003e20000100800 */
[----:B------:R-:W-:-:S03]  /*c53e0*/  IMAD.X R34, R34, 0x1, R2, P2 ;  /* 0x0000000122227824 */ /* 0x000fc600010e0602 */
[----:B------:R-:W-:Y:S04]  /*c53f0*/  STL [R1+0x4314], R7 ;  /* 0x0043140701007387 */ /* 0x000fe80000100800 */
[----:B------:R-:W4:Y:S01]  /*c5400*/  LDL.LU R36, [R1+0x433c] ;  /* 0x00433c0001247983 */ /* 0x000f220000300800 */
[----:B------:R-:W-:-:S03]  /*c5410*/  IMAD.MOV.U32 R29, RZ, RZ, R37 ;  /* 0x000000ffff1d7224 */ /* 0x000fc600078e0025 */
[----:B------:R3:W-:Y:S04]  /*c5420*/  STL [R1+0x4310], R34 ;  /* 0x0043102201007387 */ /* 0x0007e80000100800 */
[----:B-1----:R-:W4:Y:S01]  /*c5430*/  LDL.LU R37, [R1+0x4338] ;  /* 0x0043380001257983 */ /* 0x002f220000300800 */
[----:B---3--:R-:W-:-:S03]  /*c5440*/  IADD3 R35, P0, PT, R35, R5, RZ ;  /* 0x0000000523237210 */ /* 0x008fc60007f1e0ff */
[----:B------:R1:W-:Y:S01]  /*c5450*/  LDGSTS.E [R31+0x7080], desc[UR40][R28.64], P1 ;  /* 0x070800001c1f7fae */ /* 0x0003e200089a1028 */
[----:B------:R-:W-:Y:S01]  /*c5460*/  IADD3 R30, P2, PT, R30, R5, RZ ;  /* 0x000000051e1e7210 */ /* 0x000fe20007f5e0ff */
[----:B-1----:R-:W-:Y:S02]  /*c5470*/  IMAD.MOV.U32 R28, RZ, RZ, R7 ;  /* 0x000000ffff1c7224 */ /* 0x002fe400078e0007 */
[----:B------:R-:W-:Y:S02]  /*c5480*/  IMAD.MOV.U32 R29, RZ, RZ, R34 ;  /* 0x000000ffff1d7224 */ /* 0x000fe400078e0022 */
[----:B------:R-:W3:Y:S04]  /*c5490*/  LDL.LU R34, [R1+0x4404] ;  /* 0x0044040001227983 */ /* 0x000ee80000300800 */
[----:B------:R-:W3:Y:S04]  /*c54a0*/  LDL.LU R7, [R1+0x440c] ;  /* 0x00440c0001077983 */ /* 0x000ee80000300800 */
        /* <DEDUP_REMOVED lines=8> */
[----:B--2---:R-:W-:-:S03]  /*c5530*/  IADD3 R32, P0, PT, R32, R5, RZ ;  /* 0x0000000520207210 */ /* 0x004fc60007f1e0ff */
[----:B------:R2:W-:Y:S04]  /*c5540*/  LDGSTS.E [R31+0x7180], desc[UR40][R28.64], P1 ;  /* 0x071800001c1f7fae */ /* 0x0005e800089a1028 */
[----:B-1----:R-:W3:Y:S04]  /*c5550*/  LDL.LU R38, [R1+0x4400] ;  /* 0x0044000001267983 */ /* 0x002ee80000300800 */
[----:B------:R1:W-:Y:S04]  /*c5560*/  STL [R1+0x4320], R39 ;  /* 0x0043202701007387 */ /* 0x0003e80000100800 */
[----:B------:R-:W3:Y:S01]  /*c5570*/  LDL.LU R35, [R1+0x4408] ;  /* 0x0044080001237983 */ /* 0x000ee20000300800 */
[----:B--2---:R-:W-:Y:S01]  /*c5580*/  IMAD.MOV.U32 R28, RZ, RZ, R30 ;  /* 0x000000ffff1c7224 */ /* 0x004fe200078e001e */
[----:B------:R-:W-:Y:S01]  /*c5590*/  IADD3 R6, P2, PT, R6, R5, RZ ;  /* 0x0000000506067210 */ /* 0x000fe20007f5e0ff */
[----:B------:R-:W-:-:S02]  /*c55a0*/  IMAD.MOV.U32 R29, RZ, RZ, R39 ;  /* 0x000000ffff1d7224 */ /* 0x000fc400078e0027 */
[----:B-1----:R-:W2:Y:S04]  /*c55b0*/  LDL.LU R39, [R1+0x4414] ;  /* 0x0044140001277983 */ /* 0x002ea80000300800 */
[----:B------:R-:W2:Y:S04]  /*c55c0*/  LDL.LU R30, [R1+0x441c] ;  /* 0x00441c00011e7983 */ /* 0x000ea80000300800 */
[----:B------:R-:W-:Y:S04]  /*c55d0*/  STL [R1+0x432c], R32 ;  /* 0x00432c2001007387 */ /* 0x000fe80000100800 */
[----:B------:R1:W-:Y:S01]  /*c55e0*/  LDGSTS.E [R31+0x7200], desc[UR40][R28.64], P1 ;  /* 0x072000001c1f7fae */ /* 0x0003e200089a1028 */
[----:B------:R-:W-:-:S05]  /*c55f0*/  IMAD.X R40, R40, 0x1, R2, P0 ;  /* 0x0000000128287824 */ /* 0x000fca00000e0602 */
[----:B------:R1:W-:Y:S02]  /*c5600*/  STL [R1+0x4328], R40 ;  /* 0x0043282801007387 */ /* 0x0003e40000100800 */
[----:B-1----:R-:W-:Y:S02]  /*c5610*/  IMAD.MOV.U32 R29, RZ, RZ, R40 ;  /* 0x000000ffff1d7224 */ /* 0x002fe400078e0028 */
[----:B------:R-:W-:Y:S01]  /*c5620*/  STL [R1+0x4334], R6 ;  /* 0x0043340601007387 */ /* 0x000fe20000100800 */
[----:B------:R-:W-:Y:S01]  /*c5630*/  MOV R28, R32 ;  /* 0x00000020001c7202 */ /* 0x000fe20000000f00 */
[----:B------:R-:W-:Y:S02]  /*c5640*/  IMAD.X R33, R33, 0x1, R2, P2 ;  /* 0x0000000121217824 */ /* 0x000fe400010e0602 */
[----:B------:R-:W2:Y:S04]  /*c5650*/  LDL.LU R40, [R1+0x4410] ;  /* 0x0044100001287983 */ /* 0x000ea80000300800 */
[----:B------:R1:W-:Y:S04]  /*c5660*/  LDGSTS.E [R31+0x7280], desc[UR40][R28.64], P1 ;  /* 0x072800001c1f7fae */ /* 0x0003e800089a1028 */
[----:B------:R1:W-:Y:S04]  /*c5670*/  STL [R1+0x4330], R33 ;  /* 0x0043302101007387 */ /* 0x0003e80000100800 */
[----:B------:R-:W2:Y:S01]  /*c5680*/  LDL.LU R32, [R1+0x4418] ;  /* 0x0044180001207983 */ /* 0x000ea20000300800 */
[----:B-1----:R-:W-:-:S02]  /*c5690*/  IMAD.MOV.U32 R28, RZ, RZ, R6 ;  /* 0x000000ffff1c7224 */ /* 0x002fc400078e0006 */
[----:B------:R-:W-:Y:S02]  /*c56a0*/  IMAD.MOV.U32 R29, RZ, RZ, R33 ;  /* 0x000000ffff1d7224 */ /* 0x000fe400078e0021 */
[----:B------:R-:W2:Y:S04]  /*c56b0*/  LDL.LU R33, [R1+0x4424] ;  /* 0x0044240001217983 */ /* 0x000ea80000300800 */
[----:B------:R-:W2:Y:S04]  /*c56c0*/  LDL.LU R6, [R1+0x442c] ;  /* 0x00442c0001067983 */ /* 0x000ea80000300800 */
[----:B------:R1:W-:Y:S01]  /*c56d0*/  LDGSTS.E [R31+0x7300], desc[UR40][R28.64], P1 ;  /* 0x073000001c1f7fae */ /* 0x0003e200089a1028 */
[----:B----4-:R-:W-:-:S05]  /*c56e0*/  IADD3 R36, P0, PT, R36, R5, RZ ;  /* 0x0000000524247210 */ /* 0x010fca0007f1e0ff */
[----:B------:R-:W-:Y:S01]  /*c56f0*/  IMAD.X R37, R37, 0x1, R2, P0 ;  /* 0x0000000125257824 */ /* 0x000fe200000e0602 */
[----:B------:R4:W-:Y:S01]  /*c5700*/  STL [R1+0x433c], R36 ;  /* 0x00433c2401007387 */ /* 0x0009e20000100800 */
[----:B-1----:R-:W-:Y:S02]  /*c5710*/  IMAD.MOV.U32 R28, RZ, RZ, R36 ;  /* 0x000000ffff1c7224 */ /* 0x002fe400078e0024 */
[----:B------:R-:W-:Y:S01]  /*c5720*/  IMAD.MOV.U32 R29, RZ, RZ, R37 ;  /* 0x000000ffff1d7224 */ /* 0x000fe200078e0025 */
[----:B------:R1:W-:Y:S04]  /*c5730*/  STL [R1+0x4338], R37 ;  /* 0x0043382501007387 */ /* 0x0003e80000100800 */
[----:B------:R3:W-:Y:S04]  /*c5740*/  LDGSTS.E [R31+0x7380], desc[UR40][R28.64], P1 ;  /* 0x073800001c1f7fae */ /* 0x0007e800089a1028 */
[----:B----4-:R-:W4:Y:S04]  /*c5750*/  LDL.LU R36, [R1+0x4420] ;  /* 0x0044200001247983 */ /* 0x010f280000300800 */
[----:B-1----:R-:W4:Y:S01]  /*c5760*/  LDL.LU R37, [R1+0x4428] ;  /* 0x0044280001257983 */ /* 0x002f220000300800 */
[----:B---3--:R-:W-:-:S02]  /*c5770*/  IADD3 R34, P1, PT, R34, R5, RZ ;  /* 0x0000000522227210 */ /* 0x008fc40007f3e0ff */
[----:B------:R-:W-:-:S03]  /*c5780*/  IADD3 R7, P2, PT, R7, R5, RZ ;  /* 0x0000000507077210 */ /* 0x000fc60007f5e0ff */
[----:B------:R1:W-:Y:S01]  /*c5790*/  STL [R1+0x4404], R34 ;  /* 0x0044042201007387 */ /* 0x0003e20000100800 */
[----:B------:R-:W-:Y:S02]  /*c57a0*/  IMAD.MOV.U32 R28, RZ, RZ, R34 ;  /* 0x000000ffff1c7224 */ /* 0x000fe400078e0022 */
[----:B------:R-:W-:-:S05]  /*c57b0*/  IMAD.X R38, R38, 0x1, R2, P1 ;  /* 0x0000000126267824 */ /* 0x000fca00008e0602 */
[----:B------:R3:W-:Y:S01]  /*c57c0*/  STL [R1+0x4400], R38 ;  /* 0x0044002601007387 */ /* 0x0007e20000100800 */
[----:B------:R-:W-:-:S03]  /*c57d0*/  IMAD.X R35, R35, 0x1, R2, P2 ;  /* 0x0000000123237824 */ /* 0x000fc600010e0602 */
[----:B------:R2:W-:Y:S04]  /*c57e0*/  STL [R1+0x440c], R7 ;  /* 0x00440c0701007387 */ /* 0x0005e80000100800 */
[----:B-1----:R-:W4:Y:S01]  /*c57f0*/  LDL.LU R34, [R1+0x4434] ;  /* 0x0044340001227983 */ /* 0x002f220000300800 */
[----:B------:R-:W-:-:S03]  /*c5800*/  IMAD.MOV.U32 R29, RZ, RZ, R38 ;  /* 0x000000ffff1d7224 */ /* 0x000fc600078e0026 */
[----:B------:R1:W-:Y:S04]  /*c5810*/  STL [R1+0x4408], R35 ;  /* 0x0044082301007387 */ /* 0x0003e80000100800 */
[----:B---3--:R-:W3:Y:S01]  /*c5820*/  LDL.LU R38, [R1+0x4430] ;  /* 0x0044300001267983 */ /* 0x008ee20000300800 */
[----:B------:R-:W-:-:S04]  /*c5830*/  UISETP.GT.AND UP1, UPT, UR11, 0x20, UPT ;  /* 0x000000200b00788c */ /* 0x000fc8000bf24270 */
[----:B------:R-:W-:-:S04]  /*c5840*/  USEL UR10, URZ, 0x4, !UP1 ;  /* 0x00000004ff0a7887 */ /* 0x000fc8000c800000 */
[----:B------:R-:W-:-:S06]  /*c5850*/  USEL UR10, UR10, URZ, !UP0 ;  /* 0x000000ff0a0a7287 */ /* 0x000fcc000c000000 */
[----:B------:R-:W-:Y:S02]  /*c5860*/  ISETP.NE.U32.AND P0, PT, RZ, UR10, PT ;  /* 0x0000000aff007c0c */ /* 0x000fe4000bf05070 */
[-C--:B--2---:R-:W-:Y:S02]  /*c5870*/  IADD3 R39, P1, PT, R39, R5.reuse, RZ ;  /* 0x0000000527277210 */ /* 0x084fe40007f3e0ff */
[----:B------:R-:W-:-:S03]  /*c5880*/  IADD3 R30, P2, PT, R30, R5, RZ ;  /* 0x000000051e1e7210 */ /* 0x000fc60007f5e0ff */
[----:B------:R-:W-:-:S06]  /*c5890*/  IMAD.X R40, R40, 0x1, R2, P1 ;  /* 0x0000000128287824 */ /* 0x000fcc00008e0602 */
[----:B------:R2:W-:Y:S02]  /*c58a0*/  LDGSTS.E [R31+0x8000], desc[UR40][R28.64], P0 ;  /* 0x080000001c1f7fae */ /* 0x0005e400081a1028 */
[----:B--2---:R-:W-:Y:S02]  /*c58b0*/  IMAD.MOV.U32 R28, RZ, RZ, R7 ;  /* 0x000000ffff1c7224 */ /* 0x004fe400078e0007 */
[----:B------:R-:W-:Y:S01]  /*c58c0*/  IMAD.MOV.U32 R29, RZ, RZ, R35 ;  /* 0x000000ffff1d7224 */ /* 0x000fe200078e0023 */
[----:B------:R-:W2:Y:S04]  /*c58d0*/  LDL.LU R7, [R1+0x443c] ;  /* 0x00443c0001077983 */ /* 0x000ea80000300800 */
[----:B-1----:R-:W2:Y:S04]  /*c58e0*/  LDL.LU R35, [R1+0x4504] ;  /* 0x0045040001237983 */ /* 0x002ea80000300800 */
[----:B------:R-:W-:Y:S04]  /*c58f0*/  STL [R1+0x4414], R39 ;  /* 0x0044142701007387 */ /* 0x000fe80000100800 */
[----:B------:R1:W-:Y:S04]  /*c5900*/  LDGSTS.E [R31+0x8080], desc[UR40][R28.64], P0 ;  /* 0x080800001c1f7fae */ /* 0x0003e800081a1028 */
[----:B------:R1:W-:Y:S04]  /*c5910*/  STL [R1+0x4410], R40 ;  /* 0x0044102801007387 */ /* 0x0003e80000100800 */
[----:B------:R1:W-:Y:S02]  /*c5920*/  STL [R1+0x441c], R30 ;  /* 0x00441c1e01007387 */ /* 0x0003e40000100800 */
[----:B-1----:R-:W-:-:S02]  /*c5930*/  IMAD.MOV.U32 R29, RZ, RZ, R40 ;  /* 0x000000ffff1d7224 */ /* 0x002fc400078e0028 */
[----:B------:R-:W2:Y:S01]  /*c5940*/  LDL.LU R40, [R1+0x4438] ;  /* 0x0044380001287983 */ /* 0x000ea20000300800 */
[----:B------:R-:W-:Y:S01]  /*c5950*/  IMAD.MOV.U32 R28, RZ, RZ, R39 ;  /* 0x000000ffff1c7224 */ /* 0x000fe200078e0027 */
[-C--:B------:R-:W-:Y:S01]  /*c5960*/  IADD3 R33, P1, PT, R33, R5.reuse, RZ ;  /* 0x0000000521217210 */ /* 0x080fe20007f3e0ff */
[----:B------:R-:W-:Y:S01]  /*c5970*/  IMAD.X R32, R32, 0x1, R2, P2 ;  /* 0x0000000120207824 */ /* 0x000fe200010e0602 */
[----:B------:R-:W-:Y:S02]  /*c5980*/  IADD3 R6, P2, PT, R6, R5, RZ ;  /* 0x0000000506067210 */ /* 0x000fe40007f5e0ff */
[----:B------:R1:W-:Y:S04]  /*c5990*/  LDGSTS.E [R31+0x8100], desc[UR40][R28.64], P0 ;  /* 0x081000001c1f7fae */ /* 0x0003e800081a1028 */
[----:B------:R1:W-:Y:S04]  /*c59a0*/  STL [R1+0x4418], R32 ;  /* 0x0044182001007387 */ /* 0x0003e80000100800 */
[----:B------:R-:W2:Y:S01]  /*c59b0*/  LDL.LU R39, [R1+0x4500] ;  /* 0x0045000001277983 */ /* 0x000ea20000300800 */
[----:B-1----:R-:W-:-:S02]  /*c59c0*/  IMAD.MOV.U32 R28, RZ, RZ, R30 ;  /* 0x000000ffff1c7224 */ /* 0x002fc400078e001e */
[----:B------:R-:W-:Y:S01]  /*c59d0*/  IMAD.MOV.U32 R29, RZ, RZ, R32 ;  /* 0x000000ffff1d7224 */ /* 0x000fe200078e0020 */
[----:B------:R-:W2:Y:S04]  /*c59e0*/  LDL.LU R30, [R1+0x450c] ;  /* 0x00450c00011e7983 */ /* 0x000ea80000300800 */
[----:B------:R-:W2:Y:S04]  /*c59f0*/  LDL.LU R32, [R1+0x4514] ;  /* 0x0045140001207983 */ /* 0x000ea80000300800 */
[----:B------:R-:W-:Y:S04]  /*c5a00*/  STL [R1+0x4424], R33 ;  /* 0x0044242101007387 */ /* 0x000fe80000100800 */
[----:B------:R1:W-:Y:S02]  /*c5a10*/  LDGSTS.E [R31+0x8180], desc[UR40][R28.64], P0 ;  /* 0x081800001c1f7fae */ /* 0x0003e400081a1028 */
[----:B-1----:R-:W-:-:S02]  /*c5a20*/  IMAD.MOV.U32 R28, RZ, RZ, R33 ;  /* 0x000000ffff1c7224 */ /* 0x002fc400078e0021 */
[----:B----4-:R-:W-:-:S04]  /*c5a30*/  IMAD.X R36, R36, 0x1, R2, P1 ;  /* 0x0000000124247824 */ /* 0x010fc800008e0602 */
[----:B------:R-:W-:Y:S01]  /*c5a40*/  IMAD.MOV.U32 R29, RZ, RZ, R36 ;  /* 0x000000ffff1d7224 */ /* 0x000fe200078e0024 */
[----:B------:R1:W-:Y:S01]  /*c5a50*/  STL [R1+0x4420], R36 ;  /* 0x0044202401007387 */ /* 0x0003e20000100800 */
[----:B------:R-:W-:-:S03]  /*c5a60*/  IMAD.X R37, R37, 0x1, R2, P2 ;  /* 0x0000000125257824 */ /* 0x000fc600010e0602 */
[----:B------:R-:W-:Y:S04]  /*c5a70*/  STL [R1+0x442c], R6 ;  /* 0x00442c0601007387 */ /* 0x000fe80000100800 */
[----:B------:R4:W-:Y:S04]  /*c5a80*/  LDGSTS.E [R31+0x8200], desc[UR40][R28.64], P0 ;  /* 0x082000001c1f7fae */ /* 0x0009e800081a1028 */
[----:B-1----:R-:W2:Y:S04]  /*c5a90*/  LDL.LU R36, [R1+0x4508] ;  /* 0x0045080001247983 */ /* 0x002ea80000300800 */
[----:B------:R1:W-:Y:S04]  /*c5aa0*/  STL [R1+0x4428], R37 ;  /* 0x0044282501007387 */ /* 0x0003e80000100800 */
[----:B------:R-:W2:Y:S01]  /*c5ab0*/  LDL.LU R33, [R1+0x4510] ;  /* 0x0045100001217983 */ /* 0x000ea20000300800 */
[----:B----4-:R-:W-:-:S02]  /*c5ac0*/  IMAD.MOV.U32 R28, RZ, RZ, R6 ;  /* 0x000000ffff1c7224 */ /* 0x010fc400078e0006 */
[----:B------:R-:W-:Y:S02]  /*c5ad0*/  IMAD.MOV.U32 R29, RZ, RZ, R37 ;  /* 0x000000ffff1d7224 */ /* 0x000fe400078e0025 */
[----:B-1----:R-:W4:Y:S04]  /*c5ae0*/  LDL.LU R37, [R1+0x451c] ;  /* 0x00451c0001257983 */ /* 0x002f280000300800 */
[----:B------:R-:W4:Y:S04]  /*c5af0*/  LDL.LU R6, [R1+0x4524] ;  /* 0x0045240001067983 */ /* 0x000f280000300800 */
[----:B------:R1:W-:Y:S01]  /*c5b00*/  LDGSTS.E [R31+0x8280], desc[UR40][R28.64], P0 ;  /* 0x082800001c1f7fae */ /* 0x0003e200081a1028 */
[----:B------:R-:W-:-:S05]  /*c5b10*/  IADD3 R34, P1, PT, R34, R5, RZ ;  /* 0x0000000522227210 */ /* 0x000fca0007f3e0ff */
[----:B---3--:R-:W-:Y:S01]  /*c5b20*/  IMAD.X R38, R38, 0x1, R2, P1 ;  /* 0x0000000126267824 */ /* 0x008fe200008e0602 */
[----:B------:R-:W-:Y:S03]  /*c5b30*/  STL [R1+0x4434], R34 ;  /* 0x0044342201007387 */ /* 0x000fe60000100800 */
[----:B-1----:R-:W-:Y:S01]  /*c5b40*/  IMAD.MOV.U32 R29, RZ, RZ, R38 ;  /* 0x000000ffff1d7224 */ /* 0x002fe200078e0026 */
[----:B------:R1:W-:Y:S01]  /*c5b50*/  STL [R1+0x4430], R38 ;  /* 0x0044302601007387 */ /* 0x0003e20000100800 */
[----:B------:R-:W-:Y:S01]  /*c5b60*/  IMAD.MOV.U32 R28, RZ, RZ, R34 ;  /* 0x000000ffff1c7224 */ /* 0x000fe200078e0022 */
[----:B------:R-:W-:Y:S02]  /*c5b70*/  UISETP.GT.AND UP1, UPT, UR11, 0x24, UPT ;  /* 0x000000240b00788c */ /* 0x000fe4000bf24270 */
[----:B-1----:R-:W3:Y:S04]  /*c5b80*/  LDL.LU R38, [R1+0x4518] ;  /* 0x0045180001267983 */ /* 0x002ee80000300800 */
[----:B------:R-:W3:Y:S01]  /*c5b90*/  LDL.LU R34, [R1+0x4520] ;  /* 0x0045200001227983 */ /* 0x000ee20000300800 */
[----:B------:R-:W-:-:S03]  /*c5ba0*/  USEL UR10, URZ, 0x4, !UP1 ;  /* 0x00000004ff0a7887 */ /* 0x000fc6000c800000 */
[----:B------:R1:W-:Y:S01]  /*c5bb0*/  LDGSTS.E [R31+0x8300], desc[UR40][R28.64], P0 ;  /* 0x083000001c1f7fae */ /* 0x0003e200081a1028 */
[----:B------:R-:W-:-:S06]  /*c5bc0*/  USEL UR10, UR10, URZ, !UP0 ;  /* 0x000000ff0a0a7287 */ /* 0x000fcc000c000000 */
[----:B------:R-:W-:Y:S02]  /*c5bd0*/  ISETP.NE.U32.AND P1, PT, RZ, UR10, PT ;  /* 0x0000000aff007c0c */ /* 0x000fe4000bf25070 */
[-C--:B--2---:R-:W-:Y:S02]  /*c5be0*/  IADD3 R7, P2, PT, R7, R5.reuse, RZ ;  /* 0x0000000507077210 */ /* 0x084fe40007f5e0ff */
[----:B------:R-:W-:-:S03]  /*c5bf0*/  IADD3 R35, P3, PT, R35, R5, RZ ;  /* 0x0000000523237210 */ /* 0x000fc60007f7e0ff */
[----:B-1----:R-:W-:Y:S01]  /*c5c00*/  IMAD.MOV.U32 R28, RZ, RZ, R7 ;  /* 0x000000ffff1c7224 */ /* 0x002fe200078e0007 */
[----:B------:R1:W-:Y:S01]  /*c5c10*/  STL [R1+0x443c], R7 ;  /* 0x00443c0701007387 */ /* 0x0003e20000100800 */
[----:B------:R-:W-:-:S05]  /*c5c20*/  IMAD.X R40, R40, 0x1, R2, P2 ;  /* 0x0000000128287824 */ /* 0x000fca00010e0602 */
[----:B------:R-:W-:Y:S01]  /*c5c30*/  MOV R29, R40 ;  /* 0x00000028001d7202 */ /* 0x000fe20000000f00 */
[----:B------:R-:W-:Y:S04]  /*c5c40*/  STL [R1+0x4438], R40 ;  /* 0x0044382801007387 */ /* 0x000fe80000100800 */
[----:B------:R2:W-:Y:S01]  /*c5c50*/  LDGSTS.E [R31+0x8380], desc[UR40][R28.64], P0 ;  /* 0x083800001c1f7fae */ /* 0x0005e200081a1028 */
[----:B------:R-:W-:-:S03]  /*c5c60*/  IMAD.X R39, R39, 0x1, R2, P3 ;  /* 0x0000000127277824 */ /* 0x000fc600018e0602 */
[----:B------:R1:W-:Y:S04]  /*c5c70*/  STL [R1+0x4504], R35 ;  /* 0x0045042301007387 */ /* 0x0003e80000100800 */
[----:B------:R-:W3:Y:S01]  /*c5c80*/  LDL.LU R41, [R1+0x452c] ;  /* 0x00452c0001297983 */ /* 0x000ee20000300800 */
[-C--:B------:R-:W-:Y:S01]  /*c5c90*/  IADD3 R30, P0, PT, R30, R5.reuse, RZ ;  /* 0x000000051e1e7210 */ /* 0x080fe20007f1e0ff */
[----:B--2---:R-:W-:Y:S02]  /*c5ca0*/  IMAD.MOV.U32 R28, RZ, RZ, R35 ;  /* 0x000000ffff1c7224 */ /* 0x004fe400078e0023 */
[----:B------:R-:W-:Y:S01]  /*c5cb0*/  STL [R1+0x4500], R39 ;  /* 0x0045002701007387 */ /* 0x000fe20000100800 */
[----:B------:R-:W-:Y:S01]  /*c5cc0*/  IMAD.MOV.U32 R29, RZ, RZ, R39 ;  /* 0x000000ffff1d7224 */ /* 0x000fe200078e0027 */
[----:B------:R-:W-:-:S02]  /*c5cd0*/  IADD3 R32, P2, PT, R32, R5, RZ ;  /* 0x0000000520207210 */ /* 0x000fc40007f5e0ff */
[----:B-1----:R-:W2:Y:S04]  /*c5ce0*/  LDL.LU R7, [R1+0x4534] ;  /* 0x0045340001077983 */ /* 0x002ea80000300800 */
[----:B------:R-:W2:Y:S04]  /*c5cf0*/  LDL.LU R42, [R1+0x4528] ;  /* 0x00452800012a7983 */ /* 0x000ea80000300800 */
[----:B------:R-:W2:Y:S04]  /*c5d00*/  LDL.LU R35, [R1+0x4530] ;  /* 0x0045300001237983 */ /* 0x000ea80000300800 */
[----:B------:R1:W-:Y:S04]  /*c5d10*/  STL [R1+0x450c], R30 ;  /* 0x00450c1e01007387 */ /* 0x0003e80000100800 */
[----:B------:R1:W-:Y:S02]  /*c5d20*/  LDGSTS.E [R31+0x9000], desc[UR40][R28.64], P1 ;  /* 0x090000001c1f7fae */ /* 0x0003e400089a1028 */
[----:B-1----:R-:W-:-:S02]  /*c5d30*/  IMAD.MOV.U32 R28, RZ, RZ, R30 ;  /* 0x000000ffff1c7224 */ /* 0x002fc400078e001e */
[----:B------:R-:W-:-:S05]  /*c5d40*/  IMAD.X R36, R36, 0x1, R2, P0 ;  /* 0x0000000124247824 */ /* 0x000fca00000e0602 */
[----:B------:R1:W-:Y:S01]  /*c5d50*/  STL [R1+0x4508], R36 ;  /* 0x0045082401007387 */ /* 0x0003e20000100800 */
[----:B------:R-:W-:-:S03]  /*c5d60*/  IMAD.X R33, R33, 0x1, R2, P2 ;  /* 0x0000000121217824 */ /* 0x000fc600010e0602 */
[----:B------:R1:W-:Y:S04]  /*c5d70*/  STL [R1+0x4514], R32 ;  /* 0x0045142001007387 */ /* 0x0003e80000100800 */
[----:B------:R-:W2:Y:S01]  /*c5d80*/  LDL.LU R30, [R1+0x453c] ;  /* 0x00453c00011e7983 */ /* 0x000ea20000300800 */
[----:B------:R-:W-:-:S03]  /*c5d90*/  IMAD.MOV.U32 R29, RZ, RZ, R36 ;  /* 0x000000ffff1d7224 */ /* 0x000fc600078e0024 */
[----:B------:R4:W-:Y:S04]  /*c5da0*/  STL [R1+0x4510], R33 ;  /* 0x0045102101007387 */ /* 0x0009e80000100800 */
[----:B-1----:R-:W2:Y:S01]  /*c5db0*/  LDL.LU R36, [R1+0x4538] ;  /* 0x0045380001247983 */ /* 0x002ea20000300800 */
[-C--:B----4-:R-:W-:Y:S02]  /*c5dc0*/  IADD3 R37, P0, PT, R37, R5.reuse, RZ ;  /* 0x0000000525257210 */ /* 0x090fe40007f1e0ff */
[----:B------:R-:W-:Y:S01]  /*c5dd0*/  IADD3 R6, P2, PT, R6, R5, RZ ;  /* 0x0000000506067210 */ /* 0x000fe20007f5e0ff */
[----:B------:R1:W-:Y:S02]  /*c5de0*/  LDGSTS.E [R31+0x9080], desc[UR40][R28.64], P1 ;  /* 0x090800001c1f7fae */ /* 0x0003e400089a1028 */
[----:B-1----:R-:W-:-:S02]  /*c5df0*/  IMAD.MOV.U32 R28, RZ, RZ, R32 ;  /* 0x000000ffff1c7224 */ /* 0x002fc400078e0020 */
[----:B------:R-:W-:Y:S01]  /*c5e00*/  IMAD.MOV.U32 R29, RZ, RZ, R33 ;  /* 0x000000ffff1d7224 */ /* 0x000fe200078e0021 */
[----:B------:R-:W4:Y:S04]  /*c5e10*/  LDL.LU R32, [R1+0x4604] ;  /* 0x0046040001207983 */ /* 0x000f280000300800 */
[----:B------:R-:W4:Y:S04]  /*c5e20*/  LDL.LU R33, [R1+0x460c] ;  /* 0x00460c0001217983 */ /* 0x000f280000300800 */
[----:B------:R-:W-:Y:S04]  /*c5e30*/  STL [R1+0x451c], R37 ;  /* 0x00451c2501007387 */ /* 0x000fe80000100800 */
[----:B------:R1:W-:Y:S01]  /*c5e40*/  LDGSTS.E [R31+0x9100], desc[UR40][R28.64], P1 ;  /* 0x091000001c1f7fae */ /* 0x0003e200089a1028 */
[----:B---3--:R-:W-:-:S05]  /*c5e50*/  IMAD.X R38, R38, 0x1, R2, P0 ;  /* 0x0000000126267824 */ /* 0x008fca00000e0602 */
[----:B------:R3:W-:Y:S01]  /*c5e60*/  STL [R1+0x4518], R38 ;  /* 0x0045182601007387 */ /* 0x0007e20000100800 */
[----:B------:R-:W-:-:S03]  /*c5e70*/  IMAD.X R34, R34, 0x1, R2, P2 ;  /* 0x0000000122227824 */ /* 0x000fc600010e0602 */
[----:B------:R-:W-:Y:S04]  /*c5e80*/  STL [R1+0x4524], R6 ;  /* 0x0045240601007387 */ /* 0x000fe80000100800 */
[----:B------:R-:W4:Y:S04]  /*c5e90*/  LDL.LU R40, [R1+0x4600] ;  /* 0x0046000001287983 */ /* 0x000f280000300800 */
[----:B------:R3:W-:Y:S04]  /*c5ea0*/  STL [R1+0x4520], R34 ;  /* 0x0045202201007387 */ /* 0x0007e80000100800 */
[----:B------:R-:W4:Y:S01]  /*c5eb0*/  LDL.LU R39, [R1+0x4608] ;  /* 0x0046080001277983 */ /* 0x000f220000300800 */
[----:B-1----:R-:W-:-:S02]  /*c5ec0*/  IMAD.MOV.U32 R28, RZ, RZ, R37 ;  /* 0x000000ffff1c7224 */ /* 0x002fc400078e0025 */
[----:B------:R-:W-:Y:S02]  /*c5ed0*/  IMAD.MOV.U32 R29, RZ, RZ, R38 ;  /* 0x000000ffff1d7224 */ /* 0x000fe400078e0026 */
[----:B---3--:R-:W3:Y:S04]  /*c5ee0*/  LDL.LU R38, [R1+0x4610] ;  /* 0x0046100001267983 */ /* 0x008ee80000300800 */
[----:B------:R1:W-:Y:S02]  /*c5ef0*/  LDGSTS.E [R31+0x9180], desc[UR40][R28.64], P1 ;  /* 0x091800001c1f7fae */ /* 0x0003e400089a1028 */
[----:B-1----:R-:W-:Y:S02]  /*c5f00*/  IMAD.MOV.U32 R29, RZ, RZ, R34 ;  /* 0x000000ffff1d7224 */ /* 0x002fe400078e0022 */
[----:B------:R-:W3:Y:S01]  /*c5f10*/  LDL.LU R34, [R1+0x4614] ;  /* 0x0046140001227983 */ /* 0x000ee20000300800 */
[----:B------:R-:W-:-:S03]  /*c5f20*/  IMAD.MOV.U32 R28, RZ, RZ, R6 ;  /* 0x000000ffff1c7224 */ /* 0x000fc600078e0006 */
[----:B------:R-:W3:Y:S04]  /*c5f30*/  LDL.LU R37, [R1+0x4618] ;  /* 0x0046180001257983 */ /* 0x000ee80000300800 */
[----:B------:R-:W3:Y:S04]  /*c5f40*/  LDL.LU R6, [R1+0x461c] ;  /* 0x00461c0001067983 */ /* 0x000ee80000300800 */
[----:B------:R1:W-:Y:S01]  /*c5f50*/  LDGSTS.E [R31+0x9200], desc[UR40][R28.64], P1 ;  /* 0x092000001c1f7fae */ /* 0x0003e200089a1028 */
[----:B------:R-:W-:Y:S01]  /*c5f60*/  UISETP.GT.AND UP1, UPT, UR11, 0x28, UPT ;  /* 0x000000280b00788c */ /* 0x000fe2000bf24270 */
[----:B------:R-:W-:-:S05]  /*c5f70*/  IADD3 R41, P0, PT, R41, R5, RZ ;  /* 0x0000000529297210 */ /* 0x000fca0007f1e0ff */
[----:B-1----:R-:W-:Y:S01]  /*c5f80*/  IMAD.MOV.U32 R28, RZ, RZ, R41 ;  /* 0x000000ffff1c7224 */ /* 0x002fe200078e0029 */
[----:B--2---:R-:W-:Y:S01]  /*c5f90*/  IADD3 R7, P2, PT, R7, R5, RZ ;  /* 0x0000000507077210 */ /* 0x004fe20007f5e0ff */
[----:B------:R-:W-:-:S04]  /*c5fa0*/  IMAD.X R42, R42, 0x1, R2, P0 ;  /* 0x000000012a2a7824 */ /* 0x000fc800000e0602 */
[----:B------:R-:W-:Y:S02]  /*c5fb0*/  IMAD.MOV.U32 R29, RZ, RZ, R42 ;  /* 0x000000ffff1d7224 */ /* 0x000fe400078e002a */
[----:B------:R-:W-:Y:S01]  /*c5fc0*/  IMAD.X R35, R35, 0x1, R2, P2 ;  /* 0x0000000123237824 */ /* 0x000fe200010e0602 */
[----:B------:R-:W-:Y:S04]  /*c5fd0*/  STL [R1+0x452c], R41 ;  /* 0x00452c2901007387 */ /* 0x000fe80000100800 */
[----:B------:R-:W-:Y:S04]  /*c5fe0*/  STL [R1+0x4528], R42 ;  /* 0x0045282a01007387 */ /* 0x000fe80000100800 */
[----:B------:R1:W-:Y:S04]  /*c5ff0*/  LDGSTS.E [R31+0x9280], desc[UR40][R28.64], P1 ;  /* 0x092800001c1f7fae */ /* 0x0003e800089a1028 */
[----:B------:R-:W-:Y:S04]  /*c6000*/  STL [R1+0x4534], R7 ;  /* 0x0045340701007387 */ /* 0x000fe80000100800 */
[----:B------:R2:W-:Y:S01]  /*c6010*/  STL [R1+0x4530], R35 ;  /* 0x0045302301007387 */ /* 0x0005e20000100800 */
[----:B-1----:R-:W-:-:S02]  /*c6020*/  IMAD.MOV.U32 R28, RZ, RZ, R7 ;  /* 0x000000ffff1c7224 */ /* 0x002fc400078e0007 */
[----:B------:R-:W-:Y:S01]  /*c6030*/  IMAD.MOV.U32 R29, RZ, RZ, R35 ;  /* 0x000000ffff1d7224 */ /* 0x000fe200078e0023 */
[----:B------:R-:W-:Y:S01]  /*c6040*/  USEL UR10, URZ, 0x4, !UP1 ;  /* 0x00000004ff0a7887 */ /* 0x000fe2000c800000 */
[----:B--2---:R-:W2:Y:S04]  /*c6050*/  LDL.LU R35, [R1+0x4624] ;  /* 0x0046240001237983 */ /* 0x004ea80000300800 */
[----:B------:R-:W2:Y:S04]  /*c6060*/  LDL.LU R7, [R1+0x462c] ;  /* 0x00462c0001077983 */ /* 0x000ea80000300800 */
        /* <DEDUP_REMOVED lines=10> */
[----:B-1----:R-:W2:Y:S01]  /*c6110*/  LDL.LU R36, [R1+0x4620] ;  /* 0x0046200001247983 */ /* 0x002ea20000300800 */
[----:B----4-:R-:W-:-:S03]  /*c6120*/  IADD3 R32, P1, PT, R32, R5, RZ ;  /* 0x0000000520207210 */ /* 0x010fc60007f3e0ff */
        /* <DEDUP_REMOVED lines=13> */
[----:B---3--:R-:W3:Y:S01]  /*c6200*/  LDL.LU R33, [R1+0x4630] ;  /* 0x0046300001217983 */ /* 0x008ee20000300800 */
[----:B------:R-:W-:Y:S01]  /*c6210*/  IADD3 R34, P1, PT, R34, R5, RZ ;  /* 0x0000000522227210 */ /* 0x000fe20007f3e0ff */
[----:B------:R-:W-:-:S04]  /*c6220*/  IMAD.MOV.U32 R29, RZ, RZ, R39 ;  /* 0x000000ffff1d7224 */ /* 0x000fc800078e0027 */
[----:B------:R-:W-:Y:S01]  /*c6230*/  IMAD.X R38, R38, 0x1, R2, P1 ;  /* 0x0000000126267824 */ /* 0x000fe200008e0602 */
[----:B------:R-:W-:Y:S01]  /*c6240*/  IADD3 R6, P2, PT, R6, R5, RZ ;  /* 0x0000000506067210 */ /* 0x000fe20007f5e0ff */
[----:B------:R1:W-:Y:S03]  /*c6250*/  STL [R1+0x4614], R34 ;  /* 0x0046142201007387 */ /* 0x0003e60000100800 */
[----:B------:R-:W-:Y:S01]  /*c6260*/  IADD3.X R37, PT, PT, R37, R2, RZ, P2, !PT ;  /* 0x0000000225257210 */ /* 0x000fe200017fe4ff */
[----:B------:R1:W-:Y:S04]  /*c6270*/  LDGSTS.E [R31+0xa080], desc[UR40][R28.64], P0 ;  /* 0x0a0800001c1f7fae */ /* 0x0003e800081a1028 */
[----:B------:R-:W-:Y:S04]  /*c6280*/  STL [R1+0x4610], R38 ;  /* 0x0046102601007387 */ /* 0x000fe80000100800 */
[----:B------:R-:W-:Y:S01]  /*c6290*/  STL [R1+0x461c], R6 ;  /* 0x00461c0601007387 */ /* 0x000fe20000100800 */
[----:B-1----:R-:W-:-:S03]  /*c62a0*/  IMAD.MOV.U32 R28, RZ, RZ, R34 ;  /* 0x000000ffff1c7224 */ /* 0x002fc600078e0022 */
[----:B------:R-:W3:Y:S04]  /*c62b0*/  LDL.LU R34, [R1+0x463c] ;  /* 0x00463c0001227983 */ /* 0x000ee80000300800 */
[----:B------:R1:W-:Y:S04]  /*c62c0*/  STL [R1+0x4618], R37 ;  /* 0x0046182501007387 */ /* 0x0003e80000100800 */
[----:B------:R-:W3:Y:S01]  /*c62d0*/  LDL.LU R41, [R1+0x4704] ;  /* 0x0047040001297983 */ /* 0x000ee20000300800 */
[----:B------:R-:W-:-:S03]  /*c62e0*/  IMAD.MOV.U32 R29, RZ, RZ, R38 ;  /* 0x000000ffff1d7224 */ /* 0x000fc600078e0026 */
[----:B------:R-:W3:Y:S04]  /*c62f0*/  LDL.LU R39, [R1+0x4638] ;  /* 0x0046380001277983 */ /* 0x000ee80000300800 */
[----:B------:R1:W-:Y:S04]  /*c6300*/  LDGSTS.E [R31+0xa100], desc[UR40][R28.64], P0 ;  /* 0x0a1000001c1f7fae */ /* 0x0003e800081a1028 */
[----:B------:R-:W3:Y:S01]  /*c6310*/  LDL.LU R42, [R1+0x4700] ;  /* 0x00470000012a7983 */ /* 0x000ee20000300800 */
[----:B-1----:R-:W-:Y:S02]  /*c6320*/  IMAD.MOV.U32 R29, RZ, RZ, R37 ;  /* 0x000000ffff1d7224 */ /* 0x002fe400078e0025 */
[----:B------:R-:W-:Y:S01]  /*c6330*/  IMAD.MOV.U32 R28, RZ, RZ, R6 ;  /* 0x000000ffff1c7224 */ /* 0x000fe200078e0006 */
[----:B------:R-:W3:Y:S04]  /*c6340*/  LDL.LU R37, [R1+0x470c] ;  /* 0x00470c0001257983 */ /* 0x000ee80000300800 */
[----:B------:R-:W3:Y:S04]  /*c6350*/  LDL.LU R6, [R1+0x4714] ;  /* 0x0047140001067983 */ /* 0x000ee80000300800 */
[----:B------:R1:W-:Y:S01]  /*c6360*/  LDGSTS.E [R31+0xa180], desc[UR40][R28.64], P0 ;  /* 0x0a1800001c1f7fae */ /* 0x0003e200081a1028 */
[----:B--2---:R-:W-:-:S02]  /*c6370*/  IADD3 R35, P1, PT, R35, R5, RZ ;  /* 0x0000000523237210 */ /* 0x004fc40007f3e0ff */
[----:B------:R-:W-:-:S03]  /*c6380*/  IADD3 R7, P2, PT, R7, R5, RZ ;  /* 0x0000000507077210 */ /* 0x000fc60007f5e0ff */
[----:B------:R-:W-:Y:S01]  /*c6390*/  STL [R1+0x4624], R35 ;  /* 0x0046242301007387 */ /* 0x000fe20000100800 */
[----:B-1----:R-:W-:Y:S02]  /*c63a0*/  IMAD.MOV.U32 R28, RZ, RZ, R35 ;  /* 0x000000ffff1c7224 */ /* 0x002fe400078e0023 */
[----:B------:R-:W-:-:S05]  /*c63b0*/  IMAD.X R36, R36, 0x1, R2, P1 ;  /* 0x0000000124247824 */ /* 0x000fca00008e0602 */
[----:B------:R1:W-:Y:S01]  /*c63c0*/  STL [R1+0x4620], R36 ;  /* 0x0046202401007387 */ /* 0x0003e20000100800 */
[----:B----4-:R-:W-:-:S03]  /*c63d0*/  IMAD.X R30, R30, 0x1, R2, P2 ;  /* 0x000000011e1e7824 */ /* 0x010fc600010e0602 */
[----:B------:R-:W-:Y:S04]  /*c63e0*/  STL [R1+0x462c], R7 ;  /* 0x00462c0701007387 */ /* 0x000fe80000100800 */
[----:B------:R-:W2:Y:S01]  /*c63f0*/  LDL.LU R40, [R1+0x4708] ;  /* 0x0047080001287983 */ /* 0x000ea20000300800 */
[----:B------:R-:W-:-:S03]  /*c6400*/  IMAD.MOV.U32 R29, RZ, RZ, R36 ;  /* 0x000000ffff1d7224 */ /* 0x000fc600078e0024 */
[----:B------:R4:W-:Y:S04]  /*c6410*/  STL [R1+0x4628], R30 ;  /* 0x0046281e01007387 */ /* 0x0009e80000100800 */
[----:B-1----:R-:W2:Y:S04]  /*c6420*/  LDL.LU R36, [R1+0x4710] ;  /* 0x0047100001247983 */ /* 0x002ea80000300800 */
[----:B------:R1:W-:Y:S02]  /*c6430*/  LDGSTS.E [R31+0xa200], desc[UR40][R28.64], P0 ;  /* 0x0a2000001c1f7fae */ /* 0x0003e400081a1028 */
[----:B-1----:R-:W-:-:S02]  /*c6440*/  IMAD.MOV.U32 R29, RZ, RZ, R30 ;  /* 0x000000ffff1d7224 */ /* 0x002fc400078e001e */
[----:B----4-:R-:W4:Y:S01]  /*c6450*/  LDL.LU R30, [R1+0x471c] ;  /* 0x00471c00011e7983 */ /* 0x010f220000300800 */
[----:B------:R-:W-:-:S03]  /*c6460*/  IMAD.MOV.U32 R28, RZ, RZ, R7 ;  /* 0x000000ffff1c7224 */ /* 0x000fc600078e0007 */
[----:B------:R-:W4:Y:S04]  /*c6470*/  LDL.LU R7, [R1+0x4724] ;  /* 0x0047240001077983 */ /* 0x000f280000300800 */
[----:B------:R1:W-:Y:S01]  /*c6480*/  LDGSTS.E [R31+0xa280], desc[UR40][R28.64], P0 ;  /* 0x0a2800001c1f7fae */ /* 0x0003e200081a1028 */
[----:B------:R-:W-:-:S05]  /*c6490*/  IADD3 R32, P1, PT, R32, R5, RZ ;  /* 0x0000000520207210 */ /* 0x000fca0007f3e0ff */
[----:B------:R3:W-:Y:S01]  /*c64a0*/  STL [R1+0x4634], R32 ;  /* 0x0046342001007387 */ /* 0x0007e20000100800 */
[----:B-1----:R-:W-:Y:S02]  /*c64b0*/  IMAD.MOV.U32 R28, RZ, RZ, R32 ;  /* 0x000000ffff1c7224 */ /* 0x002fe400078e0020 */
[----:B---3--:R-:W-:-:S05]  /*c64c0*/  IMAD.X R33, R33, 0x1, R2, P1 ;  /* 0x0000000121217824 */ /* 0x008fca00008e0602 */
[----:B------:R1:W-:Y:S04]  /*c64d0*/  STL [R1+0x4630], R33 ;  /* 0x0046302101007387 */ /* 0x0003e80000100800 */
[----:B------:R-:W3:Y:S04]  /*c64e0*/  LDL.LU R38, [R1+0x4718] ;  /* 0x0047180001267983 */ /* 0x000ee80000300800 */
[----:B------:R-:W3:Y:S01]  /*c64f0*/  LDL.LU R32, [R1+0x4720] ;  /* 0x0047200001207983 */ /* 0x000ee20000300800 */
[----:B------:R-:W-:Y:S01]  /*c6500*/  UISETP.GT.AND UP1, UPT, UR11, 0x2c, UPT ;  /* 0x0000002c0b00788c */ /* 0x000fe2000bf24270 */
[----:B------:R-:W-:-:S02]  /*c6510*/  IMAD.MOV.U32 R29, RZ, RZ, R33 ;  /* 0x000000ffff1d7224 */ /* 0x000fc400078e0021 */
[----:B------:R-:W3:Y:S01]  /*c6520*/  LDL.LU R35, [R1+0x472c] ;  /* 0x00472c0001237983 */ /* 0x000ee20000300800 */
[----:B------:R-:W-:-:S03]  /*c6530*/  USEL UR10, URZ, 0x4, !UP1 ;  /* 0x00000004ff0a7887 */ /* 0x000fc6000c800000 */
[----:B------:R1:W-:Y:S01]  /*c6540*/  LDGSTS.E [R31+0xa300], desc[UR40][R28.64], P0 ;  /* 0x0a3000001c1f7fae */ /* 0x0003e200081a1028 */
[-C--:B------:R-:W-:Y:S01]  /*c6550*/  IADD3 R34, P2, PT, R34, R5.reuse, RZ ;  /* 0x0000000522227210 */ /* 0x080fe20007f5e0ff */
[----:B------:R-:W-:Y:S02]  /*c6560*/  USEL UR10, UR10, URZ, !UP0 ;  /* 0x000000ff0a0a7287 */ /* 0x000fe4000c000000 */
[----:B-1----:R-:W3:Y:S02]  /*c6570*/  LDL.LU R33, [R1+0x4734] ;  /* 0x0047340001217983 */ /* 0x002ee40000300800 */
[----:B------:R-:W-:Y:S01]  /*c6580*/  IMAD.MOV.U32 R28, RZ, RZ, R34 ;  /* 0x000000ffff1c7224 */ /* 0x000fe200078e0022 */
[----:B------:R-:W-:Y:S01]  /*c6590*/  IADD3 R41, P3, PT, R41, R5, RZ ;  /* 0x0000000529297210 */ /* 0x000fe20007f7e0ff */
[----:B------:R-:W-:Y:S01]  /*c65a0*/  IMAD.X R39, R39, 0x1, R2, P2 ;  /* 0x0000000127277824 */ /* 0x000fe200010e0602 */
[----:B------:R-:W-:-:S03]  /*c65b0*/  ISETP.NE.U32.AND P1, PT, RZ, UR10, PT ;  /* 0x0000000aff007c0c */ /* 0x000fc6000bf25070 */
[----:B------:R-:W-:Y:S01]  /*c65c0*/  IMAD.MOV.U32 R29, RZ, RZ, R39 ;  /* 0x000000ffff1d7224 */ /* 0x000fe200078e0027 */
[----:B------:R-:W-:Y:S04]  /*c65d0*/  STL [R1+0x463c], R34 ;  /* 0x00463c2201007387 */ /* 0x000fe80000100800 */
[----:B------:R1:W-:Y:S01]  /*c65e0*/  STL [R1+0x4638], R39 ;  /* 0x0046382701007387 */ /* 0x0003e20000100800 */
[----:B------:R-:W-:-:S03]  /*c65f0*/  IMAD.X R42, R42, 0x1, R2, P3 ;  /* 0x000000012a2a7824 */ /* 0x000fc600018e0602 */
[----:B------:R-:W-:Y:S04]  /*c6600*/  STL [R1+0x4704], R41 ;  /* 0x0047042901007387 */ /* 0x000fe80000100800 */
[----:B------:R1:W-:Y:S01]  /*c6610*/  LDGSTS.E [R31+0xa380], desc[UR40][R28.64], P0 ;  /* 0x0a3800001c1f7fae */ /* 0x0003e200081a1028 */
[----:B------:R-:W-:-:S03]  /*c6620*/  IADD3 R37, P0, PT, R37, R5, RZ ;  /* 0x0000000525257210 */ /* 0x000fc60007f1e0ff */
[----:B-1----:R-:W3:Y:S01]  /*c6630*/  LDL.LU R39, [R1+0x4728] ;  /* 0x0047280001277983 */ /* 0x002ee20000300800 */
[----:B------:R-:W-:-:S03]  /*c6640*/  IADD3 R6, P2, PT, R6, R5, RZ ;  /* 0x0000000506067210 */ /* 0x000fc60007f5e0ff */
[----:B------:R-:W-:Y:S01]  /*c6650*/  STL [R1+0x4700], R42 ;  /* 0x0047002a01007387 */ /* 0x000fe20000100800 */
[----:B------:R-:W-:-:S03]  /*c6660*/  IMAD.MOV.U32 R28, RZ, RZ, R41 ;  /* 0x000000ffff1c7224 */ /* 0x000fc600078e0029 */
[----:B------:R-:W3:Y:S01]  /*c6670*/  LDL.LU R34, [R1+0x4730] ;  /* 0x0047300001227983 */ /* 0x000ee20000300800 */
[----:B------:R-:W-:-:S03]  /*c6680*/  IMAD.MOV.U32 R29, RZ, RZ, R42 ;  /* 0x000000ffff1d7224 */ /* 0x000fc600078e002a */
[----:B------:R1:W-:Y:S04]  /*c6690*/  STL [R1+0x470c], R37 ;  /* 0x00470c2501007387 */ /* 0x0003e80000100800 */
[----:B------:R1:W-:Y:S02]  /*c66a0*/  LDGSTS.E [R31+0xb000], desc[UR40][R28.64], P1 ;  /* 0x0b0000001c1f7fae */ /* 0x0003e400089a1028 */
[----:B-1----:R-:W-:Y:S02]  /*c66b0*/  IMAD.MOV.U32 R28, RZ, RZ, R37 ;  /* 0x000000ffff1c7224 */ /* 0x002fe400078e0025 */
[----:B--2---:R-:W-:-:S05]  /*c66c0*/  IMAD.X R40, R40, 0x1, R2, P0 ;  /* 0x0000000128287824 */ /* 0x004fca00000e0602 */
[----:B------:R1:W-:Y:S01]  /*c66d0*/  STL [R1+0x4708], R40 ;  /* 0x0047082801007387 */ /* 0x0003e20000100800 */
[----:B------:R-:W-:-:S03]  /*c66e0*/  IMAD.X R36, R36, 0x1, R2, P2 ;  /* 0x0000000124247824 */ /* 0x000fc600010e0602 */
[----:B------:R-:W-:Y:S04]  /*c66f0*/  STL [R1+0x4714], R6 ;  /* 0x0047140601007387 */ /* 0x000fe80000100800 */
[----:B------:R-:W2:Y:S01]  /*c6700*/  LDL.LU R37, [R1+0x473c] ;  /* 0x00473c0001257983 */ /* 0x000ea20000300800 */
[----:B------:R-:W-:-:S03]  /*c6710*/  IMAD.MOV.U32 R29, RZ, RZ, R40 ;  /* 0x000000ffff1d7224 */ /* 0x000fc600078e0028 */
[----:B------:R4:W-:Y:S04]  /*c6720*/  STL [R1+0x4710], R36 ;  /* 0x0047102401007387 */ /* 0x0009e80000100800 */
[----:B-1----:R-:W2:Y:S04]  /*c6730*/  LDL.LU R40, [R1+0x4738] ;  /* 0x0047380001287983 */ /* 0x002ea80000300800 */
[----:B------:R1:W-:Y:S01]  /*c6740*/  LDGSTS.E [R31+0xb080], desc[UR40][R28.64], P1 ;  /* 0x0b0800001c1f7fae */ /* 0x0003e200089a1028 */
[-C--:B----4-:R-:W-:Y:S02]  /*c6750*/  IADD3 R30, P0, PT, R30, R5.reuse, RZ ;  /* 0x000000051e1e7210 */ /* 0x090fe40007f1e0ff */
[----:B------:R-:W-:Y:S01]  /*c6760*/  IADD3 R7, P2, PT, R7, R5, RZ ;  /* 0x0000000507077210 */ /* 0x000fe20007f5e0ff */
[----:B-1----:R-:W-:-:S02]  /*c6770*/  IMAD.MOV.U32 R28, RZ, RZ, R6 ;  /* 0x000000ffff1c7224 */ /* 0x002fc400078e0006 */
[----:B------:R-:W-:Y:S02]  /*c6780*/  IMAD.MOV.U32 R29, RZ, RZ, R36 ;  /* 0x000000ffff1d7224 */ /* 0x000fe400078e0024 */
[----:B------:R-:W4:Y:S04]  /*c6790*/  LDL.LU R36, [R1+0x4804] ;  /* 0x0048040001247983 */ /* 0x000f280000300800 */
[----:B------:R-:W4:Y:S04]  /*c67a0*/  LDL.LU R6, [R1+0x480c] ;  /* 0x00480c0001067983 */ /* 0x000f280000300800 */
[----:B------:R-:W-:Y:S04]  /*c67b0*/  STL [R1+0x471c], R30 ;  /* 0x00471c1e01007387 */ /* 0x000fe80000100800 */
[----:B------:R1:W-:Y:S02]  /*c67c0*/  LDGSTS.E [R31+0xb100], desc[UR40][R28.64], P1 ;  /* 0x0b1000001c1f7fae */ /* 0x0003e400089a1028 */
[----:B-1----:R-:W-:-:S02]  /*c67d0*/  IMAD.MOV.U32 R28, RZ, RZ, R30 ;  /* 0x000000ffff1c7224 */ /* 0x002fc400078e001e */
[----:B---3--:R-:W-:-:S04]  /*c67e0*/  IMAD.X R38, R38, 0x1, R2, P0 ;  /* 0x0000000126267824 */ /* 0x008fc800000e0602 */
[----:B------:R-:W-:Y:S01]  /*c67f0*/  IMAD.MOV.U32 R29, RZ, RZ, R38 ;  /* 0x000000ffff1d7224 */ /* 0x000fe200078e0026 */
[----:B------:R1:W-:Y:S01]  /*c6800*/  STL [R1+0x4718], R38 ;  /* 0x0047182601007387 */ /* 0x0003e20000100800 */
[----:B------:R-:W-:-:S03]  /*c6810*/  IMAD.X R32, R32, 0x1, R2, P2 ;  /* 0x0000000120207824 */ /* 0x000fc600010e0602 */
[----:B------:R-:W-:Y:S01]  /*c6820*/  STL [R1+0x4724], R7 ;  /* 0x0047240701007387 */ /* 0x000fe20000100800 */
[----:B------:R-:W-:-:S03]  /*c6830*/  IADD3 R35, P0, PT, R35, R5, RZ ;  /* 0x0000000523237210 */ /* 0x000fc60007f1e0ff */
[----:B------:R3:W-:Y:S04]  /*c6840*/  LDGSTS.E [R31+0xb180], desc[UR40][R28.64], P1 ;  /* 0x0b1800001c1f7fae */ /* 0x0007e800089a1028 */
[----:B-1----:R-:W4:Y:S04]  /*c6850*/  LDL.LU R38, [R1+0x4800] ;  /* 0x0048000001267983 */ /* 0x002f280000300800 */
[----:B------:R1:W-:Y:S04]  /*c6860*/  STL [R1+0x4720], R32 ;  /* 0x0047202001007387 */ /* 0x0003e80000100800 */
[----:B------:R-:W4:Y:S01]  /*c6870*/  LDL.LU R30, [R1+0x4808] ;  /* 0x00480800011e7983 */ /* 0x000f220000300800 */
[----:B---3--:R-:W-:Y:S01]  /*c6880*/  IMAD.MOV.U32 R28, RZ, RZ, R7 ;  /* 0x000000ffff1c7224 */ /* 0x008fe200078e0007 */
[----:B------:R-:W-:-:S02]  /*c6890*/  MOV R29, R32 ;  /* 0x00000020001d7202 */ /* 0x000fc40000000f00 */
[----:B------:R-:W-:Y:S01]  /*c68a0*/  IADD3 R33, P2, PT, R33, R5, RZ ;  /* 0x0000000521217210 */ /* 0x000fe20007f5e0ff */
[----:B-1----:R-:W3:Y:S04]  /*c68b0*/  LDL.LU R32, [R1+0x4814] ;  /* 0x0048140001207983 */ /* 0x002ee80000300800 */
[----:B------:R-:W3:Y:S04]  /*c68c0*/  LDL.LU R7, [R1+0x481c] ;  /* 0x00481c0001077983 */ /* 0x000ee80000300800 */
[----:B------:R1:W-:Y:S04]  /*c68d0*/  STL [R1+0x472c], R35 ;  /* 0x00472c2301007387 */ /* 0x0003e80000100800 */
[----:B------:R1:W-:Y:S01]  /*c68e0*/  LDGSTS.E [R31+0xb200], desc[UR40][R28.64], P1 ;  /* 0x0b2000001c1f7fae */ /* 0x0003e200089a1028 */
[----:B------:R-:W-:-:S02]  /*c68f0*/  IMAD.X R39, R39, 0x1, R2, P0 ;  /* 0x0000000127277824 */ /* 0x000fc400000e0602 */
[----:B-1----:R-:W-:-:S03]  /*c6900*/  IMAD.MOV.U32 R28, RZ, RZ, R35 ;  /* 0x000000ffff1c7224 */ /* 0x002fc600078e0023 */
[----:B------:R1:W-:Y:S04]  /*c6910*/  STL [R1+0x4728], R39 ;  /* 0x0047282701007387 */ /* 0x0003e80000100800 */
[----:B------:R-:W-:Y:S01]  /*c6920*/  STL [R1+0x4734], R33 ;  /* 0x0047342101007387 */ /* 0x000fe20000100800 */
[----:B------:R-:W-:-:S03]  /*c6930*/  IMAD.MOV.U32 R29, RZ, RZ, R39 ;  /* 0x000000ffff1d7224 */ /* 0x000fc600078e0027 */
[----:B------:R-:W3:Y:S01]  /*c6940*/  LDL.LU R35, [R1+0x4810] ;  /* 0x0048100001237983 */ /* 0x000ee20000300800 */
[----:B------:R-:W-:-:S03]  /*c6950*/  IMAD.X R34, R34, 0x1, R2, P2 ;  /* 0x0000000122227824 */ /* 0x000fc600010e0602 */
[----:B------:R1:W-:Y:S04]  /*c6960*/  LDGSTS.E [R31+0xb280], desc[UR40][R28.64], P1 ;  /* 0x0b2800001c1f7fae */ /* 0x0003e800089a1028 */
[----:B------:R1:W-:Y:S04]  /*c6970*/  STL [R1+0x4730], R34 ;  /* 0x0047302201007387 */ /* 0x0003e80000100800 */
[----:B-1----:R-:W3:Y:S01]  /*c6980*/  LDL.LU R39, [R1+0x4818] ;  /* 0x0048180001277983 */ /* 0x002ee20000300800 */
[----:B------:R-:W-:Y:S02]  /*c6990*/  IMAD.MOV.U32 R28, RZ, RZ, R33 ;  /* 0x000000ffff1c7224 */ /* 0x000fe400078e0021 */
[----:B------:R-:W-:-:S02]  /*c69a0*/  IMAD.MOV.U32 R29, RZ, RZ, R34 ;  /* 0x000000ffff1d7224 */ /* 0x000fc400078e0022 */
[----:B------:R-:W3:Y:S04]  /*c69b0*/  LDL.LU R34, [R1+0x4824] ;  /* 0x0048240001227983 */ /* 0x000ee80000300800 */
[----:B------:R-:W3:Y:S04]  /*c69c0*/  LDL.LU R33, [R1+0x482c] ;  /* 0x00482c0001217983 */ /* 0x000ee80000300800 */
[----:B------:R1:W-:Y:S01]  /*c69d0*/  LDGSTS.E [R31+0xb300], desc[UR40][R28.64], P1 ;  /* 0x0b3000001c1f7fae */ /* 0x0003e200089a1028 */
[----:B--2---:R-:W-:-:S05]  /*c69e0*/  IADD3 R37, P0, PT, R37, R5, RZ ;  /* 0x0000000525257210 */ /* 0x004fca0007f1e0ff */
[----:B------:R-:W-:Y:S01]  /*c69f0*/  IMAD.X R40, R40, 0x1, R2, P0 ;  /* 0x0000000128287824 */ /* 0x000fe200000e0602 */
[----:B------:R-:W-:Y:S01]  /*c6a00*/  STL [R1+0x473c], R37 ;  /* 0x00473c2501007387 */ /* 0x000fe20000100800 */
[----:B-1----:R-:W-:Y:S02]  /*c6a10*/  IMAD.MOV.U32 R28, RZ, RZ, R37 ;  /* 0x000000ffff1c7224 */ /* 0x002fe400078e0025 */
[----:B------:R-:W-:Y:S01]  /*c6a20*/  IMAD.MOV.U32 R29, RZ, RZ, R40 ;  /* 0x000000ffff1d7224 */ /* 0x000fe200078e0028 */
[----:B------:R1:W-:Y:S04]  /*c6a30*/  STL [R1+0x4738], R40 ;  /* 0x0047382801007387 */ /* 0x0003e80000100800 */
[----:B------:R2:W-:Y:S04]  /*c6a40*/  LDGSTS.E [R31+0xb380], desc[UR40][R28.64], P1 ;  /* 0x0b3800001c1f7fae */ /* 0x0005e800089a1028 */
[----:B-1----:R-:W3:Y:S04]  /*c6a50*/  LDL.LU R40, [R1+0x4820] ;  /* 0x0048200001287983 */ /* 0x002ee80000300800 */
[----:B------:R-:W3:Y:S01]  /*c6a60*/  LDL.LU R37, [R1+0x4828] ;  /* 0x0048280001257983 */ /* 0x000ee20000300800 */
[----:B----4-:R-:W-:-:S02]  /*c6a70*/  IADD3 R36, P1, PT, R36, R5, RZ ;  /* 0x0000000524247210 */ /* 0x010fc40007f3e0ff */
[----:B------:R-:W-:-:S03]  /*c6a80*/  IADD3 R6, P2, PT, R6, R5, RZ ;  /* 0x0000000506067210 */ /* 0x000fc60007f5e0ff */
[----:B------:R1:W-:Y:S01]  /*c6a90*/  STL [R1+0x4804], R36 ;  /* 0x0048042401007387 */ /* 0x0003e20000100800 */
[----:B--2---:R-:W-:Y:S02]  /*c6aa0*/  IMAD.MOV.U32 R28, RZ, RZ, R36 ;  /* 0x000000ffff1c7224 */ /* 0x004fe400078e0024 */
[----:B------:R-:W-:-:S05]  /*c6ab0*/  IMAD.X R38, R38, 0x1, R2, P1 ;  /* 0x0000000126267824 */ /* 0x000fca00008e0602 */
[----:B------:R2:W-:Y:S01]  /*c6ac0*/  STL [R1+0x4800], R38 ;  /* 0x0048002601007387 */ /* 0x0005e20000100800 */
[----:B------:R-:W-:-:S03]  /*c6ad0*/  IMAD.X R30, R30, 0x1, R2, P2 ;  /* 0x000000011e1e7824 */ /* 0x000fc600010e0602 */
[----:B------:R4:W-:Y:S04]  /*c6ae0*/  STL [R1+0x480c], R6 ;  /* 0x00480c0601007387 */ /* 0x0009e80000100800 */
[----:B-1----:R-:W3:Y:S01]  /*c6af0*/  LDL.LU R36, [R1+0x4834] ;  /* 0x0048340001247983 */ /* 0x002ee20000300800 */
[----:B------:R-:W-:-:S03]  /*c6b00*/  IMAD.MOV.U32 R29, RZ, RZ, R38 ;  /* 0x000000ffff1d7224 */ /* 0x000fc600078e0026 */
[----:B------:R1:W-:Y:S04]  /*c6b10*/  STL [R1+0x4808], R30 ;  /* 0x0048081e01007387 */ /* 0x0003e80000100800 */
[----:B--2---:R-:W2:Y:S01]  /*c6b20*/  LDL.LU R38, [R1+0x4830] ;  /* 0x0048300001267983 */ /* 0x004ea20000300800 */
[----:B------:R-:W-:-:S04]  /*c6b30*/  UISETP.GT.AND UP1, UPT, UR11, 0x30, UPT ;  /* 0x000000300b00788c */ /* 0x000fc8000bf24270 */
[----:B------:R-:W-:-:S04]  /*c6b40*/  USEL UR10, URZ, 0x4, !UP1 ;  /* 0x00000004ff0a7887 */ /* 0x000fc8000c800000 */
[----:B------:R-:W-:-:S06]  /*c6b50*/  USEL UR10, UR10, URZ, !UP0 ;  /* 0x000000ff0a0a7287 */ /* 0x000fcc000c000000 */
[----:B------:R-:W-:Y:S02]  /*c6b60*/  ISETP.NE.U32.AND P0, PT, RZ, UR10, PT ;  /* 0x0000000aff007c0c */ /* 0x000fe4000bf05070 */
[-C--:B---3--:R-:W-:Y:S02]  /*c6b70*/  IADD3 R32, P1, PT, R32, R5.reuse, RZ ;  /* 0x0000000520207210 */ /* 0x088fe40007f3e0ff */
[----:B------:R-:W-:-:S03]  /*c6b80*/  IADD3 R7, P2, PT, R7, R5, RZ ;  /* 0x0000000507077210 */ /* 0x000fc60007f5e0ff */
[----:B------:R-:W-:-:S06]  /*c6b90*/  IMAD.X R35, R35, 0x1, R2, P1 ;  /* 0x0000000123237824 */ /* 0x000fcc00008e0602 */
[----:B------:R3:W-:Y:S02]  /*c6ba0*/  LDGSTS.E [R31+0xc000], desc[UR40][R28.64], P0 ;  /* 0x0c0000001c1f7fae */ /* 0x0007e400081a1028 */
[----:B---3--:R-:W-:Y:S02]  /*c6bb0*/  IMAD.MOV.U32 R28, RZ, RZ, R6 ;  /* 0x000000ffff1c7224 */ /* 0x008fe400078e0006 */
[----:B------:R-:W-:Y:S01]  /*c6bc0*/  IMAD.MOV.U32 R29, RZ, RZ, R30 ;  /* 0x000000ffff1d7224 */ /* 0x000fe200078e001e */
[----:B----4-:R-:W3:Y:S04]  /*c6bd0*/  LDL.LU R6, [R1+0x483c] ;  /* 0x00483c0001067983 */ /* 0x010ee80000300800 */
[----:B-1----:R-:W4:Y:S04]  /*c6be0*/  LDL.LU R30, [R1+0x4904] ;  /* 0x00490400011e7983 */ /* 0x002f280000300800 */
[----:B------:R1:W-:Y:S04]  /*c6bf0*/  STL [R1+0x4814], R32 ;  /* 0x0048142001007387 */ /* 0x0003e80000100800 */
[----:B------:R1:W-:Y:S04]  /*c6c00*/  LDGSTS.E [R31+0xc080], desc[UR40][R28.64], P0 ;  /* 0x0c0800001c1f7fae */ /* 0x0003e800081a1028 */
[----:B------:R1:W-:Y:S04]  /*c6c10*/  STL [R1+0x4810], R35 ;  /* 0x0048102301007387 */ /* 0x0003e80000100800 */
[----:B------:R-:W-:Y:S01]  /*c6c20*/  STL [R1+0x481c], R7 ;  /* 0x00481c0701007387 */ /* 0x000fe20000100800 */
[----:B-1----:R-:W-:-:S03]  /*c6c30*/  IMAD.MOV.U32 R28, RZ, RZ, R32 ;  /* 0x000000ffff1c7224 */ /* 0x002fc600078e0020 */
[----:B------:R-:W4:Y:S01]  /*c6c40*/  LDL.LU R32, [R1+0x4838] ;  /* 0x0048380001207983 */ /* 0x000f220000300800 */
[----:B------:R-:W-:Y:S01]  /*c6c50*/  IMAD.MOV.U32 R29, RZ, RZ, R35 ;  /* 0x000000ffff1d7224 */ /* 0x000fe200078e0023 */
[-C--:B------:R-:W-:Y:S01]  /*c6c60*/  IADD3 R34, P1, PT, R34, R5.reuse, RZ ;  /* 0x0000000522227210 */ /* 0x080fe20007f3e0ff */
[----:B------:R-:W-:Y:S01]  /*c6c70*/  IMAD.X R39, R39, 0x1, R2, P2 ;  /* 0x0000000127277824 */ /* 0x000fe200010e0602 */
[----:B------:R-:W-:Y:S02]  /*c6c80*/  IADD3 R33, P2, PT, R33, R5, RZ ;  /* 0x0000000521217210 */ /* 0x000fe40007f5e0ff */
[----:B------:R1:W-:Y:S04]  /*c6c90*/  LDGSTS.E [R31+0xc100], desc[UR40][R28.64], P0 ;  /* 0x0c1000001c1f7fae */ /* 0x0003e800081a1028 */
[----:B------:R1:W-:Y:S04]  /*c6ca0*/  STL [R1+0x4818], R39 ;  /* 0x0048182701007387 */ /* 0x0003e80000100800 */
        /* <DEDUP_REMOVED lines=8> */
[--C-:B------:R-:W-:Y:S02]  /*c6d30*/  IMAD.X R40, R40, 0x1, R2.reuse, P1 ;  /* 0x0000000128287824 */ /* 0x100fe400008e0602 */
[----:B------:R-:W-:-:S03]  /*c6d40*/  IMAD.X R37, R37, 0x1, R2, P2 ;  /* 0x0000000125257824 */ /* 0x000fc600010e0602 */
[----:B------:R1:W-:Y:S01]  /*c6d50*/  STL [R1+0x4820], R40 ;  /* 0x0048202801007387 */ /* 0x0003e20000100800 */
[----:B------:R-:W-:-:S03]  /*c6d60*/  IMAD.MOV.U32 R29, RZ, RZ, R40 ;  /* 0x000000ffff1d7224 */ /* 0x000fc600078e0028 */
        /* <DEDUP_REMOVED lines=16> */
[----:B------:R-:W-:-:S04]  /*c6e70*/  UISETP.GT.AND UP1, UPT, UR11, 0x34, UPT ;  /* 0x000000340b00788c */ /* 0x000fc8000bf24270 */
[----:B------:R2:W-:Y:S04]  /*c6e80*/  LDGSTS.E [R31+0xc300], desc[UR40][R28.64], P0 ;  /* 0x0c3000001c1f7fae */ /* 0x0005e800081a1028 */
[----:B-1----:R-:W4:Y:S04]  /*c6e90*/  LDL.LU R38, [R1+0x4918] ;  /* 0x0049180001267983 */ /* 0x002f280000300800 */
[----:B------:R-:W4:Y:S01]  /*c6ea0*/  LDL.LU R36, [R1+0x4920] ;  /* 0x0049200001247983 */ /* 0x000f220000300800 */
[----:B------:R-:W-:-:S04]  /*c6eb0*/  USEL UR10, URZ, 0x4, !UP1 ;  /* 0x00000004ff0a7887 */ /* 0x000fc8000c800000 */
[----:B------:R-:W-:Y:S01]  /*c6ec0*/  USEL UR10, UR10, URZ, !UP0 ;  /* 0x000000ff0a0a7287 */ /* 0x000fe2000c000000 */
[-C--:B---3--:R-:W-:Y:S02]  /*c6ed0*/  IADD3 R6, P2, PT, R6, R5.reuse, RZ ;  /* 0x0000000506067210 */ /* 0x088fe40007f5e0ff */
[----:B----4-:R-:W-:-:S03]  /*c6ee0*/  IADD3 R30, P3, PT, R30, R5, RZ ;  /* 0x000000051e1e7210 */ /* 0x010fc60007f7e0ff */
[----:B--2---:R-:W-:Y:S01]  /*c6ef0*/  IMAD.MOV.U32 R28, RZ, RZ, R6 ;  /* 0x000000ffff1c7224 */ /* 0x004fe200078e0006 */
[----:B------:R-:W-:Y:S01]  /*c6f00*/  STL [R1+0x483c], R6 ;  /* 0x00483c0601007387 */ /* 0x000fe20000100800 */
[----:B------:R-:W-:Y:S02]  /*c6f10*/  ISETP.NE.U32.AND P1, PT, RZ, UR10, PT ;  /* 0x0000000aff007c0c */ /* 0x000fe4000bf25070 */
[----:B------:R-:W-:-:S05]  /*c6f20*/  IADD3.X R32, PT, PT, R32, R2, RZ, P2, !PT ;  /* 0x0000000220207210 */ /* 0x000fca00017fe4ff */
[----:B------:R-:W-:Y:S01]  /*c6f30*/  IMAD.MOV.U32 R29, RZ, RZ, R32 ;  /* 0x000000ffff1d7224 */ /* 0x000fe200078e0020 */
[----:B------:R1:W-:Y:S04]  /*c6f40*/  STL [R1+0x4838], R32 ;  /* 0x0048382001007387 */ /* 0x0003e80000100800 */
[----:B------:R2:W-:Y:S01]  /*c6f50*/  LDGSTS.E [R31+0xc380], desc[UR40][R28.64], P0 ;  /* 0x0c3800001c1f7fae */ /* 0x0005e200081a1028 */
[----:B------:R-:W-:-:S03]  /*c6f60*/  IMAD.X R35, R35, 0x1, R2, P3 ;  /* 0x0000000123237824 */ /* 0x000fc600018e0602 */
[----:B------:R-:W-:Y:S04]  /*c6f70*/  STL [R1+0x4904], R30 ;  /* 0x0049041e01007387 */ /* 0x000fe80000100800 */
[----:B-1----:R-:W3:Y:S01]  /*c6f80*/  LDL.LU R32, [R1+0x492c] ;  /* 0x00492c0001207983 */ /* 0x002ee20000300800 */
[----:B------:R-:W-:-:S03]  /*c6f90*/  IADD3 R39, P0, PT, R39, R5, RZ ;  /* 0x0000000527277210 */ /* 0x000fc60007f1e0ff */
[----:B------:R1:W-:Y:S01]  /*c6fa0*/  STL [R1+0x4900], R35 ;  /* 0x0049002301007387 */ /* 0x0003e20000100800 */
[----:B------:R-:W-:-:S03]  /*c6fb0*/  IADD3 R7, P2, PT, R7, R5, RZ ;  /* 0x0000000507077210 */ /* 0x000fc60007f5e0ff */
[----:B------:R-:W4:Y:S01]  /*c6fc0*/  LDL.LU R6, [R1+0x4934] ;  /* 0x0049340001067983 */ /* 0x000f220000300800 */
[----:B--2---:R-:W-:Y:S02]  /*c6fd0*/  IMAD.MOV.U32 R29, RZ, RZ, R35 ;  /* 0x000000ffff1d7224 */ /* 0x004fe400078e0023 */
[----:B------:R-:W-:Y:S01]  /*c6fe0*/  IMAD.MOV.U32 R28, RZ, RZ, R30 ;  /* 0x000000ffff1c7224 */ /* 0x000fe200078e001e */
[----:B-1----:R-:W2:Y:S04]  /*c6ff0*/  LDL.LU R35, [R1+0x4928] ;  /* 0x0049280001237983 */ /* 0x002ea80000300800 */
[----:B------:R-:W2:Y:S04]  /*c7000*/  LDL.LU R30, [R1+0x4930] ;  /* 0x00493000011e7983 */ /* 0x000ea80000300800 */
[----:B------:R-:W-:Y:S04]  /*c7010*/  STL [R1+0x490c], R39 ;  /* 0x00490c2701007387 */ /* 0x000fe80000100800 */
[----:B------:R1:W-:Y:S01]  /*c7020*/  LDGSTS.E [R31+0xd000], desc[UR40][R28.64], P1 ;  /* 0x0d0000001c1f7fae */ /* 0x0003e200089a1028 */
[----:B------:R-:W-:-:S05]  /*c7030*/  IMAD.X R40, R40, 0x1, R2, P0 ;  /* 0x0000000128287824 */ /* 0x000fca00000e0602 */
[----:B------:R-:W-:Y:S01]  /*c7040*/  STL [R1+0x4908], R40 ;  /* 0x0049082801007387 */ /* 0x000fe20000100800 */
[----:B------:R-:W-:-:S03]  /*c7050*/  IMAD.X R34, R34, 0x1, R2, P2 ;  /* 0x0000000122227824 */ /* 0x000fc600010e0602 */
[----:B------:R1:W-:Y:S04]  /*c7060*/  STL [R1+0x4914], R7 ;  /* 0x0049140701007387 */ /* 0x0003e80000100800 */
[----:B------:R1:W-:Y:S04]  /*c7070*/  STL [R1+0x4910], R34 ;  /* 0x0049102201007387 */ /* 0x0003e80000100800 */
[----:B------:R-:W2:Y:S04]  /*c7080*/  LDL.LU R42, [R1+0x4938] ;  /* 0x00493800012a7983 */ /* 0x000ea80000300800 */
[----:B------:R-:W2:Y:S01]  /*c7090*/  LDL.LU R41, [R1+0x493c] ;  /* 0x00493c0001297983 */ /* 0x000ea20000300800 */
[----:B-1----:R-:W-:Y:S01]  /*c70a0*/  IMAD.MOV.U32 R28, RZ, RZ, R39 ;  /* 0x000000ffff1c7224 */ /* 0x002fe200078e0027 */
[-C--:B------:R-:W-:Y:S01]  /*c70b0*/  IADD3 R37, P0, PT, R37, R5.reuse, RZ ;  /* 0x0000000525257210 */ /* 0x080fe20007f1e0ff */
[----:B------:R-:W-:Y:S01]  /*c70c0*/  IMAD.MOV.U32 R29, RZ, RZ, R40 ;  /* 0x000000ffff1d7224 */ /* 0x000fe200078e0028 */
[----:B------:R-:W-:-:S04]  /*c70d0*/  IADD3 R33, P2, PT, R33, R5, RZ ;  /* 0x0000000521217210 */ /* 0x000fc80007f5e0ff */
[----:B------:R1:W-:Y:S02]  /*c70e0*/  LDGSTS.E [R31+0xd080], desc[UR40][R28.64], P1 ;  /* 0x0d0800001c1f7fae */ /* 0x0003e400089a1028 */
[----:B-1----:R-:W-:Y:S02]  /*c70f0*/  IMAD.MOV.U32 R28, RZ, RZ, R7 ;  /* 0x000000ffff1c7224 */ /* 0x002fe400078e0007 */
[----:B------:R-:W-:Y:S01]  /*c7100*/  IMAD.MOV.U32 R29, RZ, RZ, R34 ;  /* 0x000000ffff1d7224 */ /* 0x000fe200078e0022 */
[----:B------:R-:W2:Y:S04]  /*c7110*/  LDL.LU R7, [R1+0x4a04] ;  /* 0x004a040001077983 */ /* 0x000ea80000300800 */
[----:B------:R-:W2:Y:S04]  /*c7120*/  LDL.LU R34, [R1+0x4a0c] ;  /* 0x004a0c0001227983 */ /* 0x000ea80000300800 */
[----:B------:R-:W-:Y:S04]  /*c7130*/  STL [R1+0x491c], R37 ;  /* 0x00491c2501007387 */ /* 0x000fe80000100800 */
[----:B------:R1:W-:Y:S01]  /*c7140*/  LDGSTS.E [R31+0xd100], desc[UR40][R28.64], P1 ;  /* 0x0d1000001c1f7fae */ /* 0x0003e200089a1028 */
[----:B------:R-:W-:-:S05]  /*c7150*/  IMAD.X R38, R38, 0x1, R2, P0 ;  /* 0x0000000126267824 */ /* 0x000fca00000e0602 */
[----:B------:R1:W-:Y:S01]  /*c7160*/  STL [R1+0x4918], R38 ;  /* 0x0049182601007387 */ /* 0x0003e20000100800 */
[----:B------:R-:W-:-:S03]  /*c7170*/  IMAD.X R36, R36, 0x1, R2, P2 ;  /* 0x0000000124247824 */ /* 0x000fc600010e0602 */
[----:B------:R-:W-:Y:S04]  /*c7180*/  STL [R1+0x4924], R33 ;  /* 0x0049242101007387 */ /* 0x000fe80000100800 */
[----:B------:R-:W2:Y:S04]  /*c7190*/  LDL.LU R40, [R1+0x4a00] ;  /* 0x004a000001287983 */ /* 0x000ea80000300800 */
[----:B------:R1:W-:Y:S04]  /*c71a0*/  STL [R1+0x4920], R36 ;  /* 0x0049202401007387 */ /* 0x0003e80000100800 */
[----:B------:R-:W2:Y:S01]  /*c71b0*/  LDL.LU R39, [R1+0x4a08] ;  /* 0x004a080001277983 */ /* 0x000ea20000300800 */
[----:B-1----:R-:W-:-:S02]  /*c71c0*/  IMAD.MOV.U32 R28, RZ, RZ, R37 ;  /* 0x000000ffff1c7224 */ /* 0x002fc400078e0025 */
[----:B------:R-:W-:Y:S02]  /*c71d0*/  IMAD.MOV.U32 R29, RZ, RZ, R38 ;  /* 0x000000ffff1d7224 */ /* 0x000fe400078e0026 */
[----:B------:R-:W2:Y:S04]  /*c71e0*/  LDL.LU R38, [R1+0x4a10] ;  /* 0x004a100001267983 */ /* 0x000ea80000300800 */
[----:B------:R1:W-:Y:S04]  /*c71f0*/  LDGSTS.E [R31+0xd180], desc[UR40][R28.64], P1 ;  /* 0x0d1800001c1f7fae */ /* 0x0003e800089a1028 */
[----:B------:R-:W2:Y:S01]  /*c7200*/  LDL.LU R37, [R1+0x4a14] ;  /* 0x004a140001257983 */ /* 0x000ea20000300800 */
[----:B-1----:R-:W-:-:S02]  /*c7210*/  IMAD.MOV.U32 R29, RZ, RZ, R36 ;  /* 0x000000ffff1d7224 */ /* 0x002fc400078e0024 */
[----:B------:R-:W-:Y:S01]  /*c7220*/  IMAD.MOV.U32 R28, RZ, RZ, R33 ;  /* 0x000000ffff1c7224 */ /* 0x000fe200078e0021 */
[----:B------:R-:W2:Y:S04]  /*c7230*/  LDL.LU R36, [R1+0x4a18] ;  /* 0x004a180001247983 */ /* 0x000ea80000300800 */
[----:B------:R-:W2:Y:S04]  /*c7240*/  LDL.LU R33, [R1+0x4a1c] ;  /* 0x004a1c0001217983 */ /* 0x000ea80000300800 */
[----:B------:R1:W-:Y:S01]  /*c7250*/  LDGSTS.E [R31+0xd200], desc[UR40][R28.64], P1 ;  /* 0x0d2000001c1f7fae */ /* 0x0003e200089a1028 */
[----:B------:R-:W-:Y:S01]  /*c7260*/  UISETP.GT.AND UP1, UPT, UR11, 0x38, UPT ;  /* 0x000000380b00788c */ /* 0x000fe2000bf24270 */
[----:B---3--:R-:W-:-:S02]  /*c7270*/  IADD3 R32, P0, PT, R32, R5, RZ ;  /* 0x0000000520207210 */ /* 0x008fc40007f1e0ff */
[----:B----4-:R-:W-:-:S03]  /*c7280*/  IADD3 R6, P2, PT, R6, R5, RZ ;  /* 0x0000000506067210 */ /* 0x010fc60007f5e0ff */
[----:B-1----:R-:W-:Y:S02]  /*c7290*/  IMAD.MOV.U32 R28, RZ, RZ, R32 ;  /* 0x000000ffff1c7224 */ /* 0x002fe400078e0020 */
[--C-:B--2---:R-:W-:Y:S01]  /*c72a0*/  IMAD.X R35, R35, 0x1, R2.reuse, P0 ;  /* 0x0000000123237824 */ /* 0x104fe200000e0602 */
[----:B------:R-:W-:Y:S01]  /*c72b0*/  STL [R1+0x492c], R32 ;  /* 0x00492c2001007387 */ /* 0x000fe20000100800 */
[----:B------:R-:W-:Y:S02]  /*c72c0*/  IMAD.X R30, R30, 0x1, R2, P2 ;  /* 0x000000011e1e7824 */ /* 0x000fe400010e0602 */
[----:B------:R-:W-:Y:S01]  /*c72d0*/  IMAD.MOV.U32 R29, RZ, RZ, R35 ;  /* 0x000000ffff1d7224 */ /* 0x000fe200078e0023 */
[----:B------:R1:W-:Y:S04]  /*c72e0*/  STL [R1+0x4928], R35 ;  /* 0x0049282301007387 */ /* 0x0003e80000100800 */
[----:B------:R2:W-:Y:S04]  /*c72f0*/  STL [R1+0x4934], R6 ;  /* 0x0049340601007387 */ /* 0x0005e80000100800 */
[----:B------:R3:W-:Y:S04]  /*c7300*/  LDGSTS.E [R31+0xd280], desc[UR40][R28.64], P1 ;  /* 0x0d2800001c1f7fae */ /* 0x0007e800089a1028 */
[----:B------:R4:W-:Y:S04]  /*c7310*/  STL [R1+0x4930], R30 ;  /* 0x0049301e01007387 */ /* 0x0009e80000100800 */
[----:B-1----:R-:W2:Y:S01]  /*c7320*/  LDL.LU R35, [R1+0x4a20] ;  /* 0x004a200001237983 */ /* 0x002ea20000300800 */
[----:B---3--:R-:W-:-:S02]  /*c7330*/  IMAD.MOV.U32 R28, RZ, RZ, R6 ;  /* 0x000000ffff1c7224 */ /* 0x008fc400078e0006 */
[----:B------:R-:W-:Y:S01]  /*c7340*/  IMAD.MOV.U32 R29, RZ, RZ, R30 ;  /* 0x000000ffff1d7224 */ /* 0x000fe200078e001e */
[----:B--2---:R-:W2:Y:S01]  /*c7350*/  LDL.LU R6, [R1+0x4a24] ;  /* 0x004a240001067983 */ /* 0x004ea20000300800 */
[----:B------:R-:W-:-:S03]  /*c7360*/  USEL UR10, URZ, 0x4, !UP1 ;  /* 0x00000004ff0a7887 */ /* 0x000fc6000c800000 */
[----:B------:R-:W3:Y:S01]  /*c7370*/  LDL.LU R32, [R1+0x4a28] ;  /* 0x004a280001207983 */ /* 0x000ee20000300800 */
[----:B------:R-:W-:-:S03]  /*c7380*/  USEL UR10, UR10, URZ, !UP0 ;  /* 0x000000ff0a0a7287 */ /* 0x000fc6000c000000 */
[----:B------:R1:W-:Y:S04]  /*c7390*/  LDGSTS.E [R31+0xd300], desc[UR40][R28.64], P1 ;  /* 0x0d3000001c1f7fae */ /* 0x0003e800089a1028 */
[----:B----4-:R-:W4:Y:S01]  /*c73a0*/  LDL.LU R30, [R1+0x4a2c] ;  /* 0x004a2c00011e7983 */ /* 0x010f220000300800 */
[----:B------:R-:W-:-:S05]  /*c73b0*/  IADD3 R41, P0, PT, R41, R5, RZ ;  /* 0x0000000529297210 */ /* 0x000fca0007f1e0ff */
[----:B------:R-:W-:Y:S02]  /*c73c0*/  IMAD.X R42, R42, 0x1, R2, P0 ;  /* 0x000000012a2a7824 */ /* 0x000fe400000e0602 */
[----:B-1----:R-:W-:Y:S02]  /*c73d0*/  IMAD.MOV.U32 R28, RZ, RZ, R41 ;  /* 0x000000ffff1c7224 */ /* 0x002fe400078e0029 */
[----:B------:R-:W-:Y:S01]  /*c73e0*/  IMAD.MOV.U32 R29, RZ, RZ, R42 ;  /* 0x000000ffff1d7224 */ /* 0x000fe200078e002a */
[----:B------:R-:W-:-:S04]  /*c73f0*/  ISETP.NE.U32.AND P0, PT, RZ, UR10, PT ;  /* 0x0000000aff007c0c */ /* 0x000fc8000bf05070 */
[----:B------:R1:W-:Y:S01]  /*c7400*/  LDGSTS.E [R31+0xd380], desc[UR40][R28.64], P1 ;  /* 0x0d3800001c1f7fae */ /* 0x0003e200089a1028 */
[----:B------:R-:W-:-:S03]  /*c7410*/  IADD3 R7, P1, PT, R7, R5, RZ ;  /* 0x0000000507077210 */ /* 0x000fc60007f3e0ff */
[----:B------:R-:W-:Y:S01]  /*c7420*/  STL [R1+0x493c], R41 ;  /* 0x00493c2901007387 */ /* 0x000fe20000100800 */
[----:B------:R-:W-:-:S03]  /*c7430*/  IADD3 R34, P2, PT, R34, R5, RZ ;  /* 0x0000000522227210 */ /* 0x000fc60007f5e0ff */
[----:B------:R-:W-:Y:S01]  /*c7440*/  STL [R1+0x4938], R42 ;  /* 0x0049382a01007387 */ /* 0x000fe20000100800 */
[----:B-1----:R-:W-:-:S03]  /*c7450*/  IMAD.MOV.U32 R28, RZ, RZ, R7 ;  /* 0x000000ffff1c7224 */ /* 0x002fc600078e0007 */
[----:B------:R1:W-:Y:S01]  /*c7460*/  STL [R1+0x4a04], R7 ;  /* 0x004a040701007387 */ /* 0x0003e20000100800 */
[----:B------:R-:W-:-:S04]  /*c7470*/  IMAD.X R40, R40, 0x1, R2, P1 ;  /* 0x0000000128287824 */ /* 0x000fc800008e0602 */
[----:B------:R-:W-:Y:S01]  /*c7480*/  IMAD.MOV.U32 R29, RZ, RZ, R40 ;  /* 0x000000ffff1d7224 */ /* 0x000fe200078e0028 */
[----:B------:R-:W-:Y:S01]  /*c7490*/  STL [R1+0x4a00], R40 ;  /* 0x004a002801007387 */ /* 0x000fe20000100800 */
[----:B------:R-:W-:-:S03]  /*c74a0*/  IMAD.X R39, R39, 0x1, R2, P2 ;  /* 0x0000000127277824 */ /* 0x000fc600010e0602 */
[----:B------:R1:W-:Y:S04]  /*c74b0*/  STL [R1+0x4a0c], R34 ;  /* 0x004a0c2201007387 */ /* 0x0003e80000100800 */
[----:B-1----:R-:W3:Y:S04]  /*c74c0*/  LDL.LU R7, [R1+0x4a34] ;  /* 0x004a340001077983 */ /* 0x002ee80000300800 */
[----:B------:R1:W-:Y:S04]  /*c74d0*/  LDGSTS.E [R31+0xe000], desc[UR40][R28.64], P0 ;  /* 0x0e0000001c1f7fae */ /* 0x0003e800081a1028 */
[----:B------:R-:W-:Y:S01]  /*c74e0*/  STL [R1+0x4a08], R39 ;  /* 0x004a082701007387 */ /* 0x000fe20000100800 */
[----:B-1----:R-:W-:-:S03]  /*c74f0*/  MOV R28, R34 ;  /* 0x00000022001c7202 */ /* 0x002fc60000000f00 */
[----:B------:R-:W3:Y:S01]  /*c7500*/  LDL.LU R34, [R1+0x4a30] ;  /* 0x004a300001227983 */ /* 0x000ee20000300800 */
[-C--:B------:R-:W-:Y:S02]  /*c7510*/  IADD3 R37, P1, PT, R37, R5.reuse, RZ ;  /* 0x0000000525257210 */ /* 0x080fe40007f3e0ff */
[----:B------:R-:W-:-:S03]  /*c7520*/  IADD3 R33, P2, PT, R33, R5, RZ ;  /* 0x0000000521217210 */ /* 0x000fc60007f5e0ff */
[--C-:B------:R-:W-:Y:S01]  /*c7530*/  IMAD.X R38, R38, 0x1, R2.reuse, P1 ;  /* 0x0000000126267824 */ /* 0x100fe200008e0602 */
[----:B------:R-:W-:Y:S01]  /*c7540*/  STL [R1+0x4a14], R37 ;  /* 0x004a142501007387 */ /* 0x000fe20000100800 */
[----:B------:R-:W-:-:S03]  /*c7550*/  IMAD.X R36, R36, 0x1, R2, P2 ;  /* 0x0000000124247824 */ /* 0x000fc600010e0602 */
[----:B------:R-:W-:Y:S01]  /*c7560*/  STL [R1+0x4a10], R38 ;  /* 0x004a102601007387 */ /* 0x000fe20000100800 */
[----:B------:R-:W-:-:S03]  /*c7570*/  IMAD.MOV.U32 R29, RZ, RZ, R39 ;  /* 0x000000ffff1d7224 */ /* 0x000fc600078e0027 */
[----:B------:R1:W-:Y:S04]  /*c7580*/  STL [R1+0x4a1c], R33 ;  /* 0x004a1c2101007387 */ /* 0x0003e80000100800 */
[----:B------:R1:W-:Y:S04]  /*c7590*/  STL [R1+0x4a18], R36 ;  /* 0x004a182401007387 */ /* 0x0003e80000100800 */
[----:B------:R-:W3:Y:S04]  /*c75a0*/  LDL.LU R44, [R1+0x4a38] ;  /* 0x004a3800012c7983 */ /* 0x000ee80000300800 */
[----:B------:R-:W3:Y:S04]  /*c75b0*/  LDL.LU R43, [R1+0x4a3c] ;  /* 0x004a3c00012b7983 */ /* 0x000ee80000300800 */
[----:B------:R1:W-:Y:S04]  /*c75c0*/  LDGSTS.E [R31+0xe080], desc[UR40][R28.64], P0 ;  /* 0x0e0800001c1f7fae */ /* 0x0003e800081a1028 */
[----:B------:R-:W3:Y:S01]  /*c75d0*/  LDL.LU R42, [R1+0x4b00] ;  /* 0x004b0000012a7983 */ /* 0x000ee20000300800 */
[----:B-1----:R-:W-:-:S02]  /*c75e0*/  IMAD.MOV.U32 R28, RZ, RZ, R37 ;  /* 0x000000ffff1c7224 */ /* 0x002fc400078e0025 */
[----:B------:R-:W-:-:S05]  /*c75f0*/  IMAD.MOV.U32 R29, RZ, RZ, R38 ;  /* 0x000000ffff1d7224 */ /* 0x000fca00078e0026 */
[----:B------:R1:W-:Y:S02]  /*c7600*/  LDGSTS.E [R31+0xe100], desc[UR40][R28.64], P0 ;  /* 0x0e1000001c1f7fae */ /* 0x0003e400081a1028 */
[----:B-1----:R-:W-:Y:S02]  /*c7610*/  IMAD.MOV.U32 R28, RZ, RZ, R33 ;  /* 0x000000ffff1c7224 */ /* 0x002fe400078e0021 */
[----:B------:R-:W3:Y:S01]  /*c7620*/  LDL.LU R33, [R1+0x4b04] ;  /* 0x004b040001217983 */ /* 0x000ee20000300800 */
[----:B--2---:R-:W-:Y:S01]  /*c7630*/  IADD3 R6, P1, PT, R6, R5, RZ ;  /* 0x0000000506067210 */ /* 0x004fe20007f3e0ff */
[----:B------:R-:W-:-:S04]  /*c7640*/  IMAD.MOV.U32 R29, RZ, RZ, R36 ;  /* 0x000000ffff1d7224 */ /* 0x000fc800078e0024 */
[----:B------:R-:W-:Y:S01]  /*c7650*/  IMAD.X R35, R35, 0x1, R2, P1 ;  /* 0x0000000123237824 */ /* 0x000fe200008e0602 */
[----:B------:R1:W-:Y:S01]  /*c7660*/  STL [R1+0x4a24], R6 ;  /* 0x004a240601007387 */ /* 0x0003e20000100800 */
[----:B----4-:R-:W-:-:S03]  /*c7670*/  IADD3 R30, P2, PT, R30, R5, RZ ;  /* 0x000000051e1e7210 */ /* 0x010fc60007f5e0ff */
[----:B------:R-:W-:Y:S02]  /*c7680*/  STL [R1+0x4a20], R35 ;  /* 0x004a202301007387 */ /* 0x000fe40000100800 */
[----:B---3--:R-:W-:Y:S02]  /*c7690*/  IMAD.X R32, R32, 0x1, R2, P2 ;  /* 0x0000000120207824 */ /* 0x008fe400010e0602 */
[----:B------:R2:W-:Y:S04]  /*c76a0*/  STL [R1+0x4a2c], R30 ;  /* 0x004a2c1e01007387 */ /* 0x0005e80000100800 */
[----:B------:R-:W3:Y:S04]  /*c76b0*/  LDL.LU R36, [R1+0x4b0c] ;  /* 0x004b0c0001247983 */ /* 0x000ee80000300800 */
[----:B------:R4:W-:Y:S04]  /*c76c0*/  LDGSTS.E [R31+0xe180], desc[UR40][R28.64], P0 ;  /* 0x0e1800001c1f7fae */ /* 0x0009e800081a1028 */
[----:B------:R1:W-:Y:S01]  /*c76d0*/  STL [R1+0x4a28], R32 ;  /* 0x004a282001007387 */ /* 0x0003e20000100800 */
[----:B----4-:R-:W-:-:S03]  /*c76e0*/  IMAD.MOV.U32 R28, RZ, RZ, R6 ;  /* 0x000000ffff1c7224 */ /* 0x010fc600078e0006 */
[----:B-1----:R-:W4:Y:S04]  /*c76f0*/  LDL.LU R6, [R1+0x4b14] ;  /* 0x004b140001067983 */ /* 0x002f280000300800 */
[----:B------:R-:W4:Y:S01]  /*c7700*/  LDL.LU R41, [R1+0x4b08] ;  /* 0x004b080001297983 */ /* 0x000f220000300800 */
[----:B------:R-:W-:-:S05]  /*c7710*/  IMAD.MOV.U32 R29, RZ, RZ, R35 ;  /* 0x000000ffff1d7224 */ /* 0x000fca00078e0023 */
[----:B------:R1:W-:Y:S02]  /*c7720*/  LDGSTS.E [R31+0xe200], desc[UR40][R28.64], P0 ;  /* 0x0e2000001c1f7fae */ /* 0x0003e400081a1028 */
[----:B-1----:R-:W-:Y:S02]  /*c7730*/  IMAD.MOV.U32 R28, RZ, RZ, R30 ;  /* 0x000000ffff1c7224 */ /* 0x002fe400078e001e */
[----:B--2---:R-:W2:Y:S01]  /*c7740*/  LDL.LU R30, [R1+0x4b10] ;  /* 0x004b1000011e7983 */ /* 0x004ea20000300800 */
[----:B------:R-:W-:-:S03]  /*c7750*/  IMAD.MOV.U32 R29, RZ, RZ, R32 ;  /* 0x000000ffff1d7224 */ /* 0x000fc600078e0020 */
[----:B------:R-:W2:Y:S04]  /*c7760*/  LDL.LU R39, [R1+0x4b1c] ;  /* 0x004b1c0001277983 */ /* 0x000ea80000300800 */
[----:B------:R-:W2:Y:S01]  /*c7770*/  LDL.LU R32, [R1+0x4b24] ;  /* 0x004b240001207983 */ /* 0x000ea20000300800 */
[----:B------:R-:W-:-:S03]  /*c7780*/  UISETP.GT.AND UP1, UPT, UR11, 0x3c, UPT ;  /* 0x0000003c0b00788c */ /* 0x000fc6000bf24270 */
[----:B------:R1:W-:Y:S01]  /*c7790*/  LDGSTS.E [R31+0xe280], desc[UR40][R28.64], P0 ;  /* 0x0e2800001c1f7fae */ /* 0x0003e200081a1028 */
[----:B------:R-:W-:-:S05]  /*c77a0*/  IADD3 R7, P1, PT, R7, R5, RZ ;  /* 0x0000000507077210 */ /* 0x000fca0007f3e0ff */
[----:B------:R1:W-:Y:S01]  /*c77b0*/  STL [R1+0x4a34], R7 ;  /* 0x004a340701007387 */ /* 0x0003e20000100800 */
        /* <DEDUP_REMOVED lines=9> */
[----:B------:R-:W2:Y:S01]  /*c7850*/  LDL.LU R7, [R1+0x4b2c] ;  /* 0x004b2c0001077983 */ /* 0x000ea20000300800 */
[----:B------:R-:W-:-:S03]  /*c7860*/  IADD3 R43, P2, PT, R43, R5, RZ ;  /* 0x000000052b2b7210 */ /* 0x000fc60007f5e0ff */
[----:B------:R1:W-:Y:S02]  /*c7870*/  LDGSTS.E [R31+0xe300], desc[UR40][R28.64], P0 ;  /* 0x0e3000001c1f7fae */ /* 0x0003e400081a1028 */
[----:B------:R-:W-:Y:S02]  /*c7880*/  IMAD.X R44, R44, 0x1, R2, P2 ;  /* 0x000000012c2c7824 */ /* 0x000fe400010e0602 */
[----:B------:R-:W2:Y:S01]  /*c7890*/  LDL.LU R37, [R1+0x4b30] ;  /* 0x004b300001257983 */ /* 0x000ea20000300800 */
[----:B------:R-:W-:-:S03]  /*c78a0*/  ISETP.NE.U32.AND P1, PT, RZ, UR10, PT ;  /* 0x0000000aff007c0c */ /* 0x000fc6000bf25070 */
[----:B------:R-:W2:Y:S01]  /*c78b0*/  LDL.LU R34, [R1+0x4b34] ;  /* 0x004b340001227983 */ /* 0x000ea20000300800 */
[----:B-1----:R-:W-:Y:S02]  /*c78c0*/  IMAD.MOV.U32 R28, RZ, RZ, R43 ;  /* 0x000000ffff1c7224 */ /* 0x002fe400078e002b */
[----:B------:R-:W-:Y:S01]  /*c78d0*/  IMAD.MOV.U32 R29, RZ, RZ, R44 ;  /* 0x000000ffff1d7224 */ /* 0x000fe200078e002c */
[----:B------:R-:W-:Y:S04]  /*c78e0*/  STL [R1+0x4a3c], R43 ;  /* 0x004a3c2b01007387 */ /* 0x000fe80000100800 */
[----:B------:R1:W-:Y:S04]  /*c78f0*/  LDGSTS.E [R31+0xe380], desc[UR40][R28.64], P0 ;  /* 0x0e3800001c1f7fae */ /* 0x0003e800081a1028 */
[----:B------:R-:W-:Y:S01]  /*c7900*/  STL [R1+0x4a38], R44 ;  /* 0x004a382c01007387 */ /* 0x000fe20000100800 */
[----:B------:R-:W-:-:S05]  /*c7910*/  IADD3 R33, P3, PT, R33, R5, RZ ;  /* 0x0000000521217210 */ /* 0x000fca0007f7e0ff */
[----:B------:R-:W-:Y:S01]  /*c7920*/  IMAD.X R42, R42, 0x1, R2, P3 ;  /* 0x000000012a2a7824 */ /* 0x000fe200018e0602 */
[----:B------:R1:W-:Y:S02]  /*c7930*/  STL [R1+0x4b04], R33 ;  /* 0x004b042101007387 */ /* 0x0003e40000100800 */
[----:B-1----:R-:W-:Y:S02]  /*c7940*/  IMAD.MOV.U32 R28, RZ, RZ, R33 ;  /* 0x000000ffff1c7224 */ /* 0x002fe400078e0021 */
[----:B------:R-:W-:Y:S01]  /*c7950*/  IMAD.MOV.U32 R29, RZ, RZ, R42 ;  /* 0x000000ffff1d7224 */ /* 0x000fe200078e002a */
[----:B------:R-:W-:Y:S04]  /*c7960*/  STL [R1+0x4b00], R42 ;  /* 0x004b002a01007387 */ /* 0x000fe80000100800 */
[----:B------:R1:W-:Y:S04]  /*c7970*/  LDGSTS.E [R31+0xf000], desc[UR40][R28.64], P1 ;  /* 0x0f0000001c1f7fae */ /* 0x0003e800089a1028 */
[----:B------:R-:W2:Y:S01]  /*c7980*/  LDL.LU R33, [R1+0x4b3c] ;  /* 0x004b3c0001217983 */ /* 0x000ea20000300800 */
[----:B---3--:R-:W-:-:S05]  /*c7990*/  IADD3 R36, P0, PT, R36, R5, RZ ;  /* 0x0000000524247210 */ /* 0x008fca0007f1e0ff */
[----:B------:R3:W-:Y:S01]  /*c79a0*/  STL [R1+0x4b0c], R36 ;  /* 0x004b0c2401007387 */ /* 0x0007e20000100800 */
[----:B-1----:R-:W-:Y:S01]  /*c79b0*/  IMAD.MOV.U32 R28, RZ, RZ, R36 ;  /* 0x000000ffff1c7224 */ /* 0x002fe200078e0024 */
[----:B----4-:R-:W-:Y:S01]  /*c79c0*/  IADD3 R6, P2, PT, R6, R5, RZ ;  /* 0x0000000506067210 */ /* 0x010fe20007f5e0ff */
[----:B------:R-:W-:-:S05]  /*c79d0*/  IMAD.X R41, R41, 0x1, R2, P0 ;  /* 0x0000000129297824 */ /* 0x000fca00000e0602 */
[----:B------:R-:W-:Y:S01]  /*c79e0*/  STL [R1+0x4b08], R41 ;  /* 0x004b082901007387 */ /* 0x000fe20000100800 */
[----:B------:R-:W-:-:S03]  /*c79f0*/  IMAD.MOV.U32 R29, RZ, RZ, R41 ;  /* 0x000000ffff1d7224 */ /* 0x000fc600078e0029 */
[----:B------:R-:W-:Y:S04]  /*c7a00*/  STL [R1+0x4b14], R6 ;  /* 0x004b140601007387 */ /* 0x000fe80000100800 */
[----:B---3--:R-:W3:Y:S04]  /*c7a10*/  LDL.LU R36, [R1+0x4b38] ;  /* 0x004b380001247983 */ /* 0x008ee80000300800 */
[----:B------:R1:W-:Y:S01]  /*c7a20*/  LDGSTS.E [R31+0xf080], desc[UR40][R28.64], P1 ;  /* 0x0f0800001c1f7fae */ /* 0x0003e200089a1028 */
[----:B--2---:R-:W-:Y:S01]  /*c7a30*/  IMAD.X R30, R30, 0x1, R2, P2 ;  /* 0x000000011e1e7824 */ /* 0x004fe200010e0602 */
[----:B------:R-:W-:Y:S01]  /*c7a40*/  IADD3 R39, P0, PT, R39, R5, RZ ;  /* 0x0000000527277210 */ /* 0x000fe20007f1e0ff */
[----:B-1----:R-:W-:-:S02]  /*c7a50*/  IMAD.MOV.U32 R28, RZ, RZ, R6 ;  /* 0x000000ffff1c7224 */ /* 0x002fc400078e0006 */
[----:B------:R-:W-:Y:S01]  /*c7a60*/  IMAD.MOV.U32 R29, RZ, RZ, R30 ;  /* 0x000000ffff1d7224 */ /* 0x000fe200078e001e */
[----:B------:R-:W-:Y:S01]  /*c7a70*/  IADD3 R32, P2, PT, R32, R5, RZ ;  /* 0x0000000520207210 */ /* 0x000fe20007f5e0ff */
[----:B------:R1:W-:Y:S04]  /*c7a80*/  STL [R1+0x4b10], R30 ;  /* 0x004b101e01007387 */ /* 0x0003e80000100800 */
[----:B------:R2:W-:Y:S04]  /*c7a90*/  LDGSTS.E [R31+0xf100], desc[UR40][R28.64], P1 ;  /* 0x0f1000001c1f7fae */ /* 0x0005e800089a1028 */
[----:B-1----:R-:W4:Y:S04]  /*c7aa0*/  LDL.LU R30, [R1+0x5308] ;  /* 0x00530800011e7983 */ /* 0x002f280000300800 */
[----:B------:R-:W4:Y:S01]  /*c7ab0*/  LDL.LU R6, [R1+0x52c4] ;  /* 0x0052c40001067983 */ /* 0x000f220000300800 */
[----:B--2---:R-:W-:-:S03]  /*c7ac0*/  MOV R28, R39 ;  /* 0x00000027001c7202 */ /* 0x004fc60000000f00 */
[----:B------:R-:W-:Y:S01]  /*c7ad0*/  STL [R1+0x4b1c], R39 ;  /* 0x004b1c2701007387 */ /* 0x000fe20000100800 */
[----:B------:R-:W-:-:S04]  /*c7ae0*/  IMAD.X R40, R40, 0x1, R2, P0 ;  /* 0x0000000128287824 */ /* 0x000fc800000e0602 */
[----:B------:R-:W-:Y:S02]  /*c7af0*/  IMAD.MOV.U32 R29, RZ, RZ, R40 ;  /* 0x000000ffff1d7224 */ /* 0x000fe400078e0028 */
[----:B------:R-:W-:Y:S01]  /*c7b00*/  IMAD.X R35, R35, 0x1, R2, P2 ;  /* 0x0000000123237824 */ /* 0x000fe200010e0602 */
[----:B------:R-:W-:Y:S04]  /*c7b10*/  STL [R1+0x4b18], R40 ;  /* 0x004b182801007387 */ /* 0x000fe80000100800 */
[----:B------:R1:W-:Y:S04]  /*c7b20*/  STL [R1+0x4b24], R32 ;  /* 0x004b242001007387 */ /* 0x0003e80000100800 */
[----:B------:R2:W-:Y:S04]  /*c7b30*/  LDGSTS.E [R31+0xf180], desc[UR40][R28.64], P1 ;  /* 0x0f1800001c1f7fae */ /* 0x0005e800089a1028 */
[----:B------:R1:W-:Y:S01]  /*c7b40*/  STL [R1+0x4b20], R35 ;  /* 0x004b202301007387 */ /* 0x0003e20000100800 */
[----:B--2---:R-:W-:-:S03]  /*c7b50*/  IMAD.MOV.U32 R28, RZ, RZ, R32 ;  /* 0x000000ffff1c7224 */ /* 0x004fc600078e0020 */
[----:B-1----:R-:W2:Y:S01]  /*c7b60*/  LDL.LU R32, [R1+0x52c0] ;  /* 0x0052c00001207983 */ /* 0x002ea20000300800 */
[----:B------:R-:W-:-:S03]  /*c7b70*/  IMAD.MOV.U32 R29, RZ, RZ, R35 ;  /* 0x000000ffff1d7224 */ /* 0x000fc600078e0023 */
[----:B------:R-:W2:Y:S01]  /*c7b80*/  LDL.LU R35, [R1+0x52b8] ;  /* 0x0052b80001237983 */ /* 0x000ea20000300800 */
[-C--:B------:R-:W-:Y:S02]  /*c7b90*/  IADD3 R7, P0, PT, R7, R5.reuse, RZ ;  /* 0x0000000507077210 */ /* 0x080fe40007f1e0ff */
[----:B------:R-:W-:Y:S01]  /*c7ba0*/  IADD3 R34, P2, PT, R34, R5, RZ ;  /* 0x0000000522227210 */ /* 0x000fe20007f5e0ff */
[----:B------:R1:W-:Y:S02]  /*c7bb0*/  LDGSTS.E [R31+0xf200], desc[UR40][R28.64], P1 ;  /* 0x0f2000001c1f7fae */ /* 0x0003e400089a1028 */
[--C-:B------:R-:W-:Y:S02]  /*c7bc0*/  IMAD.X R38, R38, 0x1, R2.reuse, P0 ;  /* 0x0000000126267824 */ /* 0x100fe400000e0602 */
[----:B------:R1:W-:Y:S01]  /*c7bd0*/  STL [R1+0x4b2c], R7 ;  /* 0x004b2c0701007387 */ /* 0x0003e20000100800 */
[----:B------:R-:W-:-:S03]  /*c7be0*/  IMAD.X R37, R37, 0x1, R2, P2 ;  /* 0x0000000125257824 */ /* 0x000fc600010e0602 */
[----:B------:R-:W-:Y:S04]  /*c7bf0*/  STL [R1+0x4b28], R38 ;  /* 0x004b282601007387 */ /* 0x000fe80000100800 */
[----:B------:R1:W-:Y:S02]  /*c7c00*/  STL [R1+0x4b34], R34 ;  /* 0x004b342201007387 */ /* 0x0003e40000100800 */
[----:B-1----:R-:W-:Y:S02]  /*c7c10*/  IMAD.MOV.U32 R28, RZ, RZ, R7 ;  /* 0x000000ffff1c7224 */ /* 0x002fe400078e0007 */
[----:B------:R-:W2:Y:S01]  /*c7c20*/  LDL.LU R40, [R1+0x52bc] ;  /* 0x0052bc0001287983 */ /* 0x000ea20000300800 */
[----:B------:R-:W-:-:S03]  /*c7c30*/  IMAD.MOV.U32 R29, RZ, RZ, R38 ;  /* 0x000000ffff1d7224 */ /* 0x000fc600078e0026 */
[----:B------:R-:W-:Y:S04]  /*c7c40*/  STL [R1+0x4b30], R37 ;  /* 0x004b302501007387 */ /* 0x000fe80000100800 */
[----:B------:R-:W2:Y:S04]  /*c7c50*/  LDL.LU R7, [R1+0x52b4] ;  /* 0x0052b40001077983 */ /* 0x000ea80000300800 */
[----:B------:R-:W2:Y:S04]  /*c7c60*/  LDL.LU R41, [R1+0x52b0] ;  /* 0x0052b00001297983 */ /* 0x000ea80000300800 */
[----:B------:R1:W-:Y:S01]  /*c7c70*/  LDGSTS.E [R31+0xf280], desc[UR40][R28.64], P1 ;  /* 0x0f2800001c1f7fae */ /* 0x0003e200089a1028 */
[----:B------:R-:W-:Y:S01]  /*c7c80*/  IADD3 R33, P0, PT, R33, R5, RZ ;  /* 0x0000000521217210 */ /* 0x000fe20007f1e0ff */
[----:B-1----:R-:W-:-:S02]  /*c7c90*/  IMAD.MOV.U32 R28, RZ, RZ, R34 ;  /* 0x000000ffff1c7224 */ /* 0x002fc400078e0022 */
[----:B------:R-:W-:Y:S01]  /*c7ca0*/  IMAD.MOV.U32 R29, RZ, RZ, R37 ;  /* 0x000000ffff1d7224 */ /* 0x000fe200078e0025 */
[----:B------:R-:W2:Y:S04]  /*c7cb0*/  LDL.LU R34, [R1+0x52a8] ;  /* 0x0052a80001227983 */ /* 0x000ea80000300800 */
[----:B------:R-:W-:Y:S04]  /*c7cc0*/  STL [R1+0x4b3c], R33 ;  /* 0x004b3c2101007387 */ /* 0x000fe80000100800 */
[----:B------:R1:W-:Y:S02]  /*c7cd0*/  LDGSTS.E [R31+0xf300], desc[UR40][R28.64], P1 ;  /* 0x0f3000001c1f7fae */ /* 0x0003e400089a1028 */
[----:B-1----:R-:W-:-:S02]  /*c7ce0*/  IMAD.MOV.U32 R28, RZ, RZ, R33 ;  /* 0x000000ffff1c7224 */ /* 0x002fc400078e0021 */
[----:B---3--:R-:W-:-:S04]  /*c7cf0*/  IMAD.X R36, R36, 0x1, R2, P0 ;  /* 0x0000000124247824 */ /* 0x008fc800000e0602 */
[----:B------:R-:W-:Y:S01]  /*c7d00*/  IMAD.MOV.U32 R29, RZ, RZ, R36 ;  /* 0x000000ffff1d7224 */ /* 0x000fe200078e0024 */
[----:B------:R1:W-:Y:S04]  /*c7d10*/  STL [R1+0x4b38], R36 ;  /* 0x004b382401007387 */ /* 0x0003e80000100800 */
[----:B------:R-:W3:Y:S04]  /*c7d20*/  LDL.LU R38, [R1+0x52a0] ;  /* 0x0052a00001267983 */ /* 0x000ee80000300800 */
[----:B------:R2:W-:Y:S04]  /*c7d30*/  LDGSTS.E [R31+0xf380], desc[UR40][R28.64], P1 ;  /* 0x0f3800001c1f7fae */ /* 0x0005e800089a1028 */
[----:B-1----:R-:W3:Y:S04]  /*c7d40*/  LDL.LU R36, [R1+0x52ac] ;  /* 0x0052ac0001247983 */ /* 0x002ee80000300800 */
[----:B------:R-:W3:Y:S04]  /*c7d50*/  LDL.LU R42, [R1+0x5298] ;  /* 0x00529800012a7983 */ /* 0x000ee80000300800 */
[----:B------:R-:W3:Y:S01]  /*c7d60*/  LDL.LU R37, [R1+0x52a4] ;  /* 0x0052a40001257983 */ /* 0x000ee20000300800 */
[----:B----4-:R-:W-:-:S02]  /*c7d70*/  IADD3 R30, P1, PT, R30, R5, RZ ;  /* 0x000000051e1e7210 */ /* 0x010fc40007f3e0ff */
[----:B------:R-:W-:-:S03]  /*c7d80*/  IADD3 R6, P2, PT, R6, R5, RZ ;  /* 0x0000000506067210 */ /* 0x000fc60007f5e0ff */
[----:B------:R-:W-:Y:S04]  /*c7d90*/  STL [R1+0x5308], R30 ;  /* 0x0053081e01007387 */ /* 0x000fe80000100800 */
[----:B------:R-:W-:Y:S01]  /*c7da0*/  STL [R1+0x52c4], R6 ;  /* 0x0052c40601007387 */ /* 0x000fe20000100800 */
[----:B--2---:R-:W-:-:S04]  /*c7db0*/  IMAD.X R32, R32, 0x1, R2, P1 ;  /* 0x0000000120207824 */ /* 0x004fc800008e0602 */
[----:B------:R-:W-:Y:S01]  /*c7dc0*/  IMAD.MOV.U32 R33, RZ, RZ, R32 ;  /* 0x000000ffff217224 */ /* 0x000fe200078e0020 */
[----:B------:R1:W-:Y:S01]  /*c7dd0*/  STL [R1+0x52c0], R32 ;  /* 0x0052c02001007387 */ /* 0x0003e20000100800 */
[----:B------:R-:W-:Y:S02]  /*c7de0*/  IMAD.X R35, R35, 0x1, R2, P2 ;  /* 0x0000000123237824 */ /* 0x000fe400010e0602 */
[----:B-1----:R-:W-:Y:S02]  /*c7df0*/  IMAD.MOV.U32 R32, RZ, RZ, R30 ;  /* 0x000000ffff207224 */ /* 0x002fe400078e001e */
[----:B------:R-:W2:Y:S04]  /*c7e00*/  LDL.LU R30, [R1+0x529c] ;  /* 0x00529c00011e7983 */ /* 0x000ea80000300800 */
[----:B------:R1:W-:Y:S04]  /*c7e10*/  STL [R1+0x52b8], R35 ;  /* 0x0052b82301007387 */ /* 0x0003e80000100800 */
[----:B------:R-:W4:Y:S01]  /*c7e20*/  LDL.LU R39, [R1+0x5288] ;  /* 0x0052880001277983 */ /* 0x000f220000300800 */
[----:B------:R-:W-:-:S04]  /*c7e30*/  UISETP.GT.AND UP1, UPT, UR11, 0x1, UPT ;  /* 0x000000010b00788c */ /* 0x000fc8000bf24270 */
[----:B------:R-:W-:-:S04]  /*c7e40*/  USEL UR10, URZ, 0x4, !UP1 ;  /* 0x00000004ff0a7887 */ /* 0x000fc8000c800000 */
[----:B------:R-:W-:Y:S01]  /*c7e50*/  USEL UR10, UR10, URZ, !UP0 ;  /* 0x000000ff0a0a7287 */ /* 0x000fe2000c000000 */
[----:B------:R-:W-:-:S05]  /*c7e60*/  LOP3.LUT R28, R141, 0x20, RZ, 0x3c, !PT ;  /* 0x000000208d1c7812 */ /* 0x000fca00078e3cff */
[----:B------:R-:W-:Y:S01]  /*c7e70*/  ISETP.NE.U32.AND P0, PT, RZ, UR10, PT ;  /* 0x0000000aff007c0c */ /* 0x000fe2000bf05070 */
[----:B------:R-:W-:Y:S01]  /*c7e80*/  VIADD R28, R28, UR12 ;  /* 0x0000000c1c1c7c36 */ /* 0x000fe20008000000 */
[-C--:B------:R-:W-:Y:S02]  /*c7e90*/  IADD3 R40, P1, PT, R40, R5.reuse, RZ ;  /* 0x0000000528287210 */ /* 0x080fe40007f3e0ff */
[----:B------:R-:W-:-:S03]  /*c7ea0*/  IADD3 R7, P2, PT, R7, R5, RZ ;  /* 0x0000000507077210 */ /* 0x000fc60007f5e0ff */
[----:B------:R-:W-:-:S06]  /*c7eb0*/  IMAD.X R41, R41, 0x1, R2, P1 ;  /* 0x0000000129297824 */ /* 0x000fcc00008e0602 */
[----:B------:R1:W-:Y:S01]  /*c7ec0*/  LDGSTS.E [R28+0x400], desc[UR40][R32.64], P0 ;  /* 0x00400000201c7fae */ /* 0x0003e200081a1028 */
[----:B------:R-:W-:Y:S02]  /*c7ed0*/  IMAD.X R34, R34, 0x1, R2, P2 ;  /* 0x0000000122227824 */ /* 0x000fe400010e0602 */
[----:B-1----:R-:W-:Y:S02]  /*c7ee0*/  IMAD.MOV.U32 R32, RZ, RZ, R6 ;  /* 0x000000ffff207224 */ /* 0x002fe400078e0006 */
[----:B------:R-:W-:Y:S01]  /*c7ef0*/  IMAD.MOV.U32 R33, RZ, RZ, R35 ;  /* 0x000000ffff217224 */ /* 0x000fe200078e0023 */
[----:B------:R-:W4:Y:S04]  /*c7f00*/  LDL.LU R6, [R1+0x5290] ;  /* 0x0052900001067983 */ /* 0x000f280000300800 */
[----:B------:R-:W4:Y:S04]  /*c7f10*/  LDL.LU R35, [R1+0x51d0] ;  /* 0x0051d00001237983 */ /* 0x000f280000300800 */
[----:B------:R-:W-:Y:S04]  /*c7f20*/  STL [R1+0x52bc], R40 ;  /* 0x0052bc2801007387 */ /* 0x000fe80000100800 */
[----:B------:R1:W-:Y:S04]  /*c7f30*/  LDGSTS.E [R28+0x480], desc[UR40][R32.64], P0 ;  /* 0x00480000201c7fae */ /* 0x0003e800081a1028 */
[----:B------:R1:W-:Y:S04]  /*c7f40*/  STL [R1+0x52b0], R41 ;  /* 0x0052b02901007387 */ /* 0x0003e80000100800 */
[----:B------:R-:W-:Y:S01]  /*c7f50*/  STL [R1+0x52b4], R7 ;  /* 0x0052b40701007387 */ /* 0x000fe20000100800 */
[----:B-1----:R-:W-:-:S03]  /*c7f60*/  IMAD.MOV.U32 R33, RZ, RZ, R41 ;  /* 0x000000ffff217224 */ /* 0x002fc600078e0029 */
[----:B------:R-:W4:Y:S01]  /*c7f70*/  LDL.LU R41, [R1+0x528c] ;  /* 0x00528c0001297983 */ /* 0x000f220000300800 */
[----:B------:R-:W-:-:S03]  /*c7f80*/  IMAD.MOV.U32 R32, RZ, RZ, R40 ;  /* 0x000000ffff207224 */ /* 0x000fc600078e0028 */
[----:B------:R1:W-:Y:S04]  /*c7f90*/  STL [R1+0x52a8], R34 ;  /* 0x0052a82201007387 */ /* 0x0003e80000100800 */
[----:B------:R1:W-:Y:S04]  /*c7fa0*/  LDGSTS.E [R28+0x500], desc[UR40][R32.64], P0 ;  /* 0x00500000201c7fae */ /* 0x0003e800081a1028 */
[----:B------:R-:W4:Y:S01]  /*c7fb0*/  LDL.LU R40, [R1+0x51cc] ;  /* 0x0051cc0001287983 */ /* 0x000f220000300800 */
[----:B---3--:R-:W-:Y:S01]  /*c7fc0*/  IADD3 R36, P1, PT, R36, R5, RZ ;  /* 0x0000000524247210 */ /* 0x008fe20007f3e0ff */
[----:B-1----:R-:W-:-:S02]  /*c7fd0*/  IMAD.MOV.U32 R32, RZ, RZ, R7 ;  /* 0x000000ffff207224 */ /* 0x002fc400078e0007 */
[----:B------:R-:W-:Y:S01]  /*c7fe0*/  IMAD.MOV.U32 R33, RZ, RZ, R34 ;  /* 0x000000ffff217224 */ /* 0x000fe200078e0022 */
[----:B------:R-:W-:Y:S01]  /*c7ff0*/  IADD3 R37, P2, PT, R37, R5, RZ ;  /* 0x0000000525257210 */ /* 0x000fe20007f5e0ff */
[--C-:B------:R-:W-:Y:S01]  /*c8000*/  IMAD.X R38, R38, 0x1, R2.reuse, P1 ;  /* 0x0000000126267824 */ /* 0x100fe200008e0602 */
[----:B------:R-:W3:Y:S04]  /*c8010*/  LDL.LU R34, [R1+0x51d8] ;  /* 0x0051d80001227983 */ /* 0x000ee80000300800 */
[----:B------:R-:W3:Y:S01]  /*c8020*/  LDL.LU R7, [R1+0x51e0] ;  /* 0x0051e00001077983 */ /* 0x000ee20000300800 */
[----:B------:R-:W-:-:S03]  /*c8030*/  IMAD.X R42, R42, 0x1, R2, P2 ;  /* 0x000000012a2a7824 */ /* 0x000fc600010e0602 */
[----:B------:R-:W-:Y:S04]  /*c8040*/  STL [R1+0x52ac], R36 ;  /* 0x0052ac2401007387 */ /* 0x000fe80000100800 */
[----:B------:R1:W-:Y:S04]  /*c8050*/  LDGSTS.E [R28+0x580], desc[UR40][R32.64], P0 ;  /* 0x00580000201c7fae */ /* 0x0003e800081a1028 */
[----:B------:R1:W-:Y:S04]  /*c8060*/  STL [R1+0x52a0], R38 ;  /* 0x0052a02601007387 */ /* 0x0003e80000100800 */
[----:B------:R1:W-:Y:S02]  /*c8070*/  STL [R1+0x52a4], R37 ;  /* 0x0052a42501007387 */ /* 0x0003e40000100800 */
[----:B-1----:R-:W-:-:S02]  /*c8080*/  IMAD.MOV.U32 R33, RZ, RZ, R38 ;  /* 0x000000ffff217224 */ /* 0x002fc400078e0026 */
[----:B------:R-:W3:Y:S01]  /*c8090*/  LDL.LU R38, [R1+0x51d4] ;  /* 0x0051d40001267983 */ /* 0x000ee20000300800 */
[----:B------:R-:W-:-:S03]  /*c80a0*/  IMAD.MOV.U32 R32, RZ, RZ, R36 ;  /* 0x000000ffff207224 */ /* 0x000fc600078e0024 */
[----:B------:R-:W-:Y:S04]  /*c80b0*/  STL [R1+0x5298], R42 ;  /* 0x0052982a01007387 */ /* 0x000fe80000100800 */
[----:B------:R-:W3:Y:S04]  /*c80c0*/  LDL.LU R36, [R1+0x51dc] ;  /* 0x0051dc0001247983 */ /* 0x000ee80000300800 */
[----:B------:R1:W-:Y:S02]  /*c80d0*/  LDGSTS.E [R28+0x600], desc[UR40][R32.64], P0 ;  /* 0x00600000201c7fae */ /* 0x0003e400081a1028 */
[----:B-1----:R-:W-:Y:S01]  /*c80e0*/  IMAD.MOV.U32 R32, RZ, RZ, R37 ;  /* 0x000000ffff207224 */ /* 0x002fe200078e0025 */
[----:B------:R-:W-:Y:S01]  /*c80f0*/  MOV R33, R42 ;  /* 0x0000002a00217202 */ /* 0x000fe20000000f00 */
[----:B------:R-:W3:Y:S04]  /*c8100*/  LDL.LU R37, [R1+0x51e8] ;  /* 0x0051e80001257983 */ /* 0x000ee80000300800 */
[----:B------:R-:W3:Y:S04]  /*c8110*/  LDL.LU R29, [R1+0x51f0] ;  /* 0x0051f000011d7983 */ /* 0x000ee80000300800 */
[----:B------:R1:W-:Y:S01]  /*c8120*/  LDGSTS.E [R28+0x680], desc[UR40][R32.64], P0 ;  /* 0x00680000201c7fae */ /* 0x0003e200081a1028 */
[----:B--2---:R-:W-:-:S05]  /*c8130*/  IADD3 R30, P1, PT, R30, R5, RZ ;  /* 0x000000051e1e7210 */ /* 0x004fca0007f3e0ff */
[----:B----4-:R-:W-:Y:S01]  /*c8140*/  IMAD.X R39, R39, 0x1, R2, P1 ;  /* 0x0000000127277824 */ /* 0x010fe200008e0602 */
[----:B------:R-:W-:Y:S03]  /*c8150*/  STL [R1+0x529c], R30 ;  /* 0x00529c1e01007387 */ /* 0x000fe60000100800 */
[----:B-1----:R-:W-:Y:S01]  /*c8160*/  IMAD.MOV.U32 R33, RZ, RZ, R39 ;  /* 0x000000ffff217224 */ /* 0x002fe200078e0027 */
[----:B------:R1:W-:Y:S01]  /*c8170*/  STL [R1+0x5288], R39 ;  /* 0x0052882701007387 */ /* 0x0003e20000100800 */
[----:B------:R-:W-:Y:S01]  /*c8180*/  IMAD.MOV.U32 R32, RZ, RZ, R30 ;  /* 0x000000ffff207224 */ /* 0x000fe200078e001e */
[----:B------:R-:W-:Y:S02]  /*c8190*/  UISETP.GT.AND UP1, UPT, UR11, 0x5, UPT ;  /* 0x000000050b00788c */ /* 0x000fe4000bf24270 */
[----:B-1----:R-:W2:Y:S04]  /*c81a0*/  LDL.LU R39, [R1+0x51e4] ;  /* 0x0051e40001277983 */ /* 0x002ea80000300800 */
[----:B------:R-:W4:Y:S01]  /*c81b0*/  LDL.LU R30, [R1+0x51ec] ;  /* 0x0051ec00011e7983 */ /* 0x000f220000300800 */
[----:B------:R-:W-:-:S03]  /*c81c0*/  USEL UR10, URZ, 0x4, !UP1 ;  /* 0x00000004ff0a7887 */ /* 0x000fc6000c800000 */
[----:B------:R1:W-:Y:S01]  /*c81d0*/  LDGSTS.E [R28+0x700], desc[UR40][R32.64], P0 ;  /* 0x00700000201c7fae */ /* 0x0003e200081a1028 */
[----:B------:R-:W-:-:S06]  /*c81e0*/  USEL UR10, UR10, URZ, !UP0 ;  /* 0x000000ff0a0a7287 */ /* 0x000fcc000c000000 */
[----:B------:R-:W-:Y:S02]  /*c81f0*/  ISETP.NE.U32.AND P1, PT, RZ, UR10, PT ;  /* 0x0000000aff007c0c */ /* 0x000fe4000bf25070 */
[-C--:B------:R-:W-:Y:S02]  /*c8200*/  IADD3 R6, P2, PT, R6, R5.reuse, RZ ;  /* 0x0000000506067210 */ /* 0x080fe40007f5e0ff */
[----:B------:R-:W-:-:S03]  /*c8210*/  IADD3 R35, P3, PT, R35, R5, RZ ;  /* 0x0000000523237210 */ /* 0x000fc60007f7e0ff */
        /* <DEDUP_REMOVED lines=8> */
[----:B------:R-:W4:Y:S04]  /*c82a0*/  LDL.LU R42, [R1+0x51f8] ;  /* 0x0051f800012a7983 */ /* 0x000f280000300800 */
[----:B------:R-:W-:Y:S01]  /*c82b0*/  STL [R1+0x51cc], R40 ;  /* 0x0051cc2801007387 */ /* 0x000fe20000100800 */
[----:B---3--:R-:W-:-:S03]  /*c82c0*/  IADD3 R34, P0, PT, R34, R5, RZ ;  /* 0x0000000522227210 */ /* 0x008fc60007f1e0ff */
[----:B-1----:R-:W3:Y:S01]  /*c82d0*/  LDL.LU R6, [R1+0x5200] ;  /* 0x0052000001067983 */ /* 0x002ee20000300800 */
[----:B------:R-:W-:Y:S02]  /*c82e0*/  IMAD.MOV.U32 R32, RZ, RZ, R35 ;  /* 0x000000ffff207224 */ /* 0x000fe400078e0023 */
[----:B------:R-:W-:Y:S01]  /*c82f0*/  IMAD.MOV.U32 R33, RZ, RZ, R40 ;  /* 0x000000ffff217224 */ /* 0x000fe200078e0028 */
[----:B------:R-:W3:Y:S01]  /*c8300*/  LDL.LU R43, [R1+0x51f4] ;  /* 0x0051f400012b7983 */ /* 0x000ee20000300800 */
[----:B------:R-:W-:-:S03]  /*c8310*/  IADD3 R7, P2, PT, R7, R5, RZ ;  /* 0x0000000507077210 */ /* 0x000fc60007f5e0ff */
[----:B------:R-:W3:Y:S04]  /*c8320*/  LDL.LU R35, [R1+0x51fc] ;  /* 0x0051fc0001237983 */ /* 0x000ee80000300800 */
[----:B------:R1:W-:Y:S04]  /*c8330*/  STL [R1+0x51d8], R34 ;  /* 0x0051d82201007387 */ /* 0x0003e80000100800 */
[----:B------:R1:W-:Y:S01]  /*c8340*/  LDGSTS.E [R28+0x1400], desc[UR40][R32.64], P1 ;  /* 0x01400000201c7fae */ /* 0x0003e200089a1028 */
[----:B------:R-:W-:Y:S02]  /*c8350*/  IMAD.X R38, R38, 0x1, R2, P0 ;  /* 0x0000000126267824 */ /* 0x000fe400000e0602 */
[----:B-1----:R-:W-:-:S03]  /*c8360*/  IMAD.MOV.U32 R32, RZ, RZ, R34 ;  /* 0x000000ffff207224 */ /* 0x002fc600078e0022 */
[----:B------:R1:W-:Y:S01]  /*c8370*/  STL [R1+0x51d4], R38 ;  /* 0x0051d42601007387 */ /* 0x0003e20000100800 */
[----:B------:R-:W-:-:S03]  /*c8380*/  IMAD.X R36, R36, 0x1, R2, P2 ;  /* 0x0000000124247824 */ /* 0x000fc600010e0602 */
[----:B------:R1:W-:Y:S04]  /*c8390*/  STL [R1+0x51e0], R7 ;  /* 0x0051e00701007387 */ /* 0x0003e80000100800 */
[----:B------:R-:W3:Y:S01]  /*c83a0*/  LDL.LU R34, [R1+0x5208] ;  /* 0x0052080001227983 */ /* 0x000ee20000300800 */
[----:B------:R-:W-:-:S03]  /*c83b0*/  IMAD.MOV.U32 R33, RZ, RZ, R38 ;  /* 0x000000ffff217224 */ /* 0x000fc600078e0026 */
[----:B------:R1:W-:Y:S04]  /*c83c0*/  STL [R1+0x51dc], R36 ;  /* 0x0051dc2401007387 */ /* 0x0003e80000100800 */
[----:B-1----:R-:W3:Y:S04]  /*c83d0*/  LDL.LU R38, [R1+0x5204] ;  /* 0x0052040001267983 */ /* 0x002ee80000300800 */
        /* <DEDUP_REMOVED lines=11> */
[----:B----4-:R-:W-:-:S03]  /*c8490*/  IMAD.X R30, R30, 0x1, R2, P2 ;  /* 0x000000011e1e7824 */ /* 0x010fc600010e0602 */
[----:B------:R-:W-:Y:S04]  /*c84a0*/  STL [R1+0x51f0], R29 ;  /* 0x0051f01d01007387 */ /* 0x000fe80000100800 */
[----:B------:R-:W4:Y:S04]  /*c84b0*/  LDL.LU R41, [R1+0x50cc] ;  /* 0x0050cc0001297983 */ /* 0x000f280000300800 */
[----:B------:R2:W-:Y:S04]  /*c84c0*/  STL [R1+0x51ec], R30 ;  /* 0x0051ec1e01007387 */ /* 0x0005e80000100800 */
[----:B------:R-:W4:Y:S01]  /*c84d0*/  LDL.LU R40, [R1+0x50d4] ;  /* 0x0050d40001287983 */ /* 0x000f220000300800 */
        /* <DEDUP_REMOVED lines=10> */
[----:B------:R-:W-:Y:S01]  /*c8580*/  UISETP.GT.AND UP1, UPT, UR11, 0x9, UPT ;  /* 0x000000090b00788c */ /* 0x000fe2000bf24270 */
[----:B------:R-:W-:-:S05]  /*c8590*/  IADD3 R42, P0, PT, R42, R5, RZ ;  /* 0x000000052a2a7210 */ /* 0x000fca0007f1e0ff */
[----:B-1----:R-:W-:Y:S01]  /*c85a0*/  IMAD.MOV.U32 R32, RZ, RZ, R42 ;  /* 0x000000ffff207224 */ /* 0x002fe200078e002a */
[----:B---3--:R-:W-:Y:S01]  /*c85b0*/  IADD3 R6, P2, PT, R6, R5, RZ ;  /* 0x0000000506067210 */ /* 0x008fe20007f5e0ff */
[----:B------:R-:W-:-:S04]  /*c85c0*/  IMAD.X R43, R43, 0x1, R2, P0 ;  /* 0x000000012b2b7824 */ /* 0x000fc800000e0602 */
[----:B------:R-:W-:Y:S02]  /*c85d0*/  IMAD.MOV.U32 R33, RZ, RZ, R43 ;  /* 0x000000ffff217224 */ /* 0x000fe400078e002b */
[----:B------:R-:W-:Y:S01]  /*c85e0*/  IMAD.X R35, R35, 0x1, R2, P2 ;  /* 0x0000000123237824 */ /* 0x000fe200010e0602 */
[----:B------:R-:W-:Y:S04]  /*c85f0*/  STL [R1+0x51f8], R42 ;  /* 0x0051f82a01007387 */ /* 0x000fe80000100800 */
[----:B------:R-:W-:Y:S04]  /*c8600*/  STL [R1+0x51f4], R43 ;  /* 0x0051f42b01007387 */ /* 0x000fe80000100800 */
[----:B------:R1:W-:Y:S01]  /*c8610*/  LDGSTS.E [R28+0x1680], desc[UR40][R32.64], P1 ;  /* 0x01680000201c7fae */ /* 0x0003e200089a1028 */
[----:B------:R-:W-:-:S03]  /*c8620*/  USEL UR10, URZ, 0x4, !UP1 ;  /* 0x00000004ff0a7887 */ /* 0x000fc6000c800000 */
[----:B------:R-:W-:Y:S04]  /*c8630*/  STL [R1+0x5200], R6 ;  /* 0x0052000601007387 */ /* 0x000fe80000100800 */
[----:B------:R3:W-:Y:S01]  /*c8640*/  STL [R1+0x51fc], R35 ;  /* 0x0051fc2301007387 */ /* 0x0007e20000100800 */
[----:B-1----:R-:W-:Y:S02]  /*c8650*/  IMAD.MOV.U32 R32, RZ, RZ, R6 ;  /* 0x000000ffff207224 */ /* 0x002fe400078e0006 */
[----:B------:R-:W-:Y:S02]  /*c8660*/  IMAD.MOV.U32 R33, RZ, RZ, R35 ;  /* 0x000000ffff217224 */ /* 0x000fe400078e0023 */
[----:B---3--:R-:W3:Y:S01]  /*c8670*/  LDL.LU R35, [R1+0x50f0] ;  /* 0x0050f00001237983 */ /* 0x008ee20000300800 */
[----:B------:R-:W-:-:S03]  /*c8680*/  IADD3 R34, P0, PT, R34, R5, RZ ;  /* 0x0000000522227210 */ /* 0x000fc60007f1e0ff */
[----:B------:R-:W3:Y:S01]  /*c8690*/  LDL.LU R6, [R1+0x50f8] ;  /* 0x0050f80001067983 */ /* 0x000ee20000300800 */
[----:B------:R-:W-:-:S03]  /*c86a0*/  USEL UR10, UR10, URZ, !UP0 ;  /* 0x000000ff0a0a7287 */ /* 0x000fc6000c000000 */
[----:B------:R1:W-:Y:S01]  /*c86b0*/  LDGSTS.E [R28+0x1700], desc[UR40][R32.64], P1 ;  /* 0x01700000201c7fae */ /* 0x0003e200089a1028 */
[----:B------:R-:W-:-:S03]  /*c86c0*/  IMAD.X R38, R38, 0x1, R2, P0 ;  /* 0x0000000126267824 */ /* 0x000fc600000e0602 */
[----:B------:R-:W-:Y:S04]  /*c86d0*/  STL [R1+0x5208], R34 ;  /* 0x0052082201007387 */ /* 0x000fe80000100800 */
[----:B------:R1:W-:Y:S02]  /*c86e0*/  STL [R1+0x5204], R38 ;  /* 0x0052042601007387 */ /* 0x0003e40000100800 */
[----:B-1----:R-:W-:Y:S02]  /*c86f0*/  IMAD.MOV.U32 R32, RZ, RZ, R34 ;  /* 0x000000ffff207224 */ /* 0x002fe400078e0022 */
[----:B------:R-:W-:Y:S02]  /*c8700*/  IMAD.MOV.U32 R33, RZ, RZ, R38 ;  /* 0x000000ffff217224 */ /* 0x000fe400078e0026 */
[----:B------:R-:W3:Y:S01]  /*c8710*/  LDL.LU R38, [R1+0x50ec] ;  /* 0x0050ec0001267983 */ /* 0x000ee20000300800 */
[----:B------:R-:W-:-:S03]  /*c8720*/  ISETP.NE.U32.AND P0, PT, RZ, UR10, PT ;  /* 0x0000000aff007c0c */ /* 0x000fc6000bf05070 */
[----:B------:R1:W-:Y:S01]  /*c8730*/  LDGSTS.E [R28+0x1780], desc[UR40][R32.64], P1 ;  /* 0x01780000201c7fae */ /* 0x0003e200089a1028 */
[----:B------:R-:W-:-:S03]  /*c8740*/  IADD3 R7, P1, PT, R7, R5, RZ ;  /* 0x0000000507077210 */ /* 0x000fc60007f3e0ff */
[----:B------:R-:W3:Y:S01]  /*c8750*/  LDL.LU R34, [R1+0x50f4] ;  /* 0x0050f40001227983 */ /* 0x000ee20000300800 */
[----:B------:R-:W-:-:S03]  /*c8760*/  IADD3 R36, P2, PT, R36, R5, RZ ;  /* 0x0000000524247210 */ /* 0x000fc60007f5e0ff */
[----:B------:R4:W-:Y:S01]  /*c8770*/  STL [R1+0x50d0], R7 ;  /* 0x0050d00701007387 */ /* 0x0009e20000100800 */
[----:B-1----:R-:W-:Y:S01]  /*c8780*/  IMAD.MOV.U32 R32, RZ, RZ, R7 ;  /* 0x000000ffff207224 */ /* 0x002fe200078e0007 */
[----:B----4-:R-:W-:-:S05]  /*c8790*/  IADD3.X R41, PT, PT, R41, R2, RZ, P1, !PT ;  /* 0x0000000229297210 */ /* 0x010fca0000ffe4ff */
[----:B------:R-:W-:Y:S01]  /*c87a0*/  STL [R1+0x50cc], R41 ;  /* 0x0050cc2901007387 */ /* 0x000fe20000100800 */
[----:B------:R-:W-:Y:S02]  /*c87b0*/  IMAD.MOV.U32 R33, RZ, RZ, R41 ;  /* 0x000000ffff217224 */ /* 0x000fe400078e0029 */
[----:B------:R-:W-:Y:S01]  /*c87c0*/  IMAD.X R40, R40, 0x1, R2, P2 ;  /* 0x0000000128287824 */ /* 0x000fe200010e0602 */
[----:B------:R1:W-:Y:S04]  /*c87d0*/  STL [R1+0x50d8], R36 ;  /* 0x0050d82401007387 */ /* 0x0003e80000100800 */
[----:B------:R-:W4:Y:S04]  /*c87e0*/  LDL.LU R7, [R1+0x5100] ;  /* 0x0051000001077983 */ /* 0x000f280000300800 */
[----:B------:R1:W-:Y:S04]  /*c87f0*/  LDGSTS.E [R28+0x2400], desc[UR40][R32.64], P0 ;  /* 0x02400000201c7fae */ /* 0x0003e800081a1028 */
[----:B------:R-:W-:Y:S01]  /*c8800*/  STL [R1+0x50d4], R40 ;  /* 0x0050d42801007387 */ /* 0x000fe20000100800 */
[----:B-1----:R-:W-:-:S03]  /*c8810*/  IMAD.MOV.U32 R32, RZ, RZ, R36 ;  /* 0x000000ffff207224 */ /* 0x002fc600078e0024 */
[----:B------:R-:W4:Y:S01]  /*c8820*/  LDL.LU R36, [R1+0x50fc] ;  /* 0x0050fc0001247983 */ /* 0x000f220000300800 */
[----:B--2---:R-:W-:Y:S01]  /*c8830*/  IADD3 R30, P1, PT, R30, R5, RZ ;  /* 0x000000051e1e7210 */ /* 0x004fe20007f3e0ff */
        /* <DEDUP_REMOVED lines=8> */
[----:B--2---:R-:W-:-:S03]  /*c88c0*/  IMAD.MOV.U32 R32, RZ, RZ, R30 ;  /* 0x000000ffff207224 */ /* 0x004fc600078e001e */
[----:B-1----:R-:W2:Y:S04]  /*c88d0*/  LDL.LU R30, [R1+0x5108] ;  /* 0x00510800011e7983 */ /* 0x002ea80000300800 */
[----:B------:R1:W-:Y:S01]  /*c88e0*/  STL [R1+0x50e4], R37 ;  /* 0x0050e42501007387 */ /* 0x0003e20000100800 */
[----:B------:R-:W-:-:S03]  /*c88f0*/  IMAD.MOV.U32 R33, RZ, RZ, R39 ;  /* 0x000000ffff217224 */ /* 0x000fc600078e0027 */
[----:B------:R-:W2:Y:S04]  /*c8900*/  LDL.LU R42, [R1+0x4f90] ;  /* 0x004f9000012a7983 */ /* 0x000ea80000300800 */
[----:B------:R-:W2:Y:S04]  /*c8910*/  LDL.LU R41, [R1+0x5104] ;  /* 0x0051040001297983 */ /* 0x000ea80000300800 */
[----:B------:R1:W-:Y:S04]  /*c8920*/  LDGSTS.E [R28+0x2500], desc[UR40][R32.64], P0 ;  /* 0x02500000201c7fae */ /* 0x0003e800081a1028 */
[----:B------:R-:W2:Y:S01]  /*c8930*/  LDL.LU R43, [R1+0x4f8c] ;  /* 0x004f8c00012b7983 */ /* 0x000ea20000300800 */
[----:B-1----:R-:W-:-:S02]  /*c8940*/  IMAD.MOV.U32 R32, RZ, RZ, R29 ;  /* 0x000000ffff207224 */ /* 0x002fc400078e001d */
[----:B------:R-:W-:Y:S02]  /*c8950*/  IMAD.MOV.U32 R33, RZ, RZ, R37 ;  /* 0x000000ffff217224 */ /* 0x000fe400078e0025 */
[----:B------:R-:W2:Y:S04]  /*c8960*/  LDL.LU R37, [R1+0x4f98] ;  /* 0x004f980001257983 */ /* 0x000ea80000300800 */
[----:B------:R-:W2:Y:S04]  /*c8970*/  LDL.LU R29, [R1+0x4fa0] ;  /* 0x004fa000011d7983 */ /* 0x000ea80000300800 */
[----:B------:R1:W-:Y:S01]  /*c8980*/  LDGSTS.E [R28+0x2580], desc[UR40][R32.64], P0 ;  /* 0x02580000201c7fae */ /* 0x0003e200081a1028 */
[----:B---3--:R-:W-:-:S02]  /*c8990*/  IADD3 R35, P1, PT, R35, R5, RZ ;  /* 0x0000000523237210 */ /* 0x008fc40007f3e0ff */
[----:B------:R-:W-:-:S03]  /*c89a0*/  IADD3 R6, P2, PT, R6, R5, RZ ;  /* 0x0000000506067210 */ /* 0x000fc60007f5e0ff */
        /* <DEDUP_REMOVED lines=11> */
[----:B---3--:R-:W-:-:S02]  /*c8a60*/  IMAD.MOV.U32 R33, RZ, RZ, R34 ;  /* 0x000000ffff217224 */ /* 0x008fc400078e0022 */
[----:B------:R-:W-:Y:S01]  /*c8a70*/  IMAD.MOV.U32 R32, RZ, RZ, R6 ;  /* 0x000000ffff207224 */ /* 0x000fe200078e0006 */
[----:B-1----:R-:W3:Y:S04]  /*c8a80*/  LDL.LU R34, [R1+0x4fa8] ;  /* 0x004fa80001227983 */ /* 0x002ee80000300800 */
[----:B------:R-:W3:Y:S01]  /*c8a90*/  LDL.LU R6, [R1+0x4fb0] ;  /* 0x004fb00001067983 */ /* 0x000ee20000300800 */
[----:B------:R-:W-:-:S03]  /*c8aa0*/  UISETP.GT.AND UP1, UPT, UR11, 0xd, UPT ;  /* 0x0000000d0b00788c */ /* 0x000fc6000bf24270 */
[----:B------:R1:W-:Y:S01]  /*c8ab0*/  LDGSTS.E [R28+0x2680], desc[UR40][R32.64], P0 ;  /* 0x02680000201c7fae */ /* 0x0003e200081a1028 */
[----:B----4-:R-:W-:-:S05]  /*c8ac0*/  IADD3 R7, P1, PT, R7, R5, RZ ;  /* 0x0000000507077210 */ /* 0x010fca0007f3e0ff */
[----:B------:R-:W-:Y:S01]  /*c8ad0*/  STL [R1+0x5100], R7 ;  /* 0x0051000701007387 */ /* 0x000fe20000100800 */
[----:B------:R-:W-:-:S05]  /*c8ae0*/  IMAD.X R36, R36, 0x1, R2, P1 ;  /* 0x0000000124247824 */ /* 0x000fca00008e0602 */
[----:B------:R4:W-:Y:S04]  /*c8af0*/  STL [R1+0x50fc], R36 ;  /* 0x0050fc2401007387 */ /* 0x0009e80000100800 */
[----:B------:R-:W3:Y:S04]  /*c8b00*/  LDL.LU R39, [R1+0x4fa4] ;  /* 0x004fa40001277983 */ /* 0x000ee80000300800 */
[----:B------:R-:W3:Y:S01]  /*c8b10*/  LDL.LU R40, [R1+0x4fac] ;  /* 0x004fac0001287983 */ /* 0x000ee20000300800 */
[----:B------:R-:W-:Y:S01]  /*c8b20*/  USEL UR10, URZ, 0x4, !UP1 ;  /* 0x00000004ff0a7887 */ /* 0x000fe2000c800000 */
[----:B-1----:R-:W-:-:S02]  /*c8b30*/  IMAD.MOV.U32 R32, RZ, RZ, R7 ;  /* 0x000000ffff207224 */ /* 0x002fc400078e0007 */
[----:B------:R-:W-:Y:S01]  /*c8b40*/  IMAD.MOV.U32 R33, RZ, RZ, R36 ;  /* 0x000000ffff217224 */ /* 0x000fe200078e0024 */
[----:B------:R-:W-:Y:S01]  /*c8b50*/  USEL UR10, UR10, URZ, !UP0 ;  /* 0x000000ff0a0a7287 */ /* 0x000fe2000c000000 */
[----:B----4-:R-:W4:Y:S04]  /*c8b60*/  LDL.LU R36, [R1+0x4fb8] ;  /* 0x004fb80001247983 */ /* 0x010f280000300800 */
[----:B------:R1:W-:Y:S01]  /*c8b70*/  LDGSTS.E [R28+0x2700], desc[UR40][R32.64], P0 ;  /* 0x02700000201c7fae */ /* 0x0003e200081a1028 */
[----:B--2---:R-:W-:-:S03]  /*c8b80*/  IADD3 R30, P2, PT, R30, R5, RZ ;  /* 0x000000051e1e7210 */ /* 0x004fc60007f5e0ff */
[----:B------:R-:W2:Y:S01]  /*c8b90*/  LDL.LU R7, [R1+0x4fc0] ;  /* 0x004fc00001077983 */ /* 0x000ea20000300800 */
[----:B------:R-:W-:Y:S01]  /*c8ba0*/  ISETP.NE.U32.AND P1, PT, RZ, UR10, PT ;  /* 0x0000000aff007c0c */ /* 0x000fe2000bf25070 */
[----:B-1----:R-:W-:Y:S02]  /*c8bb0*/  IMAD.MOV.U32 R32, RZ, RZ, R30 ;  /* 0x000000ffff207224 */ /* 0x002fe400078e001e */
[----:B------:R-:W-:Y:S01]  /*c8bc0*/  IMAD.X R41, R41, 0x1, R2, P2 ;  /* 0x0000000129297824 */ /* 0x000fe200010e0602 */
[----:B------:R-:W-:-:S03]  /*c8bd0*/  IADD3 R42, P3, PT, R42, R5, RZ ;  /* 0x000000052a2a7210 */ /* 0x000fc60007f7e0ff */
[----:B------:R-:W-:Y:S01]  /*c8be0*/  IMAD.MOV.U32 R33, RZ, RZ, R41 ;  /* 0x000000ffff217224 */ /* 0x000fe200078e0029 */
[----:B------:R-:W-:Y:S04]  /*c8bf0*/  STL [R1+0x5108], R30 ;  /* 0x0051081e01007387 */ /* 0x000fe80000100800 */
[----:B------:R1:W-:Y:S01]  /*c8c00*/  STL [R1+0x5104], R41 ;  /* 0x0051042901007387 */ /* 0x0003e20000100800 */
[----:B------:R-:W-:-:S03]  /*c8c10*/  IMAD.X R43, R43, 0x1, R2, P3 ;  /* 0x000000012b2b7824 */ /* 0x000fc600018e0602 */
[----:B------:R1:W-:Y:S04]  /*c8c20*/  LDGSTS.E [R28+0x2780], desc[UR40][R32.64], P0 ;  /* 0x02780000201c7fae */ /* 0x0003e800081a1028 */
[----:B------:R-:W-:Y:S01]  /*c8c30*/  STL [R1+0x4f90], R42 ;  /* 0x004f902a01007387 */ /* 0x000fe20000100800 */
[----:B------:R-:W-:-:S03]  /*c8c40*/  IADD3 R37, P0, PT, R37, R5, RZ ;  /* 0x0000000525257210 */ /* 0x000fc60007f1e0ff */
[----:B-1----:R-:W2:Y:S01]  /*c8c50*/  LDL.LU R41, [R1+0x4fb4] ;  /* 0x004fb40001297983 */ /* 0x002ea20000300800 */
[----:B------:R-:W-:Y:S01]  /*c8c60*/  IADD3 R29, P2, PT, R29, R5, RZ ;  /* 0x000000051d1d7210 */ /* 0x000fe20007f5e0ff */
[----:B------:R-:W-:Y:S02]  /*c8c70*/  IMAD.MOV.U32 R32, RZ, RZ, R42 ;  /* 0x000000ffff207224 */ /* 0x000fe400078e002a */
[----:B------:R-:W-:Y:S01]  /*c8c80*/  IMAD.MOV.U32 R33, RZ, RZ, R43 ;  /* 0x000000ffff217224 */ /* 0x000fe200078e002b */
[----:B------:R-:W-:Y:S04]  /*c8c90*/  STL [R1+0x4f8c], R43 ;  /* 0x004f8c2b01007387 */ /* 0x000fe80000100800 */
[----:B------:R-:W2:Y:S04]  /*c8ca0*/  LDL.LU R30, [R1+0x4fbc] ;  /* 0x004fbc00011e7983 */ /* 0x000ea80000300800 */
[----:B------:R1:W-:Y:S04]  /*c8cb0*/  STL [R1+0x4f98], R37 ;  /* 0x004f982501007387 */ /* 0x0003e80000100800 */
[----:B------:R1:W-:Y:S02]  /*c8cc0*/  LDGSTS.E [R28+0x3400], desc[UR40][R32.64], P1 ;  /* 0x03400000201c7fae */ /* 0x0003e400089a1028 */
[----:B-1----:R-:W-:-:S02]  /*c8cd0*/  IMAD.MOV.U32 R32, RZ, RZ, R37 ;  /* 0x000000ffff207224 */ /* 0x002fc400078e0025 */
[----:B------:R-:W-:-:S05]  /*c8ce0*/  IMAD.X R38, R38, 0x1, R2, P0 ;  /* 0x0000000126267824 */ /* 0x000fca00000e0602 */
[----:B------:R1:W-:Y:S01]  /*c8cf0*/  STL [R1+0x4f94], R38 ;  /* 0x004f942601007387 */ /* 0x0003e20000100800 */
[----:B------:R-:W-:-:S03]  /*c8d00*/  IMAD.X R35, R35, 0x1, R2, P2 ;  /* 0x0000000123237824 */ /* 0x000fc600010e0602 */
[----:B------:R-:W-:Y:S04]  /*c8d10*/  STL [R1+0x4fa0], R29 ;  /* 0x004fa01d01007387 */ /* 0x000fe80000100800 */
[----:B------:R-:W2:Y:S01]  /*c8d20*/  LDL.LU R37, [R1+0x4fc8] ;  /* 0x004fc80001257983 */ /* 0x000ea20000300800 */
[----:B------:R-:W-:-:S03]  /*c8d30*/  IMAD.MOV.U32 R33, RZ, RZ, R38 ;  /* 0x000000ffff217224 */ /* 0x000fc600078e0026 */
[----:B------:R3:W-:Y:S02]  /*c8d40*/  STL [R1+0x4f9c], R35 ;  /* 0x004f9c2301007387 */ /* 0x0007e40000100800 */
[-C--:B---3--:R-:W-:Y:S02]  /*c8d50*/  IADD3 R34, P0, PT, R34, R5.reuse, RZ ;  /* 0x0000000522227210 */ /* 0x088fe40007f1e0ff */
[----:B-1----:R-:W3:Y:S01]  /*c8d60*/  LDL.LU R38, [R1+0x4fc4] ;  /* 0x004fc40001267983 */ /* 0x002ee20000300800 */
[----:B------:R-:W-:-:S03]  /*c8d70*/  IADD3 R6, P2, PT, R6, R5, RZ ;  /* 0x0000000506067210 */ /* 0x000fc60007f5e0ff */
[----:B------:R1:W-:Y:S02]  /*c8d80*/  LDGSTS.E [R28+0x3480], desc[UR40][R32.64], P1 ;  /* 0x03480000201c7fae */ /* 0x0003e400089a1028 */
[----:B-1----:R-:W-:Y:S01]  /*c8d90*/  MOV R32, R29 ;  /* 0x0000001d00207202 */ /* 0x002fe20000000f00 */
        /* <DEDUP_REMOVED lines=11> */
[----:B----4-:R-:W-:-:S03]  /*c8e50*/  IADD3 R36, P0, PT, R36, R5, RZ ;  /* 0x0000000524247210 */ /* 0x010fc60007f1e0ff */
[----:B------:R4:W-:Y:S04]  /*c8e60*/  LDGSTS.E [R28+0x3580], desc[UR40][R32.64], P1 ;  /* 0x03580000201c7fae */ /* 0x0009e800089a1028 */
[----:B-1----:R-:W3:Y:S04]  /*c8e70*/  LDL.LU R39, [R1+0x4e8c] ;  /* 0x004e8c0001277983 */ /* 0x002ee80000300800 */
[----:B------:R1:W-:Y:S04]  /*c8e80*/  STL [R1+0x4fac], R40 ;  /* 0x004fac2801007387 */ /* 0x0003e80000100800 */
[----:B------:R-:W3:Y:S01]  /*c8e90*/  LDL.LU R34, [R1+0x4e94] ;  /* 0x004e940001227983 */ /* 0x000ee20000300800 */
[----:B----4-:R-:W-:Y:S01]  /*c8ea0*/  IMAD.MOV.U32 R32, RZ, RZ, R6 ;  /* 0x000000ffff207224 */ /* 0x010fe200078e0006 */
[----:B--2---:R-:W-:Y:S01]  /*c8eb0*/  IADD3 R7, P2, PT, R7, R5, RZ ;  /* 0x0000000507077210 */ /* 0x004fe20007f5e0ff */
[----:B------:R-:W-:-:S02]  /*c8ec0*/  IMAD.MOV.U32 R33, RZ, RZ, R40 ;  /* 0x000000ffff217224 */ /* 0x000fc400078e0028 */
[----:B-1----:R-:W2:Y:S04]  /*c8ed0*/  LDL.LU R40, [R1+0x4ea0] ;  /* 0x004ea00001287983 */ /* 0x002ea80000300800 */
[----:B------:R-:W4:Y:S04]  /*c8ee0*/  LDL.LU R6, [R1+0x4ea8] ;  /* 0x004ea80001067983 */ /* 0x000f280000300800 */
[----:B------:R-:W-:Y:S04]  /*c8ef0*/  STL [R1+0x4fb8], R36 ;  /* 0x004fb82401007387 */ /* 0x000fe80000100800 */
[----:B------:R1:W-:Y:S01]  /*c8f00*/  LDGSTS.E [R28+0x3600], desc[UR40][R32.64], P1 ;  /* 0x03600000201c7fae */ /* 0x0003e200089a1028 */
[----:B------:R-:W-:-:S04]  /*c8f10*/  IMAD.X R41, R41, 0x1, R2, P0 ;  /* 0x0000000129297824 */ /* 0x000fc800000e0602 */
[----:B-1----:R-:W-:Y:S01]  /*c8f20*/  IMAD.MOV.U32 R33, RZ, RZ, R41 ;  /* 0x000000ffff217224 */ /* 0x002fe200078e0029 */
[----:B------:R1:W-:Y:S01]  /*c8f30*/  STL [R1+0x4fb4], R41 ;  /* 0x004fb42901007387 */ /* 0x0003e20000100800 */
[----:B------:R-:W-:-:S03]  /*c8f40*/  IMAD.MOV.U32 R32, RZ, RZ, R36 ;  /* 0x000000ffff207224 */ /* 0x000fc600078e0024 */
[----:B------:R-:W-:Y:S01]  /*c8f50*/  STL [R1+0x4fc0], R7 ;  /* 0x004fc00701007387 */ /* 0x000fe20000100800 */
[----:B------:R-:W-:-:S03]  /*c8f60*/  IMAD.X R30, R30, 0x1, R2, P2 ;  /* 0x000000011e1e7824 */ /* 0x000fc600010e0602 */
[----:B------:R1:W-:Y:S04]  /*c8f70*/  LDGSTS.E [R28+0x3680], desc[UR40][R32.64], P1 ;  /* 0x03680000201c7fae */ /* 0x0003e800089a1028 */
[----:B-1----:R-:W4:Y:S04]  /*c8f80*/  LDL.LU R41, [R1+0x4e9c] ;  /* 0x004e9c0001297983 */ /* 0x002f280000300800 */
[----:B------:R1:W-:Y:S01]  /*c8f90*/  STL [R1+0x4fbc], R30 ;  /* 0x004fbc1e01007387 */ /* 0x0003e20000100800 */
[----:B------:R-:W-:-:S03]  /*c8fa0*/  IMAD.MOV.U32 R32, RZ, RZ, R7 ;  /* 0x000000ffff207224 */ /* 0x000fc600078e0007 */
[----:B------:R-:W4:Y:S01]  /*c8fb0*/  LDL.LU R36, [R1+0x4ea4] ;  /* 0x004ea40001247983 */ /* 0x000f220000300800 */
[----:B------:R-:W-:-:S03]  /*c8fc0*/  IMAD.MOV.U32 R33, RZ, RZ, R30 ;  /* 0x000000ffff217224 */ /* 0x000fc600078e001e */
[----:B-1----:R-:W4:Y:S04]  /*c8fd0*/  LDL.LU R30, [R1+0x4eb0] ;  /* 0x004eb000011e7983 */ /* 0x002f280000300800 */
[----:B------:R-:W4:Y:S04]  /*c8fe0*/  LDL.LU R7, [R1+0x4eb8] ;  /* 0x004eb80001077983 */ /* 0x000f280000300800 */
[----:B------:R1:W-:Y:S01]  /*c8ff0*/  LDGSTS.E [R28+0x3700], desc[UR40][R32.64], P1 ;  /* 0x03700000201c7fae */ /* 0x0003e200089a1028 */
[----:B------:R-:W-:-:S05]  /*c9000*/  IADD3 R37, P0, PT, R37, R5, RZ ;  /* 0x0000000525257210 */ /* 0x000fca0007f1e0ff */
[----:B---3--:R-:W-:Y:S01]  /*c9010*/  IMAD.X R38, R38, 0x1, R2, P0 ;  /* 0x0000000126267824 */ /* 0x008fe200000e0602 */
[----:B------:R-:W-:Y:S01]  /*c9020*/  STL [R1+0x4fc8], R37 ;  /* 0x004fc82501007387 */ /* 0x000fe20000100800 */
[----:B-1----:R-:W-:Y:S02]  /*c9030*/  IMAD.MOV.U32 R32, RZ, RZ, R37 ;  /* 0x000000ffff207224 */ /* 0x002fe400078e0025 */
[----:B------:R-:W-:Y:S01]  /*c9040*/  IMAD.MOV.U32 R33, RZ, RZ, R38 ;  /* 0x000000ffff217224 */ /* 0x000fe200078e0026 */
[----:B------:R1:W-:Y:S04]  /*c9050*/  STL [R1+0x4fc4], R38 ;  /* 0x004fc42601007387 */ /* 0x0003e80000100800 */
[----:B------:R3:W-:Y:S04]  /*c9060*/  LDGSTS.E [R28+0x3780], desc[UR40][R32.64], P1 ;  /* 0x03780000201c7fae */ /* 0x0007e800089a1028 */
[----:B-1----:R-:W4:Y:S01]  /*c9070*/  LDL.LU R38, [R1+0x4eac] ;  /* 0x004eac0001267983 */ /* 0x002f220000300800 */
[----:B------:R-:W-:-:S03]  /*c9080*/  IADD3 R35, P1, PT, R35, R5, RZ ;  /* 0x0000000523237210 */ /* 0x000fc60007f3e0ff */
[----:B------:R-:W4:Y:S01]  /*c9090*/  LDL.LU R37, [R1+0x4eb4] ;  /* 0x004eb40001257983 */ /* 0x000f220000300800 */
        /* <DEDUP_REMOVED lines=16> */
[----:B----4-:R-:W-:-:S09]  /*c91a0*/  IADD3 R6, P2, PT, R6, R5, RZ ;  /* 0x0000000506067210 */ /* 0x010fd20007f5e0ff */
[----:B------:R2:W-:Y:S01]  /*c91b0*/  LDGSTS.E [R28+0x4400], desc[UR40][R32.64], P0 ;  /* 0x04400000201c7fae */ /* 0x0005e200081a1028 */
[----:B------:R-:W-:Y:S02]  /*c91c0*/  IMAD.X R41, R41, 0x1, R2, P1 ;  /* 0x0000000129297824 */ /* 0x000fe400008e0602 */
[----:B--2---:R-:W-:Y:S02]  /*c91d0*/  IMAD.MOV.U32 R32, RZ, RZ, R29 ;  /* 0x000000ffff207224 */ /* 0x004fe400078e001d */
[----:B------:R-:W-:Y:S01]  /*c91e0*/  IMAD.MOV.U32 R33, RZ, RZ, R34 ;  /* 0x000000ffff217224 */ /* 0x000fe200078e0022 */
[----:B------:R-:W2:Y:S04]  /*c91f0*/  LDL.LU R29, [R1+0x4ec8] ;  /* 0x004ec800011d7983 */ /* 0x000ea80000300800 */
[----:B-1----:R-:W4:Y:S04]  /*c9200*/  LDL.LU R34, [R1+0x4144] ;  /* 0x0041440001227983 */ /* 0x002f280000300800 */
[----:B------:R-:W-:Y:S04]  /*c9210*/  STL [R1+0x4ea0], R40 ;  /* 0x004ea02801007387 */ /* 0x000fe80000100800 */
[----:B------:R1:W-:Y:S04]  /*c9220*/  LDGSTS.E [R28+0x4480], desc[UR40][R32.64], P0 ;  /* 0x04480000201c7fae */ /* 0x0003e800081a1028 */
[----:B------:R1:W-:Y:S01]  /*c9230*/  STL [R1+0x4e9c], R41 ;  /* 0x004e9c2901007387 */ /* 0x0003e20000100800 */
[----:B------:R-:W-:-:S03]  /*c9240*/  IMAD.X R36, R36, 0x1, R2, P2 ;  /* 0x0000000124247824 */ /* 0x000fc600010e0602 */
[----:B------:R-:W-:Y:S01]  /*c9250*/  STL [R1+0x4ea8], R6 ;  /* 0x004ea80601007387 */ /* 0x000fe20000100800 */
[----:B-1----:R-:W-:-:S03]  /*c9260*/  IMAD.MOV.U32 R33, RZ, RZ, R41 ;  /* 0x000000ffff217224 */ /* 0x002fc600078e0029 */
[----:B------:R-:W4:Y:S01]  /*c9270*/  LDL.LU R41, [R1+0x4ec4] ;  /* 0x004ec40001297983 */ /* 0x000f220000300800 */
[----:B------:R-:W-:Y:S01]  /*c9280*/  IMAD.MOV.U32 R32, RZ, RZ, R40 ;  /* 0x000000ffff207224 */ /* 0x000fe200078e0028 */
[-C--:B------:R-:W-:Y:S02]  /*c9290*/  IADD3 R30, P1, PT, R30, R5.reuse, RZ ;  /* 0x000000051e1e7210 */ /* 0x080fe40007f3e0ff */
[----:B------:R1:W-:Y:S01]  /*c92a0*/  STL [R1+0x4ea4], R36 ;  /* 0x004ea42401007387 */ /* 0x0003e20000100800 */
[----:B------:R-:W-:-:S03]  /*c92b0*/  IADD3 R7, P2, PT, R7, R5, RZ ;  /* 0x0000000507077210 */ /* 0x000fc60007f5e0ff */
[----:B------:R1:W-:Y:S04]  /*c92c0*/  LDGSTS.E [R28+0x4500], desc[UR40][R32.64], P0 ;  /* 0x04500000201c7fae */ /* 0x0003e800081a1028 */
[----:B------:R-:W4:Y:S01]  /*c92d0*/  LDL.LU R40, [R1+0x4140] ;  /* 0x0041400001287983 */ /* 0x000f220000300800 */
[----:B-1----:R-:W-:Y:S02]  /*c92e0*/  IMAD.MOV.U32 R32, RZ, RZ, R6 ;  /* 0x000000ffff207224 */ /* 0x002fe400078e0006 */
[----:B------:R-:W-:Y:S02]  /*c92f0*/  IMAD.MOV.U32 R33, RZ, RZ, R36 ;  /* 0x000000ffff217224 */ /* 0x000fe400078e0024 */
[----:B------:R-:W4:Y:S04]  /*c9300*/  LDL.LU R36, [R1+0x414c] ;  /* 0x00414c0001247983 */ /* 0x000f280000300800 */
[----:B------:R-:W4:Y:S04]  /*c9310*/  LDL.LU R6, [R1+0x4154] ;  /* 0x0041540001067983 */ /* 0x000f280000300800 */
[----:B------:R-:W-:Y:S01]  /*c9320*/  STL [R1+0x4eb0], R30 ;  /* 0x004eb01e01007387 */ /* 0x000fe20000100800 */
[----:B------:R-:W-:-:S03]  /*c9330*/  IMAD.X R38, R38, 0x1, R2, P1 ;  /* 0x0000000126267824 */ /* 0x000fc600008e0602 */
[----:B------:R1:W-:Y:S04]  /*c9340*/  LDGSTS.E [R28+0x4580], desc[UR40][R32.64], P0 ;  /* 0x04580000201c7fae */ /* 0x0003e800081a1028 */
[----:B------:R1:W-:Y:S01]  /*c9350*/  STL [R1+0x4eac], R38 ;  /* 0x004eac2601007387 */ /* 0x0003e20000100800 */
[----:B------:R-:W-:-:S03]  /*c9360*/  IMAD.X R37, R37, 0x1, R2, P2 ;  /* 0x0000000125257824 */ /* 0x000fc600010e0602 */
[----:B------:R-:W-:Y:S01]  /*c9370*/  STL [R1+0x4eb8], R7 ;  /* 0x004eb80701007387 */ /* 0x000fe20000100800 */
[----:B-1----:R-:W-:-:S03]  /*c9380*/  IMAD.MOV.U32 R33, RZ, RZ, R38 ;  /* 0x000000ffff217224 */ /* 0x002fc600078e0026 */
[----:B------:R-:W4:Y:S01]  /*c9390*/  LDL.LU R38, [R1+0x4148] ;  /* 0x0041480001267983 */ /* 0x000f220000300800 */
[----:B------:R-:W-:-:S03]  /*c93a0*/  MOV R32, R30 ;  /* 0x0000001e00207202 */ /* 0x000fc60000000f00 */
[----:B------:R1:W-:Y:S04]  /*c93b0*/  STL [R1+0x4eb4], R37 ;  /* 0x004eb42501007387 */ /* 0x0003e80000100800 */
[----:B------:R-:W4:Y:S04]  /*c93c0*/  LDL.LU R30, [R1+0x4150] ;  /* 0x00415000011e7983 */ /* 0x000f280000300800 */
[----:B------:R1:W-:Y:S02]  /*c93d0*/  LDGSTS.E [R28+0x4600], desc[UR40][R32.64], P0 ;  /* 0x04600000201c7fae */ /* 0x0003e400081a1028 */
[----:B-1----:R-:W-:-:S02]  /*c93e0*/  IMAD.MOV.U32 R32, RZ, RZ, R7 ;  /* 0x000000ffff207224 */ /* 0x002fc400078e0007 */
[----:B------:R-:W-:Y:S02]  /*c93f0*/  IMAD.MOV.U32 R33, RZ, RZ, R37 ;  /* 0x000000ffff217224 */ /* 0x000fe400078e0025 */
[----:B------:R-:W4:Y:S04]  /*c9400*/  LDL.LU R37, [R1+0x415c] ;  /* 0x00415c0001257983 */ /* 0x000f280000300800 */
        /* <DEDUP_REMOVED lines=25> */
[----:B------:R-:W3:Y:S04]  /*c95a0*/  LDL.LU R42, [R1+0x416c] ;  /* 0x00416c00012a7983 */ /* 0x000ee80000300800 */
[----:B------:R-:W-:Y:S01]  /*c95b0*/  STL [R1+0x4140], R40 ;  /* 0x0041402801007387 */ /* 0x000fe20000100800 */
[----:B------:R-:W-:-:S03]  /*c95c0*/  IADD3 R36, P0, PT, R36, R5, RZ ;  /* 0x0000000524247210 */ /* 0x000fc60007f1e0ff */
[----:B-1----:R-:W3:Y:S01]  /*c95d0*/  LDL.LU R29, [R1+0x4174] ;  /* 0x00417400011d7983 */ /* 0x002ee20000300800 */
[----:B----4-:R-:W-:Y:S02]  /*c95e0*/  IMAD.MOV.U32 R32, RZ, RZ, R34 ;  /* 0x000000ffff207224 */ /* 0x010fe400078e0022 */
[----:B------:R-:W-:Y:S01]  /*c95f0*/  IMAD.MOV.U32 R33, RZ, RZ, R40 ;  /* 0x000000ffff217224 */ /* 0x000fe200078e0028 */
[----:B------:R-:W4:Y:S01]  /*c9600*/  LDL.LU R43, [R1+0x4168] ;  /* 0x00416800012b7983 */ /* 0x000f220000300800 */
[----:B------:R-:W-:-:S03]  /*c9610*/  IADD3 R6, P2, PT, R6, R5, RZ ;  /* 0x0000000506067210 */ /* 0x000fc60007f5e0ff */
[----:B--2---:R-:W2:Y:S04]  /*c9620*/  LDL.LU R34, [R1+0x4170] ;  /* 0x0041700001227983 */ /* 0x004ea80000300800 */
[----:B------:R1:W-:Y:S04]  /*c9630*/  STL [R1+0x414c], R36 ;  /* 0x00414c2401007387 */ /* 0x0003e80000100800 */
[----:B------:R1:W-:Y:S01]  /*c9640*/  LDGSTS.E [R28+0x5400], desc[UR40][R32.64], P1 ;  /* 0x05400000201c7fae */ /* 0x0003e200089a1028 */
[----:B------:R-:W-:Y:S02]  /*c9650*/  IMAD.X R38, R38, 0x1, R2, P0 ;  /* 0x0000000126267824 */ /* 0x000fe400000e0602 */
[----:B-1----:R-:W-:-:S03]  /*c9660*/  IMAD.MOV.U32 R32, RZ, RZ, R36 ;  /* 0x000000ffff207224 */ /* 0x002fc600078e0024 */
[----:B------:R1:W-:Y:S01]  /*c9670*/  STL [R1+0x4148], R38 ;  /* 0x0041482601007387 */ /* 0x0003e20000100800 */
[----:B------:R-:W-:-:S03]  /*c9680*/  IMAD.X R30, R30, 0x1, R2, P2 ;  /* 0x000000011e1e7824 */ /* 0x000fc600010e0602 */
[----:B------:R1:W-:Y:S01]  /*c9690*/  STL [R1+0x4154], R6 ;  /* 0x0041540601007387 */ /* 0x0003e20000100800 */
[----:B------:R-:W-:-:S03]  /*c96a0*/  IMAD.MOV.U32 R33, RZ, RZ, R38 ;  /* 0x000000ffff217224 */ /* 0x000fc600078e0026 */
[----:B------:R-:W2:Y:S04]  /*c96b0*/  LDL.LU R36, [R1+0x417c] ;  /* 0x00417c0001247983 */ /* 0x000ea80000300800 */
[----:B------:R1:W-:Y:S04]  /*c96c0*/  STL [R1+0x4150], R30 ;  /* 0x0041501e01007387 */ /* 0x0003e80000100800 */
[----:B-1----:R-:W2:Y:S04]  /*c96d0*/  LDL.LU R38, [R1+0x4178] ;  /* 0x0041780001267983 */ /* 0x002ea80000300800 */
[----:B------:R1:W-:Y:S01]  /*c96e0*/  LDGSTS.E [R28+0x5480], desc[UR40][R32.64], P1 ;  /* 0x05480000201c7fae */ /* 0x0003e200089a1028 */
[----:B------:R-:W-:-:S02]  /*c96f0*/  IADD3 R37, P0, PT, R37, R5, RZ ;  /* 0x0000000525257210 */ /* 0x000fc40007f1e0ff */
[----:B------:R-:W-:Y:S01]  /*c9700*/  IADD3 R7, P2, PT, R7, R5, RZ ;  /* 0x0000000507077210 */ /* 0x000fe20007f5e0ff */
[----:B-1----:R-:W-:Y:S02]  /*c9710*/  IMAD.MOV.U32 R32, RZ, RZ, R6 ;  /* 0x000000ffff207224 */ /* 0x002fe400078e0006 */
[----:B------:R-:W-:Y:S01]  /*c9720*/  IMAD.MOV.U32 R33, RZ, RZ, R30 ;  /* 0x000000ffff217224 */ /* 0x000fe200078e001e */
[----:B------:R-:W2:Y:S04]  /*c9730*/  LDL.LU R6, [R1+0x4244] ;  /* 0x0042440001067983 */ /* 0x000ea80000300800 */
[----:B------:R-:W2:Y:S04]  /*c9740*/  LDL.LU R30, [R1+0x424c] ;  /* 0x00424c00011e7983 */ /* 0x000ea80000300800 */
[----:B------:R-:W-:Y:S04]  /*c9750*/  STL [R1+0x415c], R37 ;  /* 0x00415c2501007387 */ /* 0x000fe80000100800 */
[----:B------:R1:W-:Y:S01]  /*c9760*/  LDGSTS.E [R28+0x5500], desc[UR40][R32.64], P1 ;  /* 0x05500000201c7fae */ /* 0x0003e200089a1028 */
[----:B---3--:R-:W-:-:S05]  /*c9770*/  IMAD.X R39, R39, 0x1, R2, P0 ;  /* 0x0000000127277824 */ /* 0x008fca00000e0602 */
        /* <DEDUP_REMOVED lines=16> */
[----:B------:R-:W-:-:S05]  /*c9880*/  IADD3 R42, P0, PT, R42, R5, RZ ;  /* 0x000000052a2a7210 */ /* 0x000fca0007f1e0ff */
[----:B-1----:R-:W-:Y:S01]  /*c9890*/  IMAD.MOV.U32 R32, RZ, RZ, R42 ;  /* 0x000000ffff207224 */ /* 0x002fe200078e002a */
[----:B------:R-:W-:Y:S01]  /*c98a0*/  IADD3 R29, P2, PT, R29, R5, RZ ;  /* 0x000000051d1d7210 */ /* 0x000fe20007f5e0ff */
[----:B----4-:R-:W-:-:S04]  /*c98b0*/  IMAD.X R43, R43, 0x1, R2, P0 ;  /* 0x000000012b2b7824 */ /* 0x010fc800000e0602 */
[----:B------:R-:W-:Y:S02]  /*c98c0*/  IMAD.MOV.U32 R33, RZ, RZ, R43 ;  /* 0x000000ffff217224 */ /* 0x000fe400078e002b */
[----:B--2---:R-:W-:Y:S01]  /*c98d0*/  IMAD.X R34, R34, 0x1, R2, P2 ;  /* 0x0000000122227824 */ /* 0x004fe200010e0602 */
[----:B------:R-:W-:Y:S01]  /*c98e0*/  STL [R1+0x416c], R42 ;  /* 0x00416c2a01007387 */ /* 0x000fe20000100800 */
[----:B------:R-:W-:-:S03]  /*c98f0*/  UISETP.GT.AND UP1, UPT, UR11, 0x19, UPT ;  /* 0x000000190b00788c */ /* 0x000fc6000bf24270 */
[----:B------:R-:W-:Y:S04]  /*c9900*/  STL [R1+0x4168], R43 ;  /* 0x0041682b01007387 */ /* 0x000fe80000100800 */
[----:B------:R1:W-:Y:S04]  /*c9910*/  LDGSTS.E [R28+0x5680], desc[UR40][R32.64], P1 ;  /* 0x05680000201c7fae */ /* 0x0003e800089a1028 */
[----:B------:R-:W-:Y:S01]  /*c9920*/  STL [R1+0x4174], R29 ;  /* 0x0041741d01007387 */ /* 0x000fe20000100800 */
[----:B------:R-:W-:-:S03]  /*c9930*/  USEL UR10, URZ, 0x4, !UP1 ;  /* 0x00000004ff0a7887 */ /* 0x000fc6000c800000 */
[----:B------:R2:W-:Y:S01]  /*c9940*/  STL [R1+0x4170], R34 ;  /* 0x0041702201007387 */ /* 0x0005e20000100800 */
[----:B-1----:R-:W-:Y:S02]  /*c9950*/  IMAD.MOV.U32 R32, RZ, RZ, R29 ;  /* 0x000000ffff207224 */ /* 0x002fe400078e001d */
[----:B------:R-:W-:Y:S02]  /*c9960*/  IMAD.MOV.U32 R33, RZ, RZ, R34 ;  /* 0x000000ffff217224 */ /* 0x000fe400078e0022 */
[----:B--2---:R-:W2:Y:S01]  /*c9970*/  LDL.LU R34, [R1+0x4264] ;  /* 0x0042640001227983 */ /* 0x004ea20000300800 */
[----:B------:R-:W-:-:S03]  /*c9980*/  IADD3 R36, P0, PT, R36, R5, RZ ;  /* 0x0000000524247210 */ /* 0x000fc60007f1e0ff */
[----:B------:R-:W4:Y:S01]  /*c9990*/  LDL.LU R29, [R1+0x426c] ;  /* 0x00426c00011d7983 */ /* 0x000f220000300800 */
[----:B------:R-:W-:-:S03]  /*c99a0*/  USEL UR10, UR10, URZ, !UP0 ;  /* 0x000000ff0a0a7287 */ /* 0x000fc6000c000000 */
[----:B------:R1:W-:Y:S01]  /*c99b0*/  LDGSTS.E [R28+0x5700], desc[UR40][R32.64], P1 ;  /* 0x05700000201c7fae */ /* 0x0003e200089a1028 */
[----:B------:R-:W-:-:S03]  /*c99c0*/  IADD3.X R38, PT, PT, R38, R2, RZ, P0, !PT ;  /* 0x0000000226267210 */ /* 0x000fc600007fe4ff */
[----:B------:R-:W-:Y:S04]  /*c99d0*/  STL [R1+0x417c], R36 ;  /* 0x00417c2401007387 */ /* 0x000fe80000100800 */
[----:B------:R1:W-:Y:S02]  /*c99e0*/  STL [R1+0x4178], R38 ;  /* 0x0041782601007387 */ /* 0x0003e40000100800 */
[----:B-1----:R-:W-:Y:S02]  /*c99f0*/  IMAD.MOV.U32 R32, RZ, RZ, R36 ;  /* 0x000000ffff207224 */ /* 0x002fe400078e0024 */
[----:B------:R-:W-:Y:S02]  /*c9a00*/  IMAD.MOV.U32 R33, RZ, RZ, R38 ;  /* 0x000000ffff217224 */ /* 0x000fe400078e0026 */
[----:B------:R-:W4:Y:S01]  /*c9a10*/  LDL.LU R38, [R1+0x4260] ;  /* 0x0042600001267983 */ /* 0x000f220000300800 */
[----:B------:R-:W-:-:S03]  /*c9a20*/  ISETP.NE.U32.AND P0, PT, RZ, UR10, PT ;  /* 0x0000000aff007c0c */ /* 0x000fc6000bf05070 */
[----:B------:R1:W-:Y:S01]  /*c9a30*/  LDGSTS.E [R28+0x5780], desc[UR40][R32.64], P1 ;  /* 0x05780000201c7fae */ /* 0x0003e200089a1028 */
[----:B------:R-:W-:-:S03]  /*c9a40*/  IADD3 R6, P1, PT, R6, R5, RZ ;  /* 0x0000000506067210 */ /* 0x000fc60007f3e0ff */
[----:B------:R-:W4:Y:S01]  /*c9a50*/  LDL.LU R36, [R1+0x4268] ;  /* 0x0042680001247983 */ /* 0x000f220000300800 */
        /* <DEDUP_REMOVED lines=8> */
[----:B------:R-:W4:Y:S04]  /*c9ae0*/  LDL.LU R6, [R1+0x4274] ;  /* 0x0042740001067983 */ /* 0x000f280000300800 */
[----:B------:R1:W-:Y:S04]  /*c9af0*/  LDGSTS.E [R28+0x6400], desc[UR40][R32.64], P0 ;  /* 0x06400000201c7fae */ /* 0x0003e800081a1028 */
[----:B------:R-:W-:Y:S01]  /*c9b00*/  STL [R1+0x4248], R40 ;  /* 0x0042482801007387 */ /* 0x000fe20000100800 */
[----:B-1----:R-:W-:-:S03]  /*c9b10*/  IMAD.MOV.U32 R32, RZ, RZ, R30 ;  /* 0x000000ffff207224 */ /* 0x002fc600078e001e */
[----:B------:R-:W4:Y:S01]  /*c9b20*/  LDL.LU R30, [R1+0x4270] ;  /* 0x00427000011e7983 */ /* 0x000f220000300800 */
[----:B---3--:R-:W-:Y:S01]  /*c9b30*/  IADD3 R35, P1, PT, R35, R5, RZ ;  /* 0x0000000523237210 */ /* 0x008fe20007f3e0ff */
        /* <DEDUP_REMOVED lines=8> */
[----:B---3--:R-:W-:-:S03]  /*c9bc0*/  IMAD.MOV.U32 R32, RZ, RZ, R35 ;  /* 0x000000ffff207224 */ /* 0x008fc600078e0023 */
[----:B-1----:R-:W3:Y:S04]  /*c9bd0*/  LDL.LU R35, [R1+0x427c] ;  /* 0x00427c0001237983 */ /* 0x002ee80000300800 */
[----:B------:R1:W-:Y:S01]  /*c9be0*/  STL [R1+0x4258], R37 ;  /* 0x0042582501007387 */ /* 0x0003e20000100800 */
[----:B------:R-:W-:-:S03]  /*c9bf0*/  IMAD.MOV.U32 R33, RZ, RZ, R39 ;  /* 0x000000ffff217224 */ /* 0x000fc600078e0027 */
[----:B------:R-:W3:Y:S04]  /*c9c00*/  LDL.LU R42, [R1+0x4344] ;  /* 0x00434400012a7983 */ /* 0x000ee80000300800 */
[----:B------:R-:W3:Y:S04]  /*c9c10*/  LDL.LU R41, [R1+0x4278] ;  /* 0x0042780001297983 */ /* 0x000ee80000300800 */
[----:B------:R1:W-:Y:S04]  /*c9c20*/  LDGSTS.E [R28+0x6500], desc[UR40][R32.64], P0 ;  /* 0x06500000201c7fae */ /* 0x0003e800081a1028 */
[----:B------:R-:W3:Y:S01]  /*c9c30*/  LDL.LU R43, [R1+0x4340] ;  /* 0x00434000012b7983 */ /* 0x000ee20000300800 */
[----:B-1----:R-:W-:-:S02]  /*c9c40*/  IMAD.MOV.U32 R32, RZ, RZ, R7 ;  /* 0x000000ffff207224 */ /* 0x002fc400078e0007 */
[----:B------:R-:W-:Y:S02]  /*c9c50*/  IMAD.MOV.U32 R33, RZ, RZ, R37 ;  /* 0x000000ffff217224 */ /* 0x000fe400078e0025 */
[----:B------:R-:W3:Y:S04]  /*c9c60*/  LDL.LU R37, [R1+0x434c] ;  /* 0x00434c0001257983 */ /* 0x000ee80000300800 */
[----:B------:R-:W3:Y:S04]  /*c9c70*/  LDL.LU R7, [R1+0x4354] ;  /* 0x0043540001077983 */ /* 0x000ee80000300800 */
[----:B------:R1:W-:Y:S01]  /*c9c80*/  LDGSTS.E [R28+0x6580], desc[UR40][R32.64], P0 ;  /* 0x06580000201c7fae */ /* 0x0003e200081a1028 */
[----:B--2---:R-:W-:-:S02]  /*c9c90*/  IADD3 R34, P1, PT, R34, R5, RZ ;  /* 0x0000000522227210 */ /* 0x004fc40007f3e0ff */
        /* <DEDUP_REMOVED lines=30> */
[----:B---3--:R-:W-:-:S03]  /*c9e80*/  IADD3 R35, P2, PT, R35, R5, RZ ;  /* 0x0000000523237210 */ /* 0x008fc60007f5e0ff */
[----:B------:R-:W3:Y:S01]  /*c9e90*/  LDL.LU R6, [R1+0x4374] ;  /* 0x0043740001067983 */ /* 0x000ee20000300800 */
        /* <DEDUP_REMOVED lines=11> */
[----:B-1----:R-:W3:Y:S01]  /*c9f50*/  LDL.LU R41, [R1+0x4368] ;  /* 0x0043680001297983 */ /* 0x002ee20000300800 */
[----:B------:R-:W-:Y:S01]  /*c9f60*/  IADD3 R7, P2, PT, R7, R5, RZ ;  /* 0x0000000507077210 */ /* 0x000fe20007f5e0ff */
[----:B------:R-:W-:Y:S02]  /*c9f70*/  IMAD.MOV.U32 R32, RZ, RZ, R42 ;  /* 0x000000ffff207224 */ /* 0x000fe400078e002a */
[----:B------:R-:W-:Y:S01]  /*c9f80*/  IMAD.MOV.U32 R33, RZ, RZ, R43 ;  /* 0x000000ffff217224 */ /* 0x000fe200078e002b */
[----:B------:R-:W-:Y:S04]  /*c9f90*/  STL [R1+0x4340], R43 ;  /* 0x0043402b01007387 */ /* 0x000fe80000100800 */
[----:B------:R-:W3:Y:S04]  /*c9fa0*/  LDL.LU R35, [R1+0x4370] ;  /* 0x0043700001237983 */ /* 0x000ee80000300800 */
[----:B------:R1:W-:Y:S04]  /*c9fb0*/  STL [R1+0x434c], R37 ;  /* 0x00434c2501007387 */ /* 0x0003e80000100800 */
[----:B------:R1:W-:Y:S02]  /*c9fc0*/  LDGSTS.E [R28+0x7400], desc[UR40][R32.64], P1 ;  /* 0x07400000201c7fae */ /* 0x0003e400089a1028 */
[----:B-1----:R-:W-:-:S02]  /*c9fd0*/  IMAD.MOV.U32 R32, RZ, RZ, R37 ;  /* 0x000000ffff207224 */ /* 0x002fc400078e0025 */
[----:B----4-:R-:W-:-:S05]  /*c9fe0*/  IMAD.X R38, R38, 0x1, R2, P0 ;  /* 0x0000000126267824 */ /* 0x010fca00000e0602 */
[----:B------:R1:W-:Y:S01]  /*c9ff0*/  STL [R1+0x4348], R38 ;  /* 0x0043482601007387 */ /* 0x0003e20000100800 */
[----:B------:R-:W-:-:S03]  /*ca000*/  IADD3.X R34, PT, PT, R34, R2, RZ, P2, !PT ;  /* 0x0000000222227210 */ /* 0x000fc600017fe4ff */
[----:B------:R-:W-:Y:S04]  /*ca010*/  STL [R1+0x4354], R7 ;  /* 0x0043540701007387 */ /* 0x000fe80000100800 */
[----:B------:R-:W4:Y:S01]  /*ca020*/  LDL.LU R37, [R1+0x437c] ;  /* 0x00437c0001257983 */ /* 0x000f220000300800 */
[----:B------:R-:W-:-:S03]  /*ca030*/  IMAD.MOV.U32 R33, RZ, RZ, R38 ;  /* 0x000000ffff217224 */ /* 0x000fc600078e0026 */
[----:B------:R2:W-:Y:S04]  /*ca040*/  STL [R1+0x4350], R34 ;  /* 0x0043502201007387 */ /* 0x0005e80000100800 */
[----:B-1----:R-:W4:Y:S01]  /*ca050*/  LDL.LU R38, [R1+0x4378] ;  /* 0x0043780001267983 */ /* 0x002f220000300800 */
        /* <DEDUP_REMOVED lines=20> */
[----:B---3--:R-:W-:Y:S01]  /*ca1a0*/  IMAD.MOV.U32 R32, RZ, RZ, R29 ;  /* 0x000000ffff207224 */ /* 0x008fe200078e001d */
[----:B------:R-:W-:Y:S01]  /*ca1b0*/  IADD3 R6, P2, PT, R6, R5, RZ ;  /* 0x0000000506067210 */ /* 0x000fe20007f5e0ff */
[----:B------:R-:W-:-:S02]  /*ca1c0*/  IMAD.MOV.U32 R33, RZ, RZ, R40 ;  /* 0x000000ffff217224 */ /* 0x000fc400078e0028 */
[----:B-1----:R-:W3:Y:S04]  /*ca1d0*/  LDL.LU R40, [R1+0x4454] ;  /* 0x0044540001287983 */ /* 0x002ee80000300800 */
[----:B------:R-:W3:Y:S04]  /*ca1e0*/  LDL.LU R29, [R1+0x445c] ;  /* 0x00445c00011d7983 */ /* 0x000ee80000300800 */
        /* <DEDUP_REMOVED lines=9> */
[----:B-1----:R-:W3:Y:S04]  /*ca280*/  LDL.LU R41, [R1+0x4450] ;  /* 0x0044500001297983 */ /* 0x002ee80000300800 */
[----:B------:R1:W-:Y:S01]  /*ca290*/  STL [R1+0x4370], R35 ;  /* 0x0043702301007387 */ /* 0x0003e20000100800 */
[----:B------:R-:W-:-:S03]  /*ca2a0*/  IMAD.MOV.U32 R32, RZ, RZ, R6 ;  /* 0x000000ffff207224 */ /* 0x000fc600078e0006 */
[----:B------:R-:W3:Y:S01]  /*ca2b0*/  LDL.LU R30, [R1+0x4458] ;  /* 0x00445800011e7983 */ /* 0x000ee20000300800 */
[----:B------:R-:W-:-:S03]  /*ca2c0*/  IMAD.MOV.U32 R33, RZ, RZ, R35 ;  /* 0x000000ffff217224 */ /* 0x000fc600078e0023 */
[----:B-1----:R-:W3:Y:S04]  /*ca2d0*/  LDL.LU R35, [R1+0x4464] ;  /* 0x0044640001237983 */ /* 0x002ee80000300800 */
[----:B------:R-:W3:Y:S04]  /*ca2e0*/  LDL.LU R6, [R1+0x446c] ;  /* 0x00446c0001067983 */ /* 0x000ee80000300800 */
        /* <DEDUP_REMOVED lines=10> */
[----:B--2---:R-:W-:-:S02]  /*ca390*/  IADD3 R34, P1, PT, R34, R5, RZ ;  /* 0x0000000522227210 */ /* 0x004fc40007f3e0ff */
        /* <DEDUP_REMOVED lines=16> */
[----:B------:R-:W-:-:S09]  /*ca4a0*/  IADD3 R29, P2, PT, R29, R5, RZ ;  /* 0x000000051d1d7210 */ /* 0x000fd20007f5e0ff */
[----:B------:R3:W-:Y:S01]  /*ca4b0*/  LDGSTS.E [R28+0x8400], desc[UR40][R32.64], P0 ;  /* 0x08400000201c7fae */ /* 0x0007e200081a1028 */
[----:B------:R-:W-:Y:S02]  /*ca4c0*/  IMAD.X R41, R41, 0x1, R2, P1 ;  /* 0x0000000129297824 */ /* 0x000fe400008e0602 */
[----:B---3--:R-:W-:Y:S02]  /*ca4d0*/  IMAD.MOV.U32 R32, RZ, RZ, R7 ;  /* 0x000000ffff207224 */ /* 0x008fe400078e0007 */
[----:B------:R-:W-:Y:S01]  /*ca4e0*/  IMAD.MOV.U32 R33, RZ, RZ, R36 ;  /* 0x000000ffff217224 */ /* 0x000fe200078e0024 */
[----:B------:R-:W3:Y:S04]  /*ca4f0*/  LDL.LU R7, [R1+0x447c] ;  /* 0x00447c0001077983 */ /* 0x000ee80000300800 */
[----:B-1----:R-:W3:Y:S04]  /*ca500*/  LDL.LU R36, [R1+0x4544] ;  /* 0x0045440001247983 */ /* 0x002ee80000300800 */
[----:B------:R-:W-:Y:S04]  /*ca510*/  STL [R1+0x4454], R40 ;  /* 0x0044542801007387 */ /* 0x000fe80000100800 */
[----:B------:R1:W-:Y:S04]  /*ca520*/  LDGSTS.E [R28+0x8480], desc[UR40][R32.64], P0 ;  /* 0x08480000201c7fae */ /* 0x0003e800081a1028 */
[----:B------:R1:W-:Y:S01]  /*ca530*/  STL [R1+0x4450], R41 ;  /* 0x0044502901007387 */ /* 0x0003e20000100800 */
[----:B------:R-:W-:-:S03]  /*ca540*/  IMAD.X R30, R30, 0x1, R2, P2 ;  /* 0x000000011e1e7824 */ /* 0x000fc600010e0602 */
[----:B------:R-:W-:Y:S01]  /*ca550*/  STL [R1+0x445c], R29 ;  /* 0x00445c1d01007387 */ /* 0x000fe20000100800 */
[----:B-1----:R-:W-:-:S03]  /*ca560*/  IMAD.MOV.U32 R33, RZ, RZ, R41 ;  /* 0x000000ffff217224 */ /* 0x002fc600078e0029 */
[----:B------:R-:W3:Y:S01]  /*ca570*/  LDL.LU R41, [R1+0x4478] ;  /* 0x0044780001297983 */ /* 0x000ee20000300800 */
[----:B------:R-:W-:Y:S01]  /*ca580*/  IMAD.MOV.U32 R32, RZ, RZ, R40 ;  /* 0x000000ffff207224 */ /* 0x000fe200078e0028 */
[-C--:B------:R-:W-:Y:S02]  /*ca590*/  IADD3 R35, P1, PT, R35, R5.reuse, RZ ;  /* 0x0000000523237210 */ /* 0x080fe40007f3e0ff */
[----:B------:R1:W-:Y:S01]  /*ca5a0*/  STL [R1+0x4458], R30 ;  /* 0x0044581e01007387 */ /* 0x0003e20000100800 */
[----:B------:R-:W-:-:S03]  /*ca5b0*/  IADD3 R6, P2, PT, R6, R5, RZ ;  /* 0x0000000506067210 */ /* 0x000fc60007f5e0ff */
[----:B------:R1:W-:Y:S04]  /*ca5c0*/  LDGSTS.E [R28+0x8500], desc[UR40][R32.64], P0 ;  /* 0x08500000201c7fae */ /* 0x0003e800081a1028 */
[----:B------:R-:W3:Y:S01]  /*ca5d0*/  LDL.LU R40, [R1+0x4540] ;  /* 0x0045400001287983 */ /* 0x000ee20000300800 */
[----:B-1----:R-:W-:Y:S01]  /*ca5e0*/  IMAD.MOV.U32 R32, RZ, RZ, R29 ;  /* 0x000000ffff207224 */ /* 0x002fe200078e001d */
[----:B------:R-:W-:Y:S02]  /*ca5f0*/  MOV R33, R30 ;  /* 0x0000001e00217202 */ /* 0x000fe40000000f00 */
[----:B------:R-:W3:Y:S04]  /*ca600*/  LDL.LU R30, [R1+0x454c] ;  /* 0x00454c00011e7983 */ /* 0x000ee80000300800 */
[----:B------:R-:W3:Y:S01]  /*ca610*/  LDL.LU R29, [R1+0x4554] ;  /* 0x00455400011d7983 */ /* 0x000ee20000300800 */
[----:B----4-:R-:W-:-:S03]  /*ca620*/  IMAD.X R37, R37, 0x1, R2, P1 ;  /* 0x0000000125257824 */ /* 0x010fc600008e0602 */
[----:B------:R-:W-:Y:S04]  /*ca630*/  STL [R1+0x4464], R35 ;  /* 0x0044642301007387 */ /* 0x000fe80000100800 */
[----:B------:R1:W-:Y:S01]  /*ca640*/  LDGSTS.E [R28+0x8580], desc[UR40][R32.64], P0 ;  /* 0x08580000201c7fae */ /* 0x0003e200081a1028 */
[----:B------:R-:W-:-:S03]  /*ca650*/  IMAD.X R38, R38, 0x1, R2, P2 ;  /* 0x0000000126267824 */ /* 0x000fc600010e0602 */
[----:B------:R4:W-:Y:S04]  /*ca660*/  STL [R1+0x4460], R37 ;  /* 0x0044602501007387 */ /* 0x0009e80000100800 */
[----:B------:R-:W-:Y:S01]  /*ca670*/  STL [R1+0x446c], R6 ;  /* 0x00446c0601007387 */ /* 0x000fe20000100800 */
[----:B-1----:R-:W-:-:S03]  /*ca680*/  IMAD.MOV.U32 R33, RZ, RZ, R37 ;  /* 0x000000ffff217224 */ /* 0x002fc600078e0025 */
[----:B----4-:R-:W4:Y:S01]  /*ca690*/  LDL.LU R37, [R1+0x4548] ;  /* 0x0045480001257983 */ /* 0x010f220000300800 */
[----:B------:R-:W-:-:S03]  /*ca6a0*/  IMAD.MOV.U32 R32, RZ, RZ, R35 ;  /* 0x000000ffff207224 */ /* 0x000fc600078e0023 */
        /* <DEDUP_REMOVED lines=22> */
[----:B------:R-:W-:-:S03]  /*ca810*/  IADD3 R36, P3, PT, R36, R5, RZ ;  /* 0x0000000524247210 */ /* 0x000fc60007f7e0ff */
        /* <DEDUP_REMOVED lines=8> */
[----:B------:R-:W2:Y:S01]  /*ca8a0*/  LDL.LU R42, [R1+0x456c] ;  /* 0x00456c00012a7983 */ /* 0x000ea20000300800 */
[----:B------:R-:W-:-:S03]  /*ca8b0*/  IADD3 R30, P0, PT, R30, R5, RZ ;  /* 0x000000051e1e7210 */ /* 0x000fc60007f1e0ff */
[----:B------:R-:W-:Y:S01]  /*ca8c0*/  STL [R1+0x4540], R40 ;  /* 0x0045402801007387 */ /* 0x000fe20000100800 */
[----:B-1----:R-:W-:Y:S02]  /*ca8d0*/  IMAD.MOV.U32 R32, RZ, RZ, R36 ;  /* 0x000000ffff207224 */ /* 0x002fe400078e0024 */
[----:B------:R-:W-:Y:S01]  /*ca8e0*/  IMAD.MOV.U32 R33, RZ, RZ, R40 ;  /* 0x000000ffff217224 */ /* 0x000fe200078e0028 */
[----:B------:R-:W2:Y:S01]  /*ca8f0*/  LDL.LU R7, [R1+0x4574] ;  /* 0x0045740001077983 */ /* 0x000ea20000300800 */
[----:B------:R-:W-:-:S03]  /*ca900*/  IADD3 R29, P2, PT, R29, R5, RZ ;  /* 0x000000051d1d7210 */ /* 0x000fc60007f5e0ff */
[----:B------:R-:W2:Y:S04]  /*ca910*/  LDL.LU R43, [R1+0x4568] ;  /* 0x00456800012b7983 */ /* 0x000ea80000300800 */
[----:B---3--:R-:W3:Y:S04]  /*ca920*/  LDL.LU R36, [R1+0x4570] ;  /* 0x0045700001247983 */ /* 0x008ee80000300800 */
[----:B------:R1:W-:Y:S04]  /*ca930*/  STL [R1+0x454c], R30 ;  /* 0x00454c1e01007387 */ /* 0x0003e80000100800 */
[----:B------:R1:W-:Y:S01]  /*ca940*/  LDGSTS.E [R28+0x9400], desc[UR40][R32.64], P1 ;  /* 0x09400000201c7fae */ /* 0x0003e200089a1028 */
[----:B----4-:R-:W-:-:S02]  /*ca950*/  IMAD.X R37, R37, 0x1, R2, P0 ;  /* 0x0000000125257824 */ /* 0x010fc400000e0602 */
        /* <DEDUP_REMOVED lines=13> */
[----:B----4-:R-:W4:Y:S04]  /*caa30*/  LDL.LU R29, [R1+0x4644] ;  /* 0x00464400011d7983 */ /* 0x010f280000300800 */
[----:B------:R-:W4:Y:S04]  /*caa40*/  LDL.LU R35, [R1+0x464c] ;  /* 0x00464c0001237983 */ /* 0x000f280000300800 */
[----:B------:R-:W-:Y:S04]  /*caa50*/  STL [R1+0x455c], R38 ;  /* 0x00455c2601007387 */ /* 0x000fe80000100800 */
[----:B------:R1:W-:Y:S02]  /*caa60*/  LDGSTS.E [R28+0x9500], desc[UR40][R32.64], P1 ;  /* 0x09500000201c7fae */ /* 0x0003e400089a1028 */
[----:B-1----:R-:W-:-:S02]  /*caa70*/  IMAD.MOV.U32 R32, RZ, RZ, R38 ;  /* 0x000000ffff207224 */ /* 0x002fc400078e0026 */
[----:B--2---:R-:W-:-:S05]  /*caa80*/  IMAD.X R39, R39, 0x1, R2, P0 ;  /* 0x0000000127277824 */ /* 0x004fca00000e0602 */
[----:B------:R1:W-:Y:S01]  /*caa90*/  STL [R1+0x4558], R39 ;  /* 0x0045582701007387 */ /* 0x0003e20000100800 */
[----:B------:R-:W-:-:S03]  /*caaa0*/  IMAD.X R34, R34, 0x1, R2, P2 ;  /* 0x0000000122227824 */ /* 0x000fc600010e0602 */
[----:B------:R-:W-:Y:S01]  /*caab0*/  STL [R1+0x4564], R6 ;  /* 0x0045640601007387 */ /* 0x000fe20000100800 */
[----:B------:R-:W-:-:S03]  /*caac0*/  IMAD.MOV.U32 R33, RZ, RZ, R39 ;  /* 0x000000ffff217224 */ /* 0x000fc600078e0027 */
[----:B------:R-:W2:Y:S04]  /*caad0*/  LDL.LU R41, [R1+0x4640] ;  /* 0x0046400001297983 */ /* 0x000ea80000300800 */
[----:B------:R1:W-:Y:S04]  /*caae0*/  STL [R1+0x4560], R34 ;  /* 0x0045602201007387 */ /* 0x0003e80000100800 */
[----:B------:R-:W2:Y:S04]  /*caaf0*/  LDL.LU R40, [R1+0x4648] ;  /* 0x0046480001287983 */ /* 0x000ea80000300800 */
[----:B------:R1:W-:Y:S04]  /*cab00*/  LDGSTS.E [R28+0x9580], desc[UR40][R32.64], P1 ;  /* 0x09580000201c7fae */ /* 0x0003e800089a1028 */
[----:B-1----:R-:W2:Y:S01]  /*cab10*/  LDL.LU R39, [R1+0x4650] ;  /* 0x0046500001277983 */ /* 0x002ea20000300800 */
[----:B------:R-:W-:-:S03]  /*cab20*/  IMAD.MOV.U32 R33, RZ, RZ, R34 ;  /* 0x000000ffff217224 */ /* 0x000fc600078e0022 */
        /* <DEDUP_REMOVED lines=8> */
[----:B------:R-:W-:Y:S01]  /*cabb0*/  IADD3 R7, P2, PT, R7, R5, RZ ;  /* 0x0000000507077210 */ /* 0x000fe20007f5e0ff */
[--C-:B------:R-:W-:Y:S01]  /*cabc0*/  IMAD.X R43, R43, 0x1, R2.reuse, P0 ;  /* 0x000000012b2b7824 */ /* 0x100fe200000e0602 */
[----:B------:R-:W-:Y:S04]  /*cabd0*/  STL [R1+0x456c], R42 ;  /* 0x00456c2a01007387 */ /* 0x000fe80000100800 */
[----:B------:R-:W-:Y:S01]  /*cabe0*/  MOV R33, R43 ;  /* 0x0000002b00217202 */ /* 0x000fe20000000f00 */
[----:B---3--:R-:W-:Y:S01]  /*cabf0*/  IMAD.X R36, R36, 0x1, R2, P2 ;  /* 0x0000000124247824 */ /* 0x008fe200010e0602 */
[----:B------:R-:W-:Y:S04]  /*cac00*/  STL [R1+0x4568], R43 ;  /* 0x0045682b01007387 */ /* 0x000fe80000100800 */
[----:B------:R1:W-:Y:S04]  /*cac10*/  LDGSTS.E [R28+0x9680], desc[UR40][R32.64], P1 ;  /* 0x09680000201c7fae */ /* 0x0003e800089a1028 */
[----:B------:R-:W-:Y:S01]  /*cac20*/  STL [R1+0x4574], R7 ;  /* 0x0045740701007387 */ /* 0x000fe20000100800 */
[----:B------:R-:W-:-:S03]  /*cac30*/  USEL UR10, URZ, 0x4, !UP1 ;  /* 0x00000004ff0a7887 */ /* 0x000fc6000c800000 */
        /* <DEDUP_REMOVED lines=10> */
[----:B------:R4:W-:Y:S01]  /*cace0*/  STL [R1+0x4578], R37 ;  /* 0x0045782501007387 */ /* 0x0009e20000100800 */
[----:B-1----:R-:W-:Y:S02]  /*cacf0*/  IMAD.MOV.U32 R32, RZ, RZ, R30 ;  /* 0x000000ffff207224 */ /* 0x002fe400078e001e */
[----:B------:R-:W-:Y:S02]  /*cad00*/  IMAD.MOV.U32 R33, RZ, RZ, R37 ;  /* 0x000000ffff217224 */ /* 0x000fe400078e0025 */
[----:B----4-:R-:W4:Y:S01]  /*cad10*/  LDL.LU R37, [R1+0x4660] ;  /* 0x0046600001257983 */ /* 0x010f220000300800 */
[----:B------:R-:W-:-:S03]  /*cad20*/  ISETP.NE.U32.AND P0, PT, RZ, UR10, PT ;  /* 0x0000000aff007c0c */ /* 0x000fc6000bf05070 */
[----:B------:R1:W-:Y:S01]  /*cad30*/  LDGSTS.E [R28+0x9780], desc[UR40][R32.64], P1 ;  /* 0x09780000201c7fae */ /* 0x0003e200089a1028 */
[----:B------:R-:W-:-:S03]  /*cad40*/  IADD3 R29, P1, PT, R29, R5, RZ ;  /* 0x000000051d1d7210 */ /* 0x000fc60007f3e0ff */
[----:B------:R-:W4:Y:S01]  /*cad50*/  LDL.LU R30, [R1+0x4668] ;  /* 0x00466800011e7983 */ /* 0x000f220000300800 */
[----:B------:R-:W-:-:S03]  /*cad60*/  IADD3 R35, P2, PT, R35, R5, RZ ;  /* 0x0000000523237210 */ /* 0x000fc60007f5e0ff */
[----:B------:R2:W-:Y:S01]  /*cad70*/  STL [R1+0x4644], R29 ;  /* 0x0046441d01007387 */ /* 0x0005e20000100800 */
[----:B-1----:R-:W-:Y:S02]  /*cad80*/  IMAD.MOV.U32 R32, RZ, RZ, R29 ;  /* 0x000000ffff207224 */ /* 0x002fe400078e001d */
[----:B--2---:R-:W-:-:S04]  /*cad90*/  IMAD.X R41, R41, 0x1, R2, P1 ;  /* 0x0000000129297824 */ /* 0x004fc800008e0602 */
[----:B------:R-:W-:Y:S01]  /*cada0*/  IMAD.MOV.U32 R33, RZ, RZ, R41 ;  /* 0x000000ffff217224 */ /* 0x000fe200078e0029 */
[----:B------:R-:W-:Y:S01]  /*cadb0*/  STL [R1+0x4640], R41 ;  /* 0x0046402901007387 */ /* 0x000fe20000100800 */
[----:B------:R-:W-:-:S03]  /*cadc0*/  IMAD.X R40, R40, 0x1, R2, P2 ;  /* 0x0000000128287824 */ /* 0x000fc600010e0602 */
[----:B------:R1:W-:Y:S04]  /*cadd0*/  STL [R1+0x464c], R35 ;  /* 0x00464c2301007387 */ /* 0x0003e80000100800 */
[----:B------:R-:W2:Y:S04]  /*cade0*/  LDL.LU R29, [R1+0x4674] ;  /* 0x00467400011d7983 */ /* 0x000ea80000300800 */
[----:B------:R1:W-:Y:S04]  /*cadf0*/  LDGSTS.E [R28+0xa400], desc[UR40][R32.64], P0 ;  /* 0x0a400000201c7fae */ /* 0x0003e800081a1028 */
[----:B------:R-:W-:Y:S01]  /*cae00*/  STL [R1+0x4648], R40 ;  /* 0x0046482801007387 */ /* 0x000fe20000100800 */
[----:B------:R-:W-:Y:S01]  /*cae10*/  IADD3 R34, P1, PT, R34, R5, RZ ;  /* 0x0000000522227210 */ /* 0x000fe20007f3e0ff */
[----:B-1----:R-:W-:-:S02]  /*cae20*/  IMAD.MOV.U32 R32, RZ, RZ, R35 ;  /* 0x000000ffff207224 */ /* 0x002fc400078e0023 */
[----:B------:R-:W2:Y:S01]  /*cae30*/  LDL.LU R35, [R1+0x4670] ;  /* 0x0046700001237983 */ /* 0x000ea20000300800 */
[----:B------:R-:W-:Y:S01]  /*cae40*/  IMAD.MOV.U32 R33, RZ, RZ, R40 ;  /* 0x000000ffff217224 */ /* 0x000fe200078e0028 */
[----:B------:R-:W-:Y:S01]  /*cae50*/  IADD3 R6, P2, PT, R6, R5, RZ ;  /* 0x0000000506067210 */ /* 0x000fe20007f5e0ff */
[--C-:B------:R-:W-:Y:S01]  /*cae60*/  IMAD.X R39, R39, 0x1, R2.reuse, P1 ;  /* 0x0000000127277824 */ /* 0x100fe200008e0602 */
[----:B------:R1:W-:Y:S03]  /*cae70*/  STL [R1+0x4654], R34 ;  /* 0x0046542201007387 */ /* 0x0003e60000100800 */
[----:B------:R-:W-:Y:S01]  /*cae80*/  IMAD.X R38, R38, 0x1, R2, P2 ;  /* 0x0000000126267824 */ /* 0x000fe200010e0602 */
[----:B------:R1:W-:Y:S04]  /*cae90*/  LDGSTS.E [R28+0xa480], desc[UR40][R32.64], P0 ;  /* 0x0a480000201c7fae */ /* 0x0003e800081a1028 */
[----:B------:R-:W-:Y:S04]  /*caea0*/  STL [R1+0x4650], R39 ;  /* 0x0046502701007387 */ /* 0x000fe80000100800 */
[----:B------:R-:W-:Y:S01]  /*caeb0*/  STL [R1+0x465c], R6 ;  /* 0x00465c0601007387 */ /* 0x000fe20000100800 */
[----:B-1----:R-:W-:-:S03]  /*caec0*/  IMAD.MOV.U32 R32, RZ, RZ, R34 ;  /* 0x000000ffff207224 */ /* 0x002fc600078e0022 */
[----:B------:R-:W2:Y:S04]  /*caed0*/  LDL.LU R34, [R1+0x467c] ;  /* 0x00467c0001227983 */ /* 0x000ea80000300800 */
[----:B------:R1:W-:Y:S04]  /*caee0*/  STL [R1+0x4658], R38 ;  /* 0x0046582601007387 */ /* 0x0003e80000100800 */
[----:B------:R-:W2:Y:S04]  /*caef0*/  LDL.LU R42, [R1+0x4744] ;  /* 0x00474400012a7983 */ /* 0x000ea80000300800 */
[----:B------:R-:W2:Y:S04]  /*caf00*/  LDL.LU R40, [R1+0x4678] ;  /* 0x0046780001287983 */ /* 0x000ea80000300800 */
[----:B------:R-:W2:Y:S01]  /*caf10*/  LDL.LU R43, [R1+0x4740] ;  /* 0x00474000012b7983 */ /* 0x000ea20000300800 */
[----:B------:R-:W-:-:S05]  /*caf20*/  IMAD.MOV.U32 R33, RZ, RZ, R39 ;  /* 0x000000ffff217224 */ /* 0x000fca00078e0027 */
[----:B------:R1:W-:Y:S02]  /*caf30*/  LDGSTS.E [R28+0xa500], desc[UR40][R32.64], P0 ;  /* 0x0a500000201c7fae */ /* 0x0003e400081a1028 */
[----:B-1----:R-:W-:Y:S02]  /*caf40*/  IMAD.MOV.U32 R33, RZ, RZ, R38 ;  /* 0x000000ffff217224 */ /* 0x002fe400078e0026 */
[----:B------:R-:W-:Y:S01]  /*caf50*/  IMAD.MOV.U32 R32, RZ, RZ, R6 ;  /* 0x000000ffff207224 */ /* 0x000fe200078e0006 */
[----:B------:R-:W2:Y:S04]  /*caf60*/  LDL.LU R38, [R1+0x474c] ;  /* 0x00474c0001267983 */ /* 0x000ea80000300800 */
[----:B------:R-:W2:Y:S04]  /*caf70*/  LDL.LU R6, [R1+0x4754] ;  /* 0x0047540001067983 */ /* 0x000ea80000300800 */
[----:B------:R1:W-:Y:S01]  /*caf80*/  LDGSTS.E [R28+0xa580], desc[UR40][R32.64], P0 ;  /* 0x0a580000201c7fae */ /* 0x0003e200081a1028 */
[----:B---3--:R-:W-:-:S02]  /*caf90*/  IADD3 R36, P1, PT, R36, R5, RZ ;  /* 0x0000000524247210 */ /* 0x008fc40007f3e0ff */
[----:B------:R-:W-:-:S03]  /*cafa0*/  IADD3 R7, P2, PT, R7, R5, RZ ;  /* 0x0000000507077210 */ /* 0x000fc60007f5e0ff */
[----:B------:R-:W-:Y:S01]  /*cafb0*/  STL [R1+0x4664], R36 ;  /* 0x0046642401007387 */ /* 0x000fe20000100800 */
[----:B-1----:R-:W-:Y:S02]  /*cafc0*/  IMAD.MOV.U32 R32, RZ, RZ, R36 ;  /* 0x000000ffff207224 */ /* 0x002fe400078e0024 */
[----:B----4-:R-:W-:-:S05]  /*cafd0*/  IMAD.X R37, R37, 0x1, R2, P1 ;  /* 0x0000000125257824 */ /* 0x010fca00008e0602 */
[----:B------:R1:W-:Y:S01]  /*cafe0*/  STL [R1+0x4660], R37 ;  /* 0x0046602501007387 */ /* 0x0003e20000100800 */
[----:B------:R-:W-:-:S03]  /*caff0*/  IMAD.X R30, R30, 0x1, R2, P2 ;  /* 0x000000011e1e7824 */ /* 0x000fc600010e0602 */
[----:B------:R-:W-:Y:S04]  /*cb000*/  STL [R1+0x466c], R7 ;  /* 0x00466c0701007387 */ /* 0x000fe80000100800 */
[----:B------:R-:W3:Y:S01]  /*cb010*/  LDL.LU R41, [R1+0x4748] ;  /* 0x0047480001297983 */ /* 0x000ee20000300800 */
[----:B------:R-:W-:-:S03]  /*cb020*/  IMAD.MOV.U32 R33, RZ, RZ, R37 ;  /* 0x000000ffff217224 */ /* 0x000fc600078e0025 */
[----:B------:R4:W-:Y:S04]  /*cb030*/  STL [R1+0x4668], R30 ;  /* 0x0046681e01007387 */ /* 0x0009e80000100800 */
[----:B-1----:R-:W3:Y:S04]  /*cb040*/  LDL.LU R37, [R1+0x4750] ;  /* 0x0047500001257983 */ /* 0x002ee80000300800 */
[----:B------:R1:W-:Y:S02]  /*cb050*/  LDGSTS.E [R28+0xa600], desc[UR40][R32.64], P0 ;  /* 0x0a600000201c7fae */ /* 0x0003e400081a1028 */
[----:B-1----:R-:W-:-:S02]  /*cb060*/  IMAD.MOV.U32 R33, RZ, RZ, R30 ;  /* 0x000000ffff217224 */ /* 0x002fc400078e001e */
[----:B----4-:R-:W4:Y:S01]  /*cb070*/  LDL.LU R30, [R1+0x475c] ;  /* 0x00475c00011e7983 */ /* 0x010f220000300800 */
[----:B------:R-:W-:-:S03]  /*cb080*/  IMAD.MOV.U32 R32, RZ, RZ, R7 ;  /* 0x000000ffff207224 */ /* 0x000fc600078e0007 */
[----:B------:R-:W4:Y:S04]  /*cb090*/  LDL.LU R7, [R1+0x4764] ;  /* 0x0047640001077983 */ /* 0x000f280000300800 */
[----:B------:R1:W-:Y:S01]  /*cb0a0*/  LDGSTS.E [R28+0xa680], desc[UR40][R32.64], P0 ;  /* 0x0a680000201c7fae */ /* 0x0003e200081a1028 */
[----:B--2---:R-:W-:-:S05]  /*cb0b0*/  IADD3 R29, P1, PT, R29, R5, RZ ;  /* 0x000000051d1d7210 */ /* 0x004fca0007f3e0ff */
[----:B------:R-:W-:Y:S01]  /*cb0c0*/  STL [R1+0x4674], R29 ;  /* 0x0046741d01007387 */ /* 0x000fe20000100800 */
[----:B------:R-:W-:-:S05]  /*cb0d0*/  IMAD.X R35, R35, 0x1, R2, P1 ;  /* 0x0000000123237824 */ /* 0x000fca00008e0602 */
[----:B------:R2:W-:Y:S04]  /*cb0e0*/  STL [R1+0x4670], R35 ;  /* 0x0046702301007387 */ /* 0x0005e80000100800 */
[----:B------:R-:W4:Y:S01]  /*cb0f0*/  LDL.LU R39, [R1+0x4758] ;  /* 0x0047580001277983 */ /* 0x000f220000300800 */
[----:B-1----:R-:W-:Y:S02]  /*cb100*/  IMAD.MOV.U32 R33, RZ, RZ, R35 ;  /* 0x000000ffff217224 */ /* 0x002fe400078e0023 */
[----:B------:R-:W-:Y:S01]  /*cb110*/  IMAD.MOV.U32 R32, RZ, RZ, R29 ;  /* 0x000000ffff207224 */ /* 0x000fe200078e001d */
[----:B--2---:R-:W2:Y:S04]  /*cb120*/  LDL.LU R35, [R1+0x4760] ;  /* 0x0047600001237983 */ /* 0x004ea80000300800 */
[----:B------:R-:W2:Y:S01]  /*cb130*/  LDL.LU R36, [R1+0x476c] ;  /* 0x00476c0001247983 */ /* 0x000ea20000300800 */
[----:B------:R-:W-:-:S03]  /*cb140*/  IADD3 R34, P2, PT, R34, R5, RZ ;  /* 0x0000000522227210 */ /* 0x000fc60007f5e0ff */
[----:B------:R-:W2:Y:S04]  /*cb150*/  LDL.LU R29, [R1+0x4774] ;  /* 0x00477400011d7983 */ /* 0x000ea80000300800 */
[----:B------:R-:W-:Y:S01]  /*cb160*/  STL [R1+0x467c], R34 ;  /* 0x00467c2201007387 */ /* 0x000fe20000100800 */
[----:B------:R-:W-:-:S03]  /*cb170*/  IADD3 R42, P3, PT, R42, R5, RZ ;  /* 0x000000052a2a7210 */ /* 0x000fc60007f7e0ff */
[----:B------:R1:W-:Y:S01]  /*cb180*/  LDGSTS.E [R28+0xa700], desc[UR40][R32.64], P0 ;  /* 0x0a700000201c7fae */ /* 0x0003e200081a1028 */
[----:B------:R-:W-:-:S05]  /*cb190*/  IMAD.X R40, R40, 0x1, R2, P2 ;  /* 0x0000000128287824 */ /* 0x000fca00010e0602 */
[----:B------:R1:W-:Y:S01]  /*cb1a0*/  STL [R1+0x4678], R40 ;  /* 0x0046782801007387 */ /* 0x0003e20000100800 */
[----:B------:R-:W-:Y:S02]  /*cb1b0*/  IMAD.X R43, R43, 0x1, R2, P3 ;  /* 0x000000012b2b7824 */ /* 0x000fe400018e0602 */
[----:B-1----:R-:W-:Y:S01]  /*cb1c0*/  IMAD.MOV.U32 R33, RZ, RZ, R40 ;  /* 0x000000ffff217224 */ /* 0x002fe200078e0028 */
[----:B------:R-:W-:Y:S04]  /*cb1d0*/  STL [R1+0x4744], R42 ;  /* 0x0047442a01007387 */ /* 0x000fe80000100800 */
[----:B------:R-:W2:Y:S01]  /*cb1e0*/  LDL.LU R40, [R1+0x4768] ;  /* 0x0047680001287983 */ /* 0x000ea20000300800 */
[----:B------:R-:W-:-:S03]  /*cb1f0*/  IMAD.MOV.U32 R32, RZ, RZ, R34 ;  /* 0x000000ffff207224 */ /* 0x000fc600078e0022 */
[----:B------:R-:W-:Y:S04]  /*cb200*/  STL [R1+0x4740], R43 ;  /* 0x0047402b01007387 */ /* 0x000fe80000100800 */
[----:B------:R-:W2:Y:S01]  /*cb210*/  LDL.LU R34, [R1+0x4770] ;  /* 0x0047700001227983 */ /* 0x000ea20000300800 */
[----:B------:R-:W-:-:S03]  /*cb220*/  UISETP.GT.AND UP1, UPT, UR11, 0x2d, UPT ;  /* 0x0000002d0b00788c */ /* 0x000fc6000bf24270 */
[----:B------:R1:W-:Y:S01]  /*cb230*/  LDGSTS.E [R28+0xa780], desc[UR40][R32.64], P0 ;  /* 0x0a780000201c7fae */ /* 0x0003e200081a1028 */
[----:B------:R-:W-:-:S04]  /*cb240*/  USEL UR10, URZ, 0x4, !UP1 ;  /* 0x00000004ff0a7887 */ /* 0x000fc8000c800000 */
[----:B------:R-:W-:Y:S01]  /*cb250*/  USEL UR10, UR10, URZ, !UP0 ;  /* 0x000000ff0a0a7287 */ /* 0x000fe2000c000000 */
[----:B------:R-:W-:-:S05]  /*cb260*/  IADD3 R38, P0, PT, R38, R5, RZ ;  /* 0x0000000526267210 */ /* 0x000fca0007f1e0ff */
[----:B------:R-:W-:Y:S01]  /*cb270*/  ISETP.NE.U32.AND P1, PT, RZ, UR10, PT ;  /* 0x0000000aff007c0c */ /* 0x000fe2000bf25070 */
[----:B-1----:R-:W-:Y:S01]  /*cb280*/  IMAD.MOV.U32 R33, RZ, RZ, R43 ;  /* 0x000000ffff217224 */ /* 0x002fe200078e002b */
[----:B------:R-:W-:Y:S02]  /*cb290*/  MOV R32, R42 ;  /* 0x0000002a00207202 */ /* 0x000fe40000000f00 */
[----:B------:R-:W-:Y:S01]  /*cb2a0*/  IADD3 R6, P2, PT, R6, R5, RZ ;  /* 0x0000000506067210 */ /* 0x000fe20007f5e0ff */
[----:B------:R1:W-:Y:S08]  /*cb2b0*/  STL [R1+0x474c], R38 ;  /* 0x00474c2601007387 */ /* 0x0003f00000100800 */
        /* <DEDUP_REMOVED lines=9> */
[----:B-1----:R-:W3:Y:S04]  /*cb350*/  LDL.LU R41, [R1+0x4778] ;  /* 0x0047780001297983 */ /* 0x002ee80000300800 */
        /* <DEDUP_REMOVED lines=13> */
[----:B--2---:R-:W-:-:S03]  /*cb430*/  IMAD.X R35, R35, 0x1, R2, P2 ;  /* 0x0000000123237824 */ /* 0x004fc600010e0602 */
[----:B------:R-:W-:Y:S01]  /*cb440*/  STL [R1+0x4764], R7 ;  /* 0x0047640701007387 */ /* 0x000fe20000100800 */
[----:B------:R-:W-:-:S03]  /*cb450*/  IADD3 R36, P0, PT, R36, R5, RZ ;  /* 0x0000000524247210 */ /* 0x000fc60007f1e0ff */
[----:B------:R2:W-:Y:S04]  /*cb460*/  LDGSTS.E [R28+0xb580], desc[UR40][R32.64], P1 ;  /* 0x0b580000201c7fae */ /* 0x0005e800089a1028 */
[----:B-1----:R-:W4:Y:S04]  /*cb470*/  LDL.LU R39, [R1+0x4840] ;  /* 0x0048400001277983 */ /* 0x002f280000300800 */
[----:B------:R1:W-:Y:S01]  /*cb480*/  STL [R1+0x4760], R35 ;  /* 0x0047602301007387 */ /* 0x0003e20000100800 */
[----:B------:R-:W-:-:S03]  /*cb490*/  IADD3 R29, P2, PT, R29, R5, RZ ;  /* 0x000000051d1d7210 */ /* 0x000fc60007f5e0ff */
[----:B------:R-:W4:Y:S01]  /*cb4a0*/  LDL.LU R30, [R1+0x4848] ;  /* 0x00484800011e7983 */ /* 0x000f220000300800 */
[----:B--2---:R-:W-:Y:S02]  /*cb4b0*/  IMAD.MOV.U32 R32, RZ, RZ, R7 ;  /* 0x000000ffff207224 */ /* 0x004fe400078e0007 */
[----:B------:R-:W-:Y:S02]  /*cb4c0*/  IMAD.MOV.U32 R33, RZ, RZ, R35 ;  /* 0x000000ffff217224 */ /* 0x000fe400078e0023 */
[----:B-1----:R-:W2:Y:S04]  /*cb4d0*/  LDL.LU R35, [R1+0x4854] ;  /* 0x0048540001237983 */ /* 0x002ea80000300800 */
[----:B------:R-:W2:Y:S01]  /*cb4e0*/  LDL.LU R7, [R1+0x485c] ;  /* 0x00485c0001077983 */ /* 0x000ea20000300800 */
[----:B------:R-:W-:-:S03]  /*cb4f0*/  IMAD.X R40, R40, 0x1, R2, P0 ;  /* 0x0000000128287824 */ /* 0x000fc600000e0602 */
[----:B------:R1:W-:Y:S04]  /*cb500*/  STL [R1+0x476c], R36 ;  /* 0x00476c2401007387 */ /* 0x0003e80000100800 */
[----:B------:R1:W-:Y:S01]  /*cb510*/  LDGSTS.E [R28+0xb600], desc[UR40][R32.64], P1 ;  /* 0x0b600000201c7fae */ /* 0x0003e200089a1028 */
[----:B------:R-:W-:-:S03]  /*cb520*/  IMAD.X R34, R34, 0x1, R2, P2 ;  /* 0x0000000122227824 */ /* 0x000fc600010e0602 */
[----:B------:R1:W-:Y:S04]  /*cb530*/  STL [R1+0x4768], R40 ;  /* 0x0047682801007387 */ /* 0x0003e80000100800 */
[----:B------:R-:W-:Y:S01]  /*cb540*/  STL [R1+0x4774], R29 ;  /* 0x0047741d01007387 */ /* 0x000fe20000100800 */
[----:B-1----:R-:W-:-:S03]  /*cb550*/  IMAD.MOV.U32 R32, RZ, RZ, R36 ;  /* 0x000000ffff207224 */ /* 0x002fc600078e0024 */
[----:B------:R-:W2:Y:S01]  /*cb560*/  LDL.LU R36, [R1+0x4850] ;  /* 0x0048500001247983 */ /* 0x000ea20000300800 */
[----:B------:R-:W-:-:S03]  /*cb570*/  IMAD.MOV.U32 R33, RZ, RZ, R40 ;  /* 0x000000ffff217224 */ /* 0x000fc600078e0028 */
[----:B------:R1:W-:Y:S04]  /*cb580*/  STL [R1+0x4770], R34 ;  /* 0x0047702201007387 */ /* 0x0003e80000100800 */
[----:B------:R-:W2:Y:S04]  /*cb590*/  LDL.LU R40, [R1+0x4858] ;  /* 0x0048580001287983 */ /* 0x000ea80000300800 */
[----:B------:R1:W-:Y:S01]  /*cb5a0*/  LDGSTS.E [R28+0xb680], desc[UR40][R32.64], P1 ;  /* 0x0b680000201c7fae */ /* 0x0003e200089a1028 */
[----:B------:R-:W-:Y:S01]  /*cb5b0*/  UISETP.GT.AND UP1, UPT, UR11, 0x31, UPT ;  /* 0x000000310b00788c */ /* 0x000fe2000bf24270 */
[----:B-1----:R-:W-:-:S02]  /*cb5c0*/  IMAD.MOV.U32 R32, RZ, RZ, R29 ;  /* 0x000000ffff207224 */ /* 0x002fc400078e001d */
[----:B------:R-:W-:Y:S02]  /*cb5d0*/  IMAD.MOV.U32 R33, RZ, RZ, R34 ;  /* 0x000000ffff217224 */ /* 0x000fe400078e0022 */
[----:B------:R-:W2:Y:S04]  /*cb5e0*/  LDL.LU R34, [R1+0x4864] ;  /* 0x0048640001227983 */ /* 0x000ea80000300800 */
[----:B------:R-:W2:Y:S01]  /*cb5f0*/  LDL.LU R29, [R1+0x486c] ;  /* 0x00486c00011d7983 */ /* 0x000ea20000300800 */
[----:B------:R-:W-:-:S03]  /*cb600*/  USEL UR10, URZ, 0x4, !UP1 ;  /* 0x00000004ff0a7887 */ /* 0x000fc6000c800000 */
[----:B------:R1:W-:Y:S01]  /*cb610*/  LDGSTS.E [R28+0xb700], desc[UR40][R32.64], P1 ;  /* 0x0b700000201c7fae */ /* 0x0003e200089a1028 */
[----:B------:R-:W-:Y:S01]  /*cb620*/  USEL UR10, UR10, URZ, !UP0 ;  /* 0x000000ff0a0a7287 */ /* 0x000fe2000c000000 */
[----:B---3--:R-:W-:-:S05]  /*cb630*/  IADD3 R38, P0, PT, R38, R5, RZ ;  /* 0x0000000526267210 */ /* 0x008fca0007f1e0ff */
[----:B------:R-:W-:Y:S01]  /*cb640*/  IMAD.X R41, R41, 0x1, R2, P0 ;  /* 0x0000000129297824 */ /* 0x000fe200000e0602 */
[----:B------:R-:W-:Y:S01]  /*cb650*/  STL [R1+0x477c], R38 ;  /* 0x00477c2601007387 */ /* 0x000fe20000100800 */
[----:B-1----:R-:W-:Y:S02]  /*cb660*/  IMAD.MOV.U32 R32, RZ, RZ, R38 ;  /* 0x000000ffff207224 */ /* 0x002fe400078e0026 */
[----:B------:R-:W-:Y:S01]  /*cb670*/  IMAD.MOV.U32 R33, RZ, RZ, R41 ;  /* 0x000000ffff217224 */ /* 0x000fe200078e0029 */
[----:B------:R1:W-:Y:S04]  /*cb680*/  STL [R1+0x4778], R41 ;  /* 0x0047782901007387 */ /* 0x0003e80000100800 */
[----:B------:R3:W-:Y:S04]  /*cb690*/  LDGSTS.E [R28+0xb780], desc[UR40][R32.64], P1 ;  /* 0x0b780000201c7fae */ /* 0x0007e800089a1028 */
[----:B-1----:R-:W2:Y:S04]  /*cb6a0*/  LDL.LU R41, [R1+0x4860] ;  /* 0x0048600001297983 */ /* 0x002ea80000300800 */
[----:B------:R-:W2:Y:S01]  /*cb6b0*/  LDL.LU R38, [R1+0x4868] ;  /* 0x0048680001267983 */ /* 0x000ea20000300800 */
[----:B----4-:R-:W-:-:S02]  /*cb6c0*/  IADD3 R37, P1, PT, R37, R5, RZ ;  /* 0x0000000525257210 */ /* 0x010fc40007f3e0ff */
[----:B------:R-:W-:Y:S02]  /*cb6d0*/  ISETP.NE.U32.AND P0, PT, RZ, UR10, PT ;  /* 0x0000000aff007c0c */ /* 0x000fe4000bf05070 */
[----:B------:R-:W-:Y:S01]  /*cb6e0*/  IADD3 R6, P2, PT, R6, R5, RZ ;  /* 0x0000000506067210 */ /* 0x000fe20007f5e0ff */
[----:B------:R1:W-:Y:S01]  /*cb6f0*/  STL [R1+0x4844], R37 ;  /* 0x0048442501007387 */ /* 0x0003e20000100800 */
[----:B---3--:R-:W-:Y:S02]  /*cb700*/  IMAD.MOV.U32 R32, RZ, RZ, R37 ;  /* 0x000000ffff207224 */ /* 0x008fe400078e0025 */
[----:B------:R-:W-:-:S05]  /*cb710*/  IMAD.X R39, R39, 0x1, R2, P1 ;  /* 0x0000000127277824 */ /* 0x000fca00008e0602 */
[----:B------:R3:W-:Y:S01]  /*cb720*/  STL [R1+0x4840], R39 ;  /* 0x0048402701007387 */ /* 0x0007e20000100800 */
[----:B------:R-:W-:-:S03]  /*cb730*/  IMAD.X R30, R30, 0x1, R2, P2 ;  /* 0x000000011e1e7824 */ /* 0x000fc600010e0602 */
[----:B------:R4:W-:Y:S01]  /*cb740*/  STL [R1+0x484c], R6 ;  /* 0x00484c0601007387 */ /* 0x0009e20000100800 */
[----:B------:R-:W-:-:S03]  /*cb750*/  IMAD.MOV.U32 R33, RZ, RZ, R39 ;  /* 0x000000ffff217224 */ /* 0x000fc600078e0027 */
[----:B-1----:R-:W2:Y:S02]  /*cb760*/  LDL.LU R37, [R1+0x4874] ;  /* 0x0048740001257983 */ /* 0x002ea40000300800 */
[-C--:B--2---:R-:W-:Y:S02]  /*cb770*/  IADD3 R35, P1, PT, R35, R5.reuse, RZ ;  /* 0x0000000523237210 */ /* 0x084fe40007f3e0ff */
[----:B------:R1:W-:Y:S01]  /*cb780*/  STL [R1+0x4848], R30 ;  /* 0x0048481e01007387 */ /* 0x0003e20000100800 */
[----:B------:R-:W-:-:S03]  /*cb790*/  IADD3 R7, P2, PT, R7, R5, RZ ;  /* 0x0000000507077210 */ /* 0x000fc60007f5e0ff */
[----:B---3--:R-:W2:Y:S04]  /*cb7a0*/  LDL.LU R39, [R1+0x4870] ;  /* 0x0048700001277983 */ /* 0x008ea80000300800 */
[----:B------:R3:W-:Y:S02]  /*cb7b0*/  LDGSTS.E [R28+0xc400], desc[UR40][R32.64], P0 ;  /* 0x0c400000201c7fae */ /* 0x0007e400081a1028 */
[----:B---3--:R-:W-:Y:S02]  /*cb7c0*/  IMAD.MOV.U32 R32, RZ, RZ, R6 ;  /* 0x000000ffff207224 */ /* 0x008fe400078e0006 */
[----:B------:R-:W-:Y:S01]  /*cb7d0*/  IMAD.MOV.U32 R33, RZ, RZ, R30 ;  /* 0x000000ffff217224 */ /* 0x000fe200078e001e */
[----:B----4-:R-:W3:Y:S01]  /*cb7e0*/  LDL.LU R6, [R1+0x487c] ;  /* 0x00487c0001067983 */ /* 0x010ee20000300800 */
[----:B------:R-:W-:-:S03]  /*cb7f0*/  IMAD.X R36, R36, 0x1, R2, P1 ;  /* 0x0000000124247824 */ /* 0x000fc600008e0602 */
[----:B-1----:R-:W4:Y:S04]  /*cb800*/  LDL.LU R30, [R1+0x4944] ;  /* 0x00494400011e7983 */ /* 0x002f280000300800 */
[----:B------:R1:W-:Y:S01]  /*cb810*/  STL [R1+0x4854], R35 ;  /* 0x0048542301007387 */ /* 0x0003e20000100800 */
[----:B------:R-:W-:-:S03]  /*cb820*/  IMAD.X R40, R40, 0x1, R2, P2 ;  /* 0x0000000128287824 */ /* 0x000fc600010e0602 */
[----:B------:R1:W-:Y:S04]  /*cb830*/  LDGSTS.E [R28+0xc480], desc[UR40][R32.64], P0 ;  /* 0x0c480000201c7fae */ /* 0x0003e800081a1028 */
[----:B------:R1:W-:Y:S04]  /*cb840*/  STL [R1+0x4850], R36 ;  /* 0x0048502401007387 */ /* 0x0003e80000100800 */
[----:B------:R-:W-:Y:S01]  /*cb850*/  STL [R1+0x485c], R7 ;  /* 0x00485c0701007387 */ /* 0x000fe20000100800 */
[----:B-1----:R-:W-:-:S03]  /*cb860*/  MOV R32, R35 ;  /* 0x0000002300207202 */ /* 0x002fc60000000f00 */
[----:B------:R-:W4:Y:S01]  /*cb870*/  LDL.LU R35, [R1+0x4878] ;  /* 0x0048780001237983 */ /* 0x000f220000300800 */
[----:B------:R-:W-:-:S03]  /*cb880*/  IMAD.MOV.U32 R33, RZ, RZ, R36 ;  /* 0x000000ffff217224 */ /* 0x000fc600078e0024 */
[----:B------:R1:W-:Y:S04]  /*cb890*/  STL [R1+0x4858], R40 ;  /* 0x0048582801007387 */ /* 0x0003e80000100800 */
[----:B------:R-:W4:Y:S01]  /*cb8a0*/  LDL.LU R36, [R1+0x4940] ;  /* 0x0049400001247983 */ /* 0x000f220000300800 */
[-C--:B------:R-:W-:Y:S02]  /*cb8b0*/  IADD3 R34, P1, PT, R34, R5.reuse, RZ ;  /* 0x0000000522227210 */ /* 0x080fe40007f3e0ff */
[----:B------:R-:W-:Y:S01]  /*cb8c0*/  IADD3 R29, P2, PT, R29, R5, RZ ;  /* 0x000000051d1d7210 */ /* 0x000fe20007f5e0ff */
[----:B------:R1:W-:Y:S02]  /*cb8d0*/  LDGSTS.E [R28+0xc500], desc[UR40][R32.64], P0 ;  /* 0x0c500000201c7fae */ /* 0x0003e400081a1028 */
[----:B-1----:R-:W-:-:S02]  /*cb8e0*/  IMAD.MOV.U32 R32, RZ, RZ, R7 ;  /* 0x000000ffff207224 */ /* 0x002fc400078e0007 */
[----:B------:R-:W-:Y:S02]  /*cb8f0*/  IMAD.MOV.U32 R33, RZ, RZ, R40 ;  /* 0x000000ffff217224 */ /* 0x000fe400078e0028 */
[----:B------:R-:W4:Y:S04]  /*cb900*/  LDL.LU R40, [R1+0x494c] ;  /* 0x00494c0001287983 */ /* 0x000f280000300800 */
[----:B------:R-:W4:Y:S04]  /*cb910*/  LDL.LU R7, [R1+0x4954] ;  /* 0x0049540001077983 */ /* 0x000f280000300800 */
[----:B------:R-:W-:Y:S04]  /*cb920*/  STL [R1+0x4864], R34 ;  /* 0x0048642201007387 */ /* 0x000fe80000100800 */
[----:B------:R1:W-:Y:S01]  /*cb930*/  LDGSTS.E [R28+0xc580], desc[UR40][R32.64], P0 ;  /* 0x0c580000201c7fae */ /* 0x0003e200081a1028 */
[----:B------:R-:W-:-:S02]  /*cb940*/  IMAD.X R41, R41, 0x1, R2, P1 ;  /* 0x0000000129297824 */ /* 0x000fc400008e0602 */
[----:B------:R-:W-:-:S03]  /*cb950*/  IMAD.X R38, R38, 0x1, R2, P2 ;  /* 0x0000000126267824 */ /* 0x000fc600010e0602 */
[----:B------:R1:W-:Y:S02]  /*cb960*/  STL [R1+0x4860], R41 ;  /* 0x0048602901007387 */ /* 0x0003e40000100800 */
[----:B-1----:R-:W-:Y:S02]  /*cb970*/  IMAD.MOV.U32 R33, RZ, RZ, R41 ;  /* 0x000000ffff217224 */ /* 0x002fe400078e0029 */
[----:B------:R-:W-:Y:S01]  /*cb980*/  STL [R1+0x486c], R29 ;  /* 0x00486c1d01007387 */ /* 0x000fe20000100800 */
[----:B------:R-:W-:-:S03]  /*cb990*/  IMAD.MOV.U32 R32, RZ, RZ, R34 ;  /* 0x000000ffff207224 */ /* 0x000fc600078e0022 */
[----:B------:R-:W4:Y:S04]  /*cb9a0*/  LDL.LU R41, [R1+0x4948] ;  /* 0x0049480001297983 */ /* 0x000f280000300800 */
        /* <DEDUP_REMOVED lines=13> */
[----:B------:R-:W-:-:S05]  /*cba80*/  IMAD.MOV.U32 R32, RZ, RZ, R37 ;  /* 0x000000ffff207224 */ /* 0x000fca00078e0025 */
[----:B------:R2:W-:Y:S04]  /*cba90*/  LDGSTS.E [R28+0xc700], desc[UR40][R32.64], P0 ;  /* 0x0c700000201c7fae */ /* 0x0005e800081a1028 */
[----:B-1----:R-:W4:Y:S01]  /*cbaa0*/  LDL.LU R39, [R1+0x4958] ;  /* 0x0049580001277983 */ /* 0x002f220000300800 */
[----:B---3--:R-:W-:-:S03]  /*cbab0*/  IADD3 R6, P2, PT, R6, R5, RZ ;  /* 0x0000000506067210 */ /* 0x008fc60007f5e0ff */
[----:B------:R-:W3:Y:S01]  /*cbac0*/  LDL.LU R37, [R1+0x4960] ;  /* 0x0049600001257983 */ /* 0x000ee20000300800 */
[----:B----4-:R-:W-:-:S03]  /*cbad0*/  IADD3 R30, P3, PT, R30, R5, RZ ;  /* 0x000000051e1e7210 */ /* 0x010fc60007f7e0ff */
[----:B------:R-:W-:Y:S01]  /*cbae0*/  STL [R1+0x487c], R6 ;  /* 0x00487c0601007387 */ /* 0x000fe20000100800 */
[----:B--2---:R-:W-:Y:S02]  /*cbaf0*/  IMAD.MOV.U32 R32, RZ, RZ, R6 ;  /* 0x000000ffff207224 */ /* 0x004fe400078e0006 */
        /* <DEDUP_REMOVED lines=9> */
[----:B--2---:R-:W-:-:S03]  /*cbb90*/  IMAD.MOV.U32 R33, RZ, RZ, R36 ;  /* 0x000000ffff217224 */ /* 0x004fc600078e0024 */
[----:B-1----:R-:W2:Y:S01]  /*cbba0*/  LDL.LU R36, [R1+0x4968] ;  /* 0x0049680001247983 */ /* 0x002ea20000300800 */
[----:B------:R-:W-:-:S03]  /*cbbb0*/  IMAD.MOV.U32 R32, RZ, RZ, R30 ;  /* 0x000000ffff207224 */ /* 0x000fc600078e001e */
[----:B------:R-:W2:Y:S01]  /*cbbc0*/  LDL.LU R30, [R1+0x4970] ;  /* 0x00497000011e7983 */ /* 0x000ea20000300800 */
[----:B------:R-:W-:-:S04]  /*cbbd0*/  UISETP.GT.AND UP1, UPT, UR11, 0x35, UPT ;  /* 0x000000350b00788c */ /* 0x000fc8000bf24270 */
[----:B------:R-:W-:Y:S01]  /*cbbe0*/  USEL UR10, URZ, 0x4, !UP1 ;  /* 0x00000004ff0a7887 */ /* 0x000fe2000c800000 */
[----:B------:R-:W-:-:S03]  /*cbbf0*/  IADD3 R40, P0, PT, R40, R5, RZ ;  /* 0x0000000528287210 */ /* 0x000fc60007f1e0ff */
[----:B------:R-:W-:Y:S01]  /*cbc00*/  USEL UR10, UR10, URZ, !UP0 ;  /* 0x000000ff0a0a7287 */ /* 0x000fe2000c000000 */
[----:B------:R-:W-:Y:S01]  /*cbc10*/  IADD3 R7, P2, PT, R7, R5, RZ ;  /* 0x0000000507077210 */ /* 0x000fe20007f5e0ff */
[----:B------:R-:W-:Y:S04]  /*cbc20*/  STL [R1+0x494c], R40 ;  /* 0x00494c2801007387 */ /* 0x000fe80000100800 */
[----:B------:R-:W-:-:S13]  /*cbc30*/  ISETP.NE.U32.AND P1, PT, RZ, UR10, PT ;  /* 0x0000000aff007c0c */ /* 0x000fda000bf25070 */
        /* <DEDUP_REMOVED lines=8> */
[----:B-1----:R-:W-:-:S02]  /*cbcc0*/  IMAD.MOV.U32 R32, RZ, RZ, R40 ;  /* 0x000000ffff207224 */ /* 0x002fc400078e0028 */
[----:B------:R-:W-:Y:S01]  /*cbcd0*/  IMAD.MOV.U32 R33, RZ, RZ, R41 ;  /* 0x000000ffff217224 */ /* 0x000fe200078e0029 */
[----:B------:R-:W-:-:S04]  /*cbce0*/  IADD3 R38, P0, PT, R38, R5, RZ ;  /* 0x0000000526267210 */ /* 0x000fc80007f1e0ff */
[----:B------:R1:W-:Y:S01]  /*cbcf0*/  LDGSTS.E [R28+0xd480], desc[UR40][R32.64], P1 ;  /* 0x0d480000201c7fae */ /* 0x0003e200089a1028 */
[----:B------:R-:W-:Y:S01]  /*cbd00*/  IADD3 R29, P2, PT, R29, R5, RZ ;  /* 0x000000051d1d7210 */ /* 0x000fe20007f5e0ff */
[----:B-1----:R-:W-:Y:S02]  /*cbd10*/  IMAD.MOV.U32 R32, RZ, RZ, R7 ;  /* 0x000000ffff207224 */ /* 0x002fe400078e0007 */
[----:B------:R-:W-:Y:S01]  /*cbd20*/  IMAD.MOV.U32 R33, RZ, RZ, R34 ;  /* 0x000000ffff217224 */ /* 0x000fe200078e0022 */
[----:B------:R-:W2:Y:S04]  /*cbd30*/  LDL.LU R7, [R1+0x4a44] ;  /* 0x004a440001077983 */ /* 0x000ea80000300800 */
[----:B------:R-:W2:Y:S04]  /*cbd40*/  LDL.LU R34, [R1+0x4a4c] ;  /* 0x004a4c0001227983 */ /* 0x000ea80000300800 */
[----:B------:R1:W-:Y:S04]  /*cbd50*/  LDGSTS.E [R28+0xd500], desc[UR40][R32.64], P1 ;  /* 0x0d500000201c7fae */ /* 0x0003e800089a1028 */
[----:B------:R-:W-:Y:S01]  /*cbd60*/  STL [R1+0x495c], R38 ;  /* 0x00495c2601007387 */ /* 0x000fe20000100800 */
[----:B-1----:R-:W-:-:S02]  /*cbd70*/  IMAD.MOV.U32 R32, RZ, RZ, R38 ;  /* 0x000000ffff207224 */ /* 0x002fc400078e0026 */
[--C-:B------:R-:W-:Y:S02]  /*cbd80*/  IMAD.X R39, R39, 0x1, R2.reuse, P0 ;  /* 0x0000000127277824 */ /* 0x100fe400000e0602 */
[----:B---3--:R-:W-:-:S03]  /*cbd90*/  IMAD.X R37, R37, 0x1, R2, P2 ;  /* 0x0000000125257824 */ /* 0x008fc600010e0602 */
[----:B------:R1:W-:Y:S01]  /*cbda0*/  STL [R1+0x4958], R39 ;  /* 0x0049582701007387 */ /* 0x0003e20000100800 */
[----:B------:R-:W-:-:S03]  /*cbdb0*/  IMAD.MOV.U32 R33, RZ, RZ, R39 ;  /* 0x000000ffff217224 */ /* 0x000fc600078e0027 */
[----:B------:R-:W-:Y:S04]  /*cbdc0*/  STL [R1+0x4964], R29 ;  /* 0x0049641d01007387 */ /* 0x000fe80000100800 */
[----:B------:R-:W3:Y:S04]  /*cbdd0*/  LDL.LU R41, [R1+0x4a40] ;  /* 0x004a400001297983 */ /* 0x000ee80000300800 */
[----:B------:R1:W-:Y:S04]  /*cbde0*/  STL [R1+0x4960], R37 ;  /* 0x0049602501007387 */ /* 0x0003e80000100800 */
[----:B------:R-:W3:Y:S04]  /*cbdf0*/  LDL.LU R40, [R1+0x4a48] ;  /* 0x004a480001287983 */ /* 0x000ee80000300800 */
[----:B------:R1:W-:Y:S04]  /*cbe00*/  LDGSTS.E [R28+0xd580], desc[UR40][R32.64], P1 ;  /* 0x0d580000201c7fae */ /* 0x0003e800089a1028 */
[----:B-1----:R-:W3:Y:S04]  /*cbe10*/  LDL.LU R39, [R1+0x4a50] ;  /* 0x004a500001277983 */ /* 0x002ee80000300800 */
[----:B------:R-:W3:Y:S01]  /*cbe20*/  LDL.LU R38, [R1+0x4a54] ;  /* 0x004a540001267983 */ /* 0x000ee20000300800 */
[----:B------:R-:W-:-:S02]  /*cbe30*/  IMAD.MOV.U32 R33, RZ, RZ, R37 ;  /* 0x000000ffff217224 */ /* 0x000fc400078e0025 */
[----:B------:R-:W-:Y:S01]  /*cbe40*/  IMAD.MOV.U32 R32, RZ, RZ, R29 ;  /* 0x000000ffff207224 */ /* 0x000fe200078e001d */
[----:B------:R-:W3:Y:S04]  /*cbe50*/  LDL.LU R37, [R1+0x4a58] ;  /* 0x004a580001257983 */ /* 0x000ee80000300800 */
[----:B------:R-:W3:Y:S01]  /*cbe60*/  LDL.LU R29, [R1+0x4a5c] ;  /* 0x004a5c00011d7983 */ /* 0x000ee20000300800 */
[----:B----4-:R-:W-:-:S03]  /*cbe70*/  IADD3 R35, P0, PT, R35, R5, RZ ;  /* 0x0000000523237210 */ /* 0x010fc60007f1e0ff */
[----:B------:R1:W-:Y:S01]  /*cbe80*/  LDGSTS.E [R28+0xd600], desc[UR40][R32.64], P1 ;  /* 0x0d600000201c7fae */ /* 0x0003e200089a1028 */
[----:B------:R-:W-:Y:S02]  /*cbe90*/  IADD3 R6, P2, PT, R6, R5, RZ ;  /* 0x0000000506067210 */ /* 0x000fe40007f5e0ff */
[----:B--2---:R-:W-:Y:S01]  /*cbea0*/  IADD3.X R36, PT, PT, R36, R2, RZ, P0, !PT ;  /* 0x0000000224247210 */ /* 0x004fe200007fe4ff */
[----:B-1----:R-:W-:Y:S01]  /*cbeb0*/  IMAD.MOV.U32 R32, RZ, RZ, R35 ;  /* 0x000000ffff207224 */ /* 0x002fe200078e0023 */
[----:B------:R-:W-:Y:S01]  /*cbec0*/  STL [R1+0x496c], R35 ;  /* 0x00496c2301007387 */ /* 0x000fe20000100800 */
[----:B------:R-:W-:Y:S02]  /*cbed0*/  IMAD.X R30, R30, 0x1, R2, P2 ;  /* 0x000000011e1e7824 */ /* 0x000fe400010e0602 */
[----:B------:R-:W-:Y:S01]  /*cbee0*/  IMAD.MOV.U32 R33, RZ, RZ, R36 ;  /* 0x000000ffff217224 */ /* 0x000fe200078e0024 */
[----:B------:R-:W-:Y:S04]  /*cbef0*/  STL [R1+0x4968], R36 ;  /* 0x0049682401007387 */ /* 0x000fe80000100800 */
[----:B------:R-:W-:Y:S04]  /*cbf00*/  STL [R1+0x4974], R6 ;  /* 0x0049740601007387 */ /* 0x000fe80000100800 */
[----:B------:R1:W-:Y:S04]  /*cbf10*/  LDGSTS.E [R28+0xd680], desc[UR40][R32.64], P1 ;  /* 0x0d680000201c7fae */ /* 0x0003e800089a1028 */
[----:B------:R2:W-:Y:S01]  /*cbf20*/  STL [R1+0x4970], R30 ;  /* 0x0049701e01007387 */ /* 0x0005e20000100800 */
[----:B-1----:R-:W-:-:S02]  /*cbf30*/  IMAD.MOV.U32 R33, RZ, RZ, R30 ;  /* 0x000000ffff217224 */ /* 0x002fc400078e001e */
[----:B------:R-:W-:Y:S01]  /*cbf40*/  IMAD.MOV.U32 R32, RZ, RZ, R6 ;  /* 0x000000ffff207224 */ /* 0x000fe200078e0006 */
[----:B--2---:R-:W2:Y:S04]  /*cbf50*/  LDL.LU R30, [R1+0x4a60] ;  /* 0x004a6000011e7983 */ /* 0x004ea80000300800 */
[----:B------:R-:W4:Y:S04]  /*cbf60*/  LDL.LU R6, [R1+0x4a64] ;  /* 0x004a640001067983 */ /* 0x000f280000300800 */
[----:B------:R-:W2:Y:S04]  /*cbf70*/  LDL.LU R36, [R1+0x4a68] ;  /* 0x004a680001247983 */ /* 0x000ea80000300800 */
[----:B------:R-:W2:Y:S01]  /*cbf80*/  LDL.LU R35, [R1+0x4a6c] ;  /* 0x004a6c0001237983 */ /* 0x000ea20000300800 */
[----:B------:R-:W-:-:S03]  /*cbf90*/  UISETP.GT.AND UP1, UPT, UR11, 0x39, UPT ;  /* 0x000000390b00788c */ /* 0x000fc6000bf24270 */
[----:B------:R1:W-:Y:S01]  /*cbfa0*/  LDGSTS.E [R28+0xd700], desc[UR40][R32.64], P1 ;  /* 0x0d700000201c7fae */ /* 0x0003e200089a1028 */
[----:B------:R-:W-:Y:S01]  /*cbfb0*/  USEL UR10, URZ, 0x4, !UP1 ;  /* 0x00000004ff0a7887 */ /* 0x000fe2000c800000 */
[----:B------:R-:W-:-:S05]  /*cbfc0*/  IADD3 R42, P0, PT, R42, R5, RZ ;  /* 0x000000052a2a7210 */ /* 0x000fca0007f1e0ff */
[----:B------:R-:W-:Y:S01]  /*cbfd0*/  IMAD.X R43, R43, 0x1, R2, P0 ;  /* 0x000000012b2b7824 */ /* 0x000fe200000e0602 */
[----:B------:R-:W-:Y:S01]  /*cbfe0*/  USEL UR10, UR10, URZ, !UP0 ;  /* 0x000000ff0a0a7287 */ /* 0x000fe2000c000000 */
[----:B-1----:R-:W-:Y:S02]  /*cbff0*/  IMAD.MOV.U32 R32, RZ, RZ, R42 ;  /* 0x000000ffff207224 */ /* 0x002fe400078e002a */
[----:B------:R-:W-:-:S03]  /*cc000*/  IMAD.MOV.U32 R33, RZ, RZ, R43 ;  /* 0x000000ffff217224 */ /* 0x000fc600078e002b */
[----:B------:R-:W-:Y:S02]  /*cc010*/  ISETP.NE.U32.AND P0, PT, RZ, UR10, PT ;  /* 0x0000000aff007c0c */ /* 0x000fe4000bf05070 */
[----:B------:R1:W-:Y:S01]  /*cc020*/  LDGSTS.E [R28+0xd780], desc[UR40][R32.64], P1 ;  /* 0x0d780000201c7fae */ /* 0x0003e200089a1028 */
[-C--:B------:R-:W-:Y:S02]  /*cc030*/  IADD3 R7, P1, PT, R7, R5.reuse, RZ ;  /* 0x0000000507077210 */ /* 0x080fe40007f3e0ff */
[----:B------:R-:W-:Y:S01]  /*cc040*/  IADD3 R34, P2, PT, R34, R5, RZ ;  /* 0x0000000522227210 */ /* 0x000fe20007f5e0ff */
[----:B------:R-:W-:Y:S02]  /*cc050*/  STL [R1+0x497c], R42 ;  /* 0x00497c2a01007387 */ /* 0x000fe40000100800 */
[----:B-1----:R-:W-:Y:S02]  /*cc060*/  IMAD.MOV.U32 R32, RZ, RZ, R7 ;  /* 0x000000ffff207224 */ /* 0x002fe400078e0007 */
[----:B------:R-:W-:Y:S04]  /*cc070*/  STL [R1+0x4978], R43 ;  /* 0x0049782b01007387 */ /* 0x000fe80000100800 */
[----:B------:R1:W-:Y:S01]  /*cc080*/  STL [R1+0x4a44], R7 ;  /* 0x004a440701007387 */ /* 0x0003e20000100800 */
[----:B---3--:R-:W-:-:S04]  /*cc090*/  IMAD.X R41, R41, 0x1, R2, P1 ;  /* 0x0000000129297824 */ /* 0x008fc800008e0602 */
[----:B------:R-:W-:Y:S01]  /*cc0a0*/  IMAD.MOV.U32 R33, RZ, RZ, R41 ;  /* 0x000000ffff217224 */ /* 0x000fe200078e0029 */
[----:B------:R-:W-:Y:S01]  /*cc0b0*/  STL [R1+0x4a40], R41 ;  /* 0x004a402901007387 */ /* 0x000fe20000100800 */
[----:B------:R-:W-:-:S03]  /*cc0c0*/  IMAD.X R40, R40, 0x1, R2, P2 ;  /* 0x0000000128287824 */ /* 0x000fc600010e0602 */
[----:B------:R3:W-:Y:S04]  /*cc0d0*/  STL [R1+0x4a4c], R34 ;  /* 0x004a4c2201007387 */ /* 0x0007e80000100800 */
[----:B-1----:R-:W2:Y:S04]  /*cc0e0*/  LDL.LU R7, [R1+0x4a74] ;  /* 0x004a740001077983 */ /* 0x002ea80000300800 */
[----:B------:R1:W-:Y:S01]  /*cc0f0*/  LDGSTS.E [R28+0xe400], desc[UR40][R32.64], P0 ;  /* 0x0e400000201c7fae */ /* 0x0003e200081a1028 */
[----:B------:R-:W-:-:S03]  /*cc100*/  IADD3 R38, P1, PT, R38, R5, RZ ;  /* 0x0000000526267210 */ /* 0x000fc60007f3e0ff */
[----:B------:R-:W-:Y:S02]  /*cc110*/  STL [R1+0x4a48], R40 ;  /* 0x004a482801007387 */ /* 0x000fe40000100800 */
[----:B------:R-:W-:Y:S01]  /*cc120*/  IMAD.X R39, R39, 0x1, R2, P1 ;  /* 0x0000000127277824 */ /* 0x000fe200008e0602 */
[----:B------:R-:W-:Y:S01]  /*cc130*/  IADD3 R29, P2, PT, R29, R5, RZ ;  /* 0x000000051d1d7210 */ /* 0x000fe20007f5e0ff */
[----:B-1----:R-:W-:Y:S02]  /*cc140*/  IMAD.MOV.U32 R32, RZ, RZ, R34 ;  /* 0x000000ffff207224 */ /* 0x002fe400078e0022 */
[----:B---3--:R-:W3:Y:S02]  /*cc150*/  LDL.LU R34, [R1+0x4a70] ;  /* 0x004a700001227983 */ /* 0x008ee40000300800 */
[----:B------:R-:W-:Y:S02]  /*cc160*/  IMAD.X R37, R37, 0x1, R2, P2 ;  /* 0x0000000125257824 */ /* 0x000fe400010e0602 */
[----:B------:R-:W-:Y:S01]  /*cc170*/  STL [R1+0x4a54], R38 ;  /* 0x004a542601007387 */ /* 0x000fe20000100800 */
[----:B------:R-:W-:-:S03]  /*cc180*/  IMAD.MOV.U32 R33, RZ, RZ, R40 ;  /* 0x000000ffff217224 */ /* 0x000fc600078e0028 */
[----:B------:R-:W-:Y:S04]  /*cc190*/  STL [R1+0x4a50], R39 ;  /* 0x004a502701007387 */ /* 0x000fe80000100800 */
[----:B------:R1:W-:Y:S04]  /*cc1a0*/  STL [R1+0x4a5c], R29 ;  /* 0x004a5c1d01007387 */ /* 0x0003e80000100800 */
[----:B------:R-:W-:Y:S04]  /*cc1b0*/  STL [R1+0x4a58], R37 ;  /* 0x004a582501007387 */ /* 0x000fe80000100800 */
[----:B------:R-:W3:Y:S04]  /*cc1c0*/  LDL.LU R45, [R1+0x4a78] ;  /* 0x004a7800012d7983 */ /* 0x000ee80000300800 */
[----:B------:R-:W3:Y:S04]  /*cc1d0*/  LDL.LU R44, [R1+0x4a7c] ;  /* 0x004a7c00012c7983 */ /* 0x000ee80000300800 */
[----:B------:R1:W-:Y:S04]  /*cc1e0*/  LDGSTS.E [R28+0xe480], desc[UR40][R32.64], P0 ;  /* 0x0e480000201c7fae */ /* 0x0003e800081a1028 */
[----:B------:R-:W3:Y:S01]  /*cc1f0*/  LDL.LU R43, [R1+0x4b40] ;  /* 0x004b4000012b7983 */ /* 0x000ee20000300800 */
[----:B-1----:R-:W-:-:S02]  /*cc200*/  IMAD.MOV.U32 R32, RZ, RZ, R38 ;  /* 0x000000ffff207224 */ /* 0x002fc400078e0026 */
[----:B------:R-:W-:Y:S01]  /*cc210*/  IMAD.MOV.U32 R33, RZ, RZ, R39 ;  /* 0x000000ffff217224 */ /* 0x000fe200078e0027 */
[----:B----4-:R-:W-:-:S04]  /*cc220*/  IADD3 R6, P1, PT, R6, R5, RZ ;  /* 0x0000000506067210 */ /* 0x010fc80007f3e0ff */
[----:B------:R1:W-:Y:S01]  /*cc230*/  LDGSTS.E [R28+0xe500], desc[UR40][R32.64], P0 ;  /* 0x0e500000201c7fae */ /* 0x0003e200081a1028 */
[--C-:B--2---:R-:W-:Y:S01]  /*cc240*/  IMAD.X R30, R30, 0x1, R2.reuse, P1 ;  /* 0x000000011e1e7824 */ /* 0x104fe200008e0602 */
[----:B------:R-:W-:Y:S01]  /*cc250*/  IADD3 R35, P2, PT, R35, R5, RZ ;  /* 0x0000000523237210 */ /* 0x000fe20007f5e0ff */
[----:B-1----:R-:W-:Y:S02]  /*cc260*/  IMAD.MOV.U32 R32, RZ, RZ, R29 ;  /* 0x000000ffff207224 */ /* 0x002fe400078e001d */
[----:B------:R-:W-:Y:S01]  /*cc270*/  IMAD.MOV.U32 R33, RZ, RZ, R37 ;  /* 0x000000ffff217224 */ /* 0x000fe200078e0025 */
[----:B------:R-:W2:Y:S01]  /*cc280*/  LDL.LU R29, [R1+0x4b44] ;  /* 0x004b4400011d7983 */ /* 0x000ea20000300800 */
[----:B------:R-:W-:-:S03]  /*cc290*/  IMAD.X R36, R36, 0x1, R2, P2 ;  /* 0x0000000124247824 */ /* 0x000fc600010e0602 */
[----:B------:R-:W-:Y:S04]  /*cc2a0*/  STL [R1+0x4a64], R6 ;  /* 0x004a640601007387 */ /* 0x000fe80000100800 */
[----:B------:R1:W-:Y:S04]  /*cc2b0*/  LDGSTS.E [R28+0xe580], desc[UR40][R32.64], P0 ;  /* 0x0e580000201c7fae */ /* 0x0003e800081a1028 */
[----:B------:R4:W-:Y:S04]  /*cc2c0*/  STL [R1+0x4a60], R30 ;  /* 0x004a601e01007387 */ /* 0x0009e80000100800 */
[----:B------:R-:W-:Y:S01]  /*cc2d0*/  STL [R1+0x4a6c], R35 ;  /* 0x004a6c2301007387 */ /* 0x000fe20000100800 */
[----:B-1----:R-:W-:-:S03]  /*cc2e0*/  IMAD.MOV.U32 R33, RZ, RZ, R30 ;  /* 0x000000ffff217224 */ /* 0x002fc600078e001e */
[----:B----4-:R-:W4:Y:S01]  /*cc2f0*/  LDL.LU R30, [R1+0x4b4c] ;  /* 0x004b4c00011e7983 */ /* 0x010f220000300800 */
[----:B------:R-:W-:-:S03]  /*cc300*/  IMAD.MOV.U32 R32, RZ, RZ, R6 ;  /* 0x000000ffff207224 */ /* 0x000fc600078e0006 */
[----:B------:R1:W-:Y:S04]  /*cc310*/  STL [R1+0x4a68], R36 ;  /* 0x004a682401007387 */ /* 0x0003e80000100800 */
[----:B------:R-:W4:Y:S04]  /*cc320*/  LDL.LU R6, [R1+0x4b54] ;  /* 0x004b540001067983 */ /* 0x000f280000300800 */
[----:B------:R-:W4:Y:S04]  /*cc330*/  LDL.LU R42, [R1+0x4b48] ;  /* 0x004b4800012a7983 */ /* 0x000f280000300800 */
[----:B------:R1:W-:Y:S01]  /*cc340*/  LDGSTS.E [R28+0xe600], desc[UR40][R32.64], P0 ;  /* 0x0e600000201c7fae */ /* 0x0003e200081a1028 */
[----:B------:R-:W-:-:S04]  /*cc350*/  UISETP.GT.AND UP1, UPT, UR11, 0x3d, UPT ;  /* 0x0000003d0b00788c */ /* 0x000fc8000bf24270 */
[----:B------:R-:W-:Y:S01]  /*cc360*/  USEL UR10, URZ, 0x4, !UP1 ;  /* 0x00000004ff0a7887 */ /* 0x000fe2000c800000 */
[----:B-1----:R-:W-:Y:S02]  /*cc370*/  IMAD.MOV.U32 R33, RZ, RZ, R36 ;  /* 0x000000ffff217224 */ /* 0x002fe400078e0024 */
[----:B------:R-:W4:Y:S01]  /*cc380*/  LDL.LU R36, [R1+0x4b50] ;  /* 0x004b500001247983 */ /* 0x000f220000300800 */
[----:B------:R-:W-:-:S03]  /*cc390*/  IMAD.MOV.U32 R32, RZ, RZ, R35 ;  /* 0x000000ffff207224 */ /* 0x000fc600078e0023 */
[----:B------:R-:W4:Y:S04]  /*cc3a0*/  LDL.LU R40, [R1+0x4b5c] ;  /* 0x004b5c0001287983 */ /* 0x000f280000300800 */
[----:B------:R-:W4:Y:S04]  /*cc3b0*/  LDL.LU R35, [R1+0x4b64] ;  /* 0x004b640001237983 */ /* 0x000f280000300800 */
[----:B------:R1:W-:Y:S01]  /*cc3c0*/  LDGSTS.E [R28+0xe680], desc[UR40][R32.64], P0 ;  /* 0x0e680000201c7fae */ /* 0x0003e200081a1028 */
[----:B------:R-:W-:Y:S01]  /*cc3d0*/  USEL UR10, UR10, URZ, !UP0 ;  /* 0x000000ff0a0a7287 */ /* 0x000fe2000c000000 */
[----:B------:R-:W-:-:S05]  /*cc3e0*/  IADD3 R7, P1, PT, R7, R5, RZ ;  /* 0x0000000507077210 */ /* 0x000fca0007f3e0ff */
[----:B------:R3:W-:Y:S01]  /*cc3f0*/  STL [R1+0x4a74], R7 ;  /* 0x004a740701007387 */ /* 0x0007e20000100800 */
[----:B-1----:R-:W-:Y:S02]  /*cc400*/  IMAD.MOV.U32 R32, RZ, RZ, R7 ;  /* 0x000000ffff207224 */ /* 0x002fe400078e0007 */
[----:B---3--:R-:W-:-:S05]  /*cc410*/  IMAD.X R34, R34, 0x1, R2, P1 ;  /* 0x0000000122227824 */ /* 0x008fca00008e0602 */
[----:B------:R1:W-:Y:S01]  /*cc420*/  STL [R1+0x4a70], R34 ;  /* 0x004a702201007387 */ /* 0x0003e20000100800 */
[----:B------:R-:W-:-:S03]  /*cc430*/  IMAD.MOV.U32 R33, RZ, RZ, R34 ;  /* 0x000000ffff217224 */ /* 0x000fc600078e0022 */
[----:B------:R-:W3:Y:S04]  /*cc440*/  LDL.LU R41, [R1+0x4b58] ;  /* 0x004b580001297983 */ /* 0x000ee80000300800 */
[----:B------:R-:W3:Y:S04]  /*cc450*/  LDL.LU R39, [R1+0x4b60] ;  /* 0x004b600001277983 */ /* 0x000ee80000300800 */
[----:B------:R-:W3:Y:S04]  /*cc460*/  LDL.LU R38, [R1+0x4b68] ;  /* 0x004b680001267983 */ /* 0x000ee80000300800 */
[----:B------:R-:W3:Y:S01]  /*cc470*/  LDL.LU R7, [R1+0x4b6c] ;  /* 0x004b6c0001077983 */ /* 0x000ee20000300800 */
[----:B------:R-:W-:-:S03]  /*cc480*/  IADD3 R44, P2, PT, R44, R5, RZ ;  /* 0x000000052c2c7210 */ /* 0x000fc60007f5e0ff */
[----:B------:R1:W-:Y:S02]  /*cc490*/  LDGSTS.E [R28+0xe700], desc[UR40][R32.64], P0 ;  /* 0x0e700000201c7fae */ /* 0x0003e400081a1028 */
[----:B------:R-:W-:Y:S02]  /*cc4a0*/  IMAD.X R45, R45, 0x1, R2, P2 ;  /* 0x000000012d2d7824 */ /* 0x000fe400010e0602 */
[----:B------:R-:W3:Y:S01]  /*cc4b0*/  LDL.LU R37, [R1+0x4b70] ;  /* 0x004b700001257983 */ /* 0x000ee20000300800 */
[----:B------:R-:W-:-:S03]  /*cc4c0*/  ISETP.NE.U32.AND P1, PT, RZ, UR10, PT ;  /* 0x0000000aff007c0c */ /* 0x000fc6000bf25070 */
[----:B-1----:R-:W3:Y:S01]  /*cc4d0*/  LDL.LU R34, [R1+0x4b74] ;  /* 0x004b740001227983 */ /* 0x002ee20000300800 */
[----:B------:R-:W-:Y:S02]  /*cc4e0*/  IMAD.MOV.U32 R32, RZ, RZ, R44 ;  /* 0x000000ffff207224 */ /* 0x000fe400078e002c */
[----:B------:R-:W-:Y:S01]  /*cc4f0*/  IMAD.MOV.U32 R33, RZ, RZ, R45 ;  /* 0x000000ffff217224 */ /* 0x000fe200078e002d */
[----:B------:R-:W-:Y:S04]  /*cc500*/  STL [R1+0x4a7c], R44 ;  /* 0x004a7c2c01007387 */ /* 0x000fe80000100800 */
[----:B------:R1:W-:Y:S04]  /*cc510*/  LDGSTS.E [R28+0xe780], desc[UR40][R32.64], P0 ;  /* 0x0e780000201c7fae */ /* 0x0003e800081a1028 */
[----:B------:R-:W-:Y:S01]  /*cc520*/  STL [R1+0x4a78], R45 ;  /* 0x004a782d01007387 */ /* 0x000fe20000100800 */
[----:B--2---:R-:W-:-:S04]  /*cc530*/  IADD3 R29, P3, PT, R29, R5, RZ ;  /* 0x000000051d1d7210 */ /* 0x004fc80007f7e0ff */
[----:B------:R-:W-:Y:S01]  /*cc540*/  IADD3.X R43, PT, PT, R43, R2, RZ, P3, !PT ;  /* 0x000000022b2b7210 */ /* 0x000fe20001ffe4ff */
[----:B------:R2:W-:Y:S01]  /*cc550*/  STL [R1+0x4b44], R29 ;  /* 0x004b441d01007387 */ /* 0x0005e20000100800 */
[----:B-1----:R-:W-:-:S03]  /*cc560*/  IMAD.MOV.U32 R32, RZ, RZ, R29 ;  /* 0x000000ffff207224 */ /* 0x002fc600078e001d */
[----:B------:R-:W-:Y:S01]  /*cc570*/  IMAD.MOV.U32 R33, RZ, RZ, R43 ;  /* 0x000000ffff217224 */ /* 0x000fe200078e002b */
[----:B------:R-:W-:Y:S04]  /*cc580*/  STL [R1+0x4b40], R43 ;  /* 0x004b402b01007387 */ /* 0x000fe80000100800 */
[----:B------:R1:W-:Y:S04]  /*cc590*/  LDGSTS.E [R28+0xf400], desc[UR40][R32.64], P1 ;  /* 0x0f400000201c7fae */ /* 0x0003e800089a1028 */
[----:B--2---:R-:W2:Y:S01]  /*cc5a0*/  LDL.LU R29, [R1+0x4b7c] ;  /* 0x004b7c00011d7983 */ /* 0x004ea20000300800 */
[----:B----4-:R-:W-:-:S05]  /*cc5b0*/  IADD3 R30, P0, PT, R30, R5, RZ ;  /* 0x000000051e1e7210 */ /* 0x010fca0007f1e0ff */
[----:B------:R4:W-:Y:S01]  /*cc5c0*/  STL [R1+0x4b4c], R30 ;  /* 0x004b4c1e01007387 */ /* 0x0009e20000100800 */
[----:B------:R-:W-:Y:S01]  /*cc5d0*/  IADD3 R6, P2, PT, R6, R5, RZ ;  /* 0x0000000506067210 */ /* 0x000fe20007f5e0ff */
[----:B------:R-:W-:Y:S02]  /*cc5e0*/  IMAD.X R42, R42, 0x1, R2, P0 ;  /* 0x000000012a2a7824 */ /* 0x000fe400000e0602 */
[----:B-1----:R-:W-:-:S03]  /*cc5f0*/  IMAD.MOV.U32 R32, RZ, RZ, R30 ;  /* 0x000000ffff207224 */ /* 0x002fc600078e001e */
[----:B------:R-:W-:Y:S04]  /*cc600*/  STL [R1+0x4b48], R42 ;  /* 0x004b482a01007387 */ /* 0x000fe80000100800 */
[----:B------:R-:W-:Y:S04]  /*cc610*/  STL [R1+0x4b54], R6 ;  /* 0x004b540601007387 */ /* 0x000fe80000100800 */
[----:B----4-:R-:W4:Y:S01]  /*cc620*/  LDL.LU R30, [R1+0x4b78] ;  /* 0x004b7800011e7983 */ /* 0x010f220000300800 */
[----:B------:R-:W-:Y:S02]  /*cc630*/  IMAD.MOV.U32 R33, RZ, RZ, R42 ;  /* 0x000000ffff217224 */ /* 0x000fe400078e002a */
[----:B------:R-:W-:-:S03]  /*cc640*/  IMAD.X R36, R36, 0x1, R2, P2 ;  /* 0x0000000124247824 */ /* 0x000fc600010e0602 */
[----:B------:R1:W-:Y:S01]  /*cc650*/  LDGSTS.E [R28+0xf480], desc[UR40][R32.64], P1 ;  /* 0x0f480000201c7fae */ /* 0x0003e200089a1028 */
[-C--:B------:R-:W-:Y:S02]  /*cc660*/  IADD3 R40, P0, PT, R40, R5.reuse, RZ ;  /* 0x0000000528287210 */ /* 0x080fe40007f1e0ff */
[----:B------:R-:W-:Y:S01]  /*cc670*/  IADD3 R35, P2, PT, R35, R5, RZ ;  /* 0x0000000523237210 */ /* 0x000fe20007f5e0ff */
[----:B------:R1:W-:Y:S02]  /*cc680*/  STL [R1+0x4b50], R36 ;  /* 0x004b502401007387 */ /* 0x0003e40000100800 */
[----:B-1----:R-:W-:Y:S02]  /*cc690*/  IMAD.MOV.U32 R32, RZ, RZ, R6 ;  /* 0x000000ffff207224 */ /* 0x002fe400078e0006 */
[----:B------:R-:W-:Y:S02]  /*cc6a0*/  IMAD.MOV.U32 R33, RZ, RZ, R36 ;  /* 0x000000ffff217224 */ /* 0x000fe400078e0024 */
[----:B------:R-:W4:Y:S04]  /*cc6b0*/  LDL.LU R36, [R1+0x5294] ;  /* 0x0052940001247983 */ /* 0x000f280000300800 */
[----:B------:R-:W4:Y:S04]  /*cc6c0*/  LDL.LU R6, [R1+0x5284] ;  /* 0x0052840001067983 */ /* 0x000f280000300800 */
[----:B------:R1:W-:Y:S04]  /*cc6d0*/  STL [R1+0x4b5c], R40 ;  /* 0x004b5c2801007387 */ /* 0x0003e80000100800 */
[----:B------:R1:W-:Y:S02]  /*cc6e0*/  LDGSTS.E [R28+0xf500], desc[UR40][R32.64], P1 ;  /* 0x0f500000201c7fae */ /* 0x0003e400089a1028 */
[----:B-1----:R-:W-:-:S02]  /*cc6f0*/  IMAD.MOV.U32 R32, RZ, RZ, R40 ;  /* 0x000000ffff207224 */ /* 0x002fc400078e0028 */
[--C-:B---3--:R-:W-:Y:S02]  /*cc700*/  IMAD.X R41, R41, 0x1, R2.reuse, P0 ;  /* 0x0000000129297824 */ /* 0x108fe400000e0602 */
[----:B------:R-:W-:-:S03]  /*cc710*/  IMAD.X R39, R39, 0x1, R2, P2 ;  /* 0x0000000127277824 */ /* 0x000fc600010e0602 */
[----:B------:R-:W-:Y:S01]  /*cc720*/  STL [R1+0x4b58], R41 ;  /* 0x004b582901007387 */ /* 0x000fe20000100800 */
[----:B------:R-:W-:-:S03]  /*cc730*/  IMAD.MOV.U32 R33, RZ, RZ, R41 ;  /* 0x000000ffff217224 */ /* 0x000fc600078e0029 */
[----:B------:R1:W-:Y:S01]  /*cc740*/  STL [R1+0x4b64], R35 ;  /* 0x004b642301007387 */ /* 0x0003e20000100800 */
[----:B------:R-:W-:-:S03]  /*cc750*/  IADD3 R7, P0, PT, R7, R5, RZ ;  /* 0x0000000507077210 */ /* 0x000fc60007f1e0ff */
[----:B------:R-:W-:Y:S04]  /*cc760*/  STL [R1+0x4b60], R39 ;  /* 0x004b602701007387 */ /* 0x000fe80000100800 */
[----:B------:R-:W3:Y:S01]  /*cc770*/  LDL.LU R40, [R1+0x5280] ;  /* 0x0052800001287983 */ /* 0x000ee20000300800 */
[----:B------:R-:W-:-:S03]  /*cc780*/  IMAD.X R38, R38, 0x1, R2, P0 ;  /* 0x0000000126267824 */ /* 0x000fc600000e0602 */
[----:B------:R1:W-:Y:S01]  /*cc790*/  LDGSTS.E [R28+0xf580], desc[UR40][R32.64], P1 ;  /* 0x0f580000201c7fae */ /* 0x0003e200089a1028 */
[----:B------:R-:W-:-:S05]  /*cc7a0*/  IADD3 R34, P2, PT, R34, R5, RZ ;  /* 0x0000000522227210 */ /* 0x000fca0007f5e0ff */
[----:B------:R-:W-:Y:S02]  /*cc7b0*/  IMAD.X R37, R37, 0x1, R2, P2 ;  /* 0x0000000125257824 */ /* 0x000fe400010e0602 */
[----:B-1----:R-:W-:Y:S02]  /*cc7c0*/  IMAD.MOV.U32 R32, RZ, RZ, R35 ;  /* 0x000000ffff207224 */ /* 0x002fe400078e0023 */
[----:B------:R-:W3:Y:S01]  /*cc7d0*/  LDL.LU R35, [R1+0x5278] ;  /* 0x0052780001237983 */ /* 0x000ee20000300800 */
[----:B------:R-:W-:-:S03]  /*cc7e0*/  IMAD.MOV.U32 R33, RZ, RZ, R39 ;  /* 0x000000ffff217224 */ /* 0x000fc600078e0027 */
[----:B------:R1:W-:Y:S04]  /*cc7f0*/  STL [R1+0x4b6c], R7 ;  /* 0x004b6c0701007387 */ /* 0x0003e80000100800 */
[----:B------:R-:W-:Y:S04]  /*cc800*/  STL [R1+0x4b68], R38 ;  /* 0x004b682601007387 */ /* 0x000fe80000100800 */
[----:B------:R-:W-:Y:S04]  /*cc810*/  STL [R1+0x4b74], R34 ;  /* 0x004b742201007387 */ /* 0x000fe80000100800 */
[----:B------:R-:W3:Y:S04]  /*cc820*/  LDL.LU R41, [R1+0x527c] ;  /* 0x00527c0001297983 */ /* 0x000ee80000300800 */
[----:B------:R1:W-:Y:S04]  /*cc830*/  LDGSTS.E [R28+0xf600], desc[UR40][R32.64], P1 ;  /* 0x0f600000201c7fae */ /* 0x0003e800089a1028 */
[----:B------:R2:W-:Y:S01]  /*cc840*/  STL [R1+0x4b70], R37 ;  /* 0x004b702501007387 */ /* 0x0005e20000100800 */
[----:B-1----:R-:W-:-:S02]  /*cc850*/  IMAD.MOV.U32 R32, RZ, RZ, R7 ;  /* 0x000000ffff207224 */ /* 0x002fc400078e0007 */
[----:B------:R-:W-:Y:S01]  /*cc860*/  IMAD.MOV.U32 R33, RZ, RZ, R38 ;  /* 0x000000ffff217224 */ /* 0x000fe200078e0026 */
[----:B------:R-:W3:Y:S01]  /*cc870*/  LDL.LU R7, [R1+0x5274] ;  /* 0x0052740001077983 */ /* 0x000ee20000300800 */
[----:B--2---:R-:W-:-:S03]  /*cc880*/  IADD3 R29, P0, PT, R29, R5, RZ ;  /* 0x000000051d1d7210 */ /* 0x004fc60007f1e0ff */
[----:B------:R-:W2:Y:S04]  /*cc890*/  LDL.LU R42, [R1+0x5270] ;  /* 0x00527000012a7983 */ /* 0x000ea80000300800 */
[----:B------:R1:W-:Y:S02]  /*cc8a0*/  LDGSTS.E [R28+0xf680], desc[UR40][R32.64], P1 ;  /* 0x0f680000201c7fae */ /* 0x0003e400089a1028 */
[----:B-1----:R-:W-:Y:S02]  /*cc8b0*/  IMAD.MOV.U32 R33, RZ, RZ, R37 ;  /* 0x000000ffff217224 */ /* 0x002fe400078e0025 */
[----:B------:R-:W2:Y:S01]  /*cc8c0*/  LDL.LU R37, [R1+0x5268] ;  /* 0x0052680001257983 */ /* 0x000ea20000300800 */
[----:B------:R-:W-:-:S03]  /*cc8d0*/  IMAD.MOV.U32 R32, RZ, RZ, R34 ;  /* 0x000000ffff207224 */ /* 0x000fc600078e0022 */
[----:B------:R-:W-:Y:S04]  /*cc8e0*/  STL [R1+0x4b7c], R29 ;  /* 0x004b7c1d01007387 */ /* 0x000fe80000100800 */
[----:B------:R1:W-:Y:S01]  /*cc8f0*/  LDGSTS.E [R28+0xf700], desc[UR40][R32.64], P1 ;  /* 0x0f700000201c7fae */ /* 0x0003e200089a1028 */
[----:B----4-:R-:W-:-:S05]  /*cc900*/  IMAD.X R30, R30, 0x1, R2, P0 ;  /* 0x000000011e1e7824 */ /* 0x010fca00000e0602 */
[----:B------:R4:W-:Y:S04]  /*cc910*/  STL [R1+0x4b78], R30 ;  /* 0x004b781e01007387 */ /* 0x0009e80000100800 */
[----:B------:R-:W2:Y:S04]  /*cc920*/  LDL.LU R39, [R1+0x5260] ;  /* 0x0052600001277983 */ /* 0x000ea80000300800 */
[----:B------:R-:W2:Y:S01]  /*cc930*/  LDL.LU R34, [R1+0x526c] ;  /* 0x00526c0001227983 */ /* 0x000ea20000300800 */
[----:B-1----:R-:W-:-:S03]  /*cc940*/  IMAD.MOV.U32 R33, RZ, RZ, R30 ;  /* 0x000000ffff217224 */ /* 0x002fc600078e001e */
[----:B------:R-:W2:Y:S04]  /*cc950*/  LDL.LU R38, [R1+0x5258] ;  /* 0x0052580001267983 */ /* 0x000ea80000300800 */
[----:B----4-:R-:W4:Y:S01]  /*cc960*/  LDL.LU R30, [R1+0x5264] ;  /* 0x00526400011e7983 */ /* 0x010f220000300800 */
[----:B------:R-:W-:Y:S01]  /*cc970*/  UISETP.GT.AND UP1, UPT, UR11, 0x2, UPT ;  /* 0x000000020b00788c */ /* 0x000fe2000bf24270 */
[----:B------:R-:W-:-:S03]  /*cc980*/  IMAD.MOV.U32 R32, RZ, RZ, R29 ;  /* 0x000000ffff207224 */ /* 0x000fc600078e001d */
[----:B------:R-:W-:Y:S02]  /*cc990*/  USEL UR10, URZ, 0x4, !UP1 ;  /* 0x00000004ff0a7887 */ /* 0x000fe4000c800000 */
[----:B------:R1:W-:Y:S01]  /*cc9a0*/  LDGSTS.E [R28+0xf780], desc[UR40][R32.64], P1 ;  /* 0x0f780000201c7fae */ /* 0x0003e200089a1028 */
[-C--:B------:R-:W-:Y:S01]  /*cc9b0*/  IADD3 R36, P1, PT, R36, R5.reuse, RZ ;  /* 0x0000000524247210 */ /* 0x080fe20007f3e0ff */
[----:B------:R-:W-:Y:S01]  /*cc9c0*/  USEL UR10, UR10, URZ, !UP0 ;  /* 0x000000ff0a0a7287 */ /* 0x000fe2000c000000 */
[----:B------:R-:W-:Y:S02]  /*cc9d0*/  IADD3 R6, P2, PT, R6, R5, RZ ;  /* 0x0000000506067210 */ /* 0x000fe40007f5e0ff */
[----:B------:R-:W-:-:S03]  /*cc9e0*/  LOP3.LUT R29, R141, 0x40, RZ, 0x3c, !PT ;  /* 0x000000408d1d7812 */ /* 0x000fc600078e3cff */
[----:B------:R-:W-:Y:S01]  /*cc9f0*/  ISETP.NE.U32.AND P0, PT, RZ, UR10, PT ;  /* 0x0000000aff007c0c */ /* 0x000fe2000bf05070 */
[----:B------:R3:W-:Y:S01]  /*cca00*/  STL [R1+0x5294], R36 ;  /* 0x0052942401007387 */ /* 0x0007e20000100800 */
[----:B-1----:R-:W-:-:S03]  /*cca10*/  IMAD.MOV.U32 R32, RZ, RZ, R36 ;  /* 0x000000ffff207224 */ /* 0x002fc600078e0024 */
[----:B------:R-:W-:Y:S01]  /*cca20*/  STL [R1+0x5284], R6 ;  /* 0x0052840601007387 */ /* 0x000fe20000100800 */
[----:B------:R-:W-:Y:S02]  /*cca30*/  VIADD R29, R29, UR12 ;  /* 0x0000000c1d1d7c36 */ /* 0x000fe40008000000 */
[----:B---3--:R-:W-:-:S05]  /*cca40*/  IMAD.X R40, R40, 0x1, R2, P1 ;  /* 0x0000000128287824 */ /* 0x008fca00008e0602 */
[----:B------:R1:W-:Y:S01]  /*cca50*/  STL [R1+0x5280], R40 ;  /* 0x0052802801007387 */ /* 0x0003e20000100800 */
[----:B------:R-:W-:-:S03]  /*cca60*/  IMAD.MOV.U32 R33, RZ, RZ, R40 ;  /* 0x000000ffff217224 */ /* 0x000fc600078e0028 */
[----:B------:R-:W3:Y:S04]  /*cca70*/  LDL.LU R36, [R1+0x525c] ;  /* 0x00525c0001247983 */ /* 0x000ee80000300800 */
[----:B------:R1:W-:Y:S01]  /*cca80*/  LDGSTS.E [R29+0x800], desc[UR40][R32.64], P0 ;  /* 0x00800000201d7fae */ /* 0x0003e200081a1028 */
[----:B------:R-:W-:-:S05]  /*cca90*/  IMAD.X R35, R35, 0x1, R2, P2 ;  /* 0x0000000123237824 */ /* 0x000fca00010e0602 */
[----:B------:R1:W-:Y:S04]  /*ccaa0*/  STL [R1+0x5278], R35 ;  /* 0x0052782301007387 */ /* 0x0003e80000100800 */
[----:B-1----:R-:W3:Y:S01]  /*ccab0*/  LDL.LU R40, [R1+0x5250] ;  /* 0x0052500001287983 */ /* 0x002ee20000300800 */
[----:B------:R-:W-:Y:S01]  /*ccac0*/  MOV R32, R6 ;  /* 0x0000000600207202 */ /* 0x000fe20000000f00 */
[----:B------:R-:W-:Y:S02]  /*ccad0*/  IMAD.MOV.U32 R33, RZ, RZ, R35 ;  /* 0x000000ffff217224 */ /* 0x000fe400078e0023 */
[----:B------:R-:W3:Y:S01]  /*ccae0*/  LDL.LU R6, [R1+0x5254] ;  /* 0x0052540001067983 */ /* 0x000ee20000300800 */
[----:B------:R-:W-:-:S03]  /*ccaf0*/  IADD3 R41, P1, PT, R41, R5, RZ ;  /* 0x0000000529297210 */ /* 0x000fc60007f3e0ff */
[----:B------:R-:W3:Y:S04]  /*ccb00*/  LDL.LU R35, [R1+0x520c] ;  /* 0x00520c0001237983 */ /* 0x000ee80000300800 */
[----:B------:R-:W-:Y:S04]  /*ccb10*/  STL [R1+0x527c], R41 ;  /* 0x00527c2901007387 */ /* 0x000fe80000100800 */
[----:B------:R1:W-:Y:S01]  /*ccb20*/  LDGSTS.E [R29+0x880], desc[UR40][R32.64], P0 ;  /* 0x00880000201d7fae */ /* 0x0003e200081a1028 */
[----:B------:R-:W-:Y:S01]  /*ccb30*/  IADD3 R7, P2, PT, R7, R5, RZ ;  /* 0x0000000507077210 */ /* 0x000fe20007f5e0ff */
[----:B--2---:R-:W-:-:S04]  /*ccb40*/  IMAD.X R42, R42, 0x1, R2, P1 ;  /* 0x000000012a2a7824 */ /* 0x004fc800008e0602 */
[----:B-1----:R-:W-:Y:S01]  /*ccb50*/  IMAD.MOV.U32 R33, RZ, RZ, R42 ;  /* 0x000000ffff217224 */ /* 0x002fe200078e002a */
[----:B------:R1:W-:Y:S01]  /*ccb60*/  STL [R1+0x5270], R42 ;  /* 0x0052702a01007387 */ /* 0x0003e20000100800 */
[----:B------:R-:W-:-:S03]  /*ccb70*/  IMAD.MOV.U32 R32, RZ, RZ, R41 ;  /* 0x000000ffff207224 */ /* 0x000fc600078e0029 */
[----:B------:R-:W-:Y:S04]  /*ccb80*/  STL [R1+0x5274], R7 ;  /* 0x0052740701007387 */ /* 0x000fe80000100800 */
[----:B------:R2:W-:Y:S04]  /*ccb90*/  LDGSTS.E [R29+0x900], desc[UR40][R32.64], P0 ;  /* 0x00900000201d7fae */ /* 0x0005e800081a1028 */
[----:B-1----:R-:W3:Y:S01]  /*ccba0*/  LDL.LU R42, [R1+0x5248] ;  /* 0x00524800012a7983 */ /* 0x002ee20000300800 */
[----:B------:R-:W-:-:S05]  /*ccbb0*/  IMAD.X R37, R37, 0x1, R2, P2 ;  /* 0x0000000125257824 */ /* 0x000fca00010e0602 */
[----:B------:R1:W-:Y:S01]  /*ccbc0*/  STL [R1+0x5268], R37 ;  /* 0x0052682501007387 */ /* 0x0003e20000100800 */
[----:B--2---:R-:W-:Y:S02]  /*ccbd0*/  IMAD.MOV.U32 R32, RZ, RZ, R7 ;  /* 0x000000ffff207224 */ /* 0x004fe400078e0007 */
[----:B------:R-:W-:Y:S01]  /*ccbe0*/  IMAD.MOV.U32 R33, RZ, RZ, R37 ;  /* 0x000000ffff217224 */ /* 0x000fe200078e0025 */
[----:B------:R-:W2:Y:S04]  /*ccbf0*/  LDL.LU R41, [R1+0x5180] ;  /* 0x0051800001297983 */ /* 0x000ea80000300800 */
[----:B------:R4:W-:Y:S04]  /*ccc00*/  LDGSTS.E [R29+0x980], desc[UR40][R32.64], P0 ;  /* 0x00980000201d7fae */ /* 0x0009e800081a1028 */
[----:B-1----:R-:W2:Y:S01]  /*ccc10*/  LDL.LU R37, [R1+0x5184] ;  /* 0x0051840001257983 */ /* 0x002ea20000300800 */
[----:B------:R-:W-:-:S03]  /*ccc20*/  IADD3 R34, P1, PT, R34, R5, RZ ;  /* 0x0000000522227210 */ /* 0x000fc60007f3e0ff */
[----:B------:R-:W2:Y:S02]  /*ccc30*/  LDL.LU R7, [R1+0x517c] ;  /* 0x00517c0001077983 */ /* 0x000ea40000300800 */
[--C-:B------:R-:W-:Y:S01]  /*ccc40*/  IMAD.X R39, R39, 0x1, R2.reuse, P1 ;  /* 0x0000000127277824 */ /* 0x100fe200008e0602 */
[----:B----4-:R-:W-:Y:S01]  /*ccc50*/  IADD3 R30, P2, PT, R30, R5, RZ ;  /* 0x000000051e1e7210 */ /* 0x010fe20007f5e0ff */
[----:B------:R-:W-:Y:S02]  /*ccc60*/  STL [R1+0x526c], R34 ;  /* 0x00526c2201007387 */ /* 0x000fe40000100800 */
[----:B------:R-:W-:Y:S02]  /*ccc70*/  IMAD.MOV.U32 R33, RZ, RZ, R39 ;  /* 0x000000ffff217224 */ /* 0x000fe400078e0027 */
[----:B------:R1:W-:Y:S01]  /*ccc80*/  STL [R1+0x5260], R39 ;  /* 0x0052602701007387 */ /* 0x0003e20000100800 */
[----:B------:R-:W-:-:S03]  /*ccc90*/  IMAD.X R38, R38, 0x1, R2, P2 ;  /* 0x0000000126267824 */ /* 0x000fc600010e0602 */
[----:B------:R-:W-:Y:S01]  /*ccca0*/  STL [R1+0x5264], R30 ;  /* 0x0052641e01007387 */ /* 0x000fe20000100800 */
[----:B------:R-:W-:-:S03]  /*cccb0*/  IMAD.MOV.U32 R32, RZ, RZ, R34 ;  /* 0x000000ffff207224 */ /* 0x000fc600078e0022 */
[----:B-1----:R-:W4:Y:S04]  /*cccc0*/  LDL.LU R39, [R1+0x5178] ;  /* 0x0051780001277983 */ /* 0x002f280000300800 */
[----:B------:R1:W-:Y:S04]  /*cccd0*/  STL [R1+0x5258], R38 ;  /* 0x0052582601007387 */ /* 0x0003e80000100800 */
[----:B------:R-:W4:Y:S04]  /*ccce0*/  LDL.LU R34, [R1+0x5170] ;  /* 0x0051700001227983 */ /* 0x000f280000300800 */
[----:B------:R1:W-:Y:S01]  /*cccf0*/  LDGSTS.E [R29+0xa00], desc[UR40][R32.64], P0 ;  /* 0x00a00000201d7fae */ /* 0x0003e200081a1028 */
[----:B------:R-:W-:Y:S01]  /*ccd00*/  UISETP.GT.AND UP1, UPT, UR11, 0x6, UPT ;  /* 0x000000060b00788c */ /* 0x000fe2000bf24270 */
[----:B-1----:R-:W-:-:S02]  /*ccd10*/  IMAD.MOV.U32 R32, RZ, RZ, R30 ;  /* 0x000000ffff207224 */ /* 0x002fc400078e001e */
[----:B------:R-:W-:Y:S02]  /*ccd20*/  IMAD.MOV.U32 R33, RZ, RZ, R38 ;  /* 0x000000ffff217224 */ /* 0x000fe400078e0026 */
[----:B------:R-:W4:Y:S04]  /*ccd30*/  LDL.LU R38, [R1+0x5174] ;  /* 0x0051740001267983 */ /* 0x000f280000300800 */
[----:B------:R-:W4:Y:S01]  /*ccd40*/  LDL.LU R30, [R1+0x516c] ;  /* 0x00516c00011e7983 */ /* 0x000f220000300800 */
[----:B------:R-:W-:-:S03]  /*ccd50*/  USEL UR10, URZ, 0x4, !UP1 ;  /* 0x00000004ff0a7887 */ /* 0x000fc6000c800000 */
[----:B------:R1:W-:Y:S01]  /*ccd60*/  LDGSTS.E [R29+0xa80], desc[UR40][R32.64], P0 ;  /* 0x00a80000201d7fae */ /* 0x0003e200081a1028 */
[----:B------:R-:W-:Y:S01]  /*ccd70*/  USEL UR10, UR10, URZ, !UP0 ;  /* 0x000000ff0a0a7287 */ /* 0x000fe2000c000000 */
[----:B---3--:R-:W-:-:S05]  /*ccd80*/  IADD3 R36, P1, PT, R36, R5, RZ ;  /* 0x0000000524247210 */ /* 0x008fca0007f3e0ff */
[----:B------:R-:W-:Y:S01]  /*ccd90*/  STL [R1+0x525c], R36 ;  /* 0x00525c2401007387 */ /* 0x000fe20000100800 */
[----:B-1----:R-:W-:Y:S02]  /*ccda0*/  IMAD.MOV.U32 R32, RZ, RZ, R36 ;  /* 0x000000ffff207224 */ /* 0x002fe400078e0024 */
[----:B------:R-:W-:-:S04]  /*ccdb0*/  IMAD.X R40, R40, 0x1, R2, P1 ;  /* 0x0000000128287824 */ /* 0x000fc800008e0602 */
[----:B------:R-:W-:Y:S01]  /*ccdc0*/  IMAD.MOV.U32 R33, RZ, RZ, R40 ;  /* 0x000000ffff217224 */ /* 0x000fe200078e0028 */
[----:B------:R1:W-:Y:S01]  /*ccdd0*/  STL [R1+0x5250], R40 ;  /* 0x0052502801007387 */ /* 0x0003e20000100800 */
[-C--:B------:R-:W-:Y:S02]  /*ccde0*/  IADD3 R6, P2, PT, R6, R5.reuse, RZ ;  /* 0x0000000506067210 */ /* 0x080fe40007f5e0ff */
[----:B------:R-:W-:Y:S01]  /*ccdf0*/  IADD3 R35, P3, PT, R35, R5, RZ ;  /* 0x0000000523237210 */ /* 0x000fe20007f7e0ff */
[----:B------:R3:W-:Y:S04]  /*cce00*/  LDGSTS.E [R29+0xb00], desc[UR40][R32.64], P0 ;  /* 0x00b00000201d7fae */ /* 0x0007e800081a1028 */
[----:B-1----:R-:W4:Y:S04]  /*cce10*/  LDL.LU R40, [R1+0x5168] ;  /* 0x0051680001287983 */ /* 0x002f280000300800 */
[----:B------:R-:W4:Y:S01]  /*cce20*/  LDL.LU R36, [R1+0x5160] ;  /* 0x0051600001247983 */ /* 0x000f220000300800 */
[----:B---3--:R-:W-:Y:S01]  /*cce30*/  IMAD.MOV.U32 R32, RZ, RZ, R6 ;  /* 0x000000ffff207224 */ /* 0x008fe200078e0006 */
[----:B------:R-:W-:-:S02]  /*cce40*/  ISETP.NE.U32.AND P1, PT, RZ, UR10, PT ;  /* 0x0000000aff007c0c */ /* 0x000fc4000bf25070 */
[----:B------:R1:W-:Y:S01]  /*cce50*/  STL [R1+0x5254], R6 ;  /* 0x0052540601007387 */ /* 0x0003e20000100800 */
[----:B------:R-:W-:-:S04]  /*cce60*/  IMAD.X R42, R42, 0x1, R2, P2 ;  /* 0x000000012a2a7824 */ /* 0x000fc800010e0602 */
[----:B------:R-:W-:Y:S01]  /*cce70*/  IMAD.MOV.U32 R33, RZ, RZ, R42 ;  /* 0x000000ffff217224 */ /* 0x000fe200078e002a */
[----:B------:R-:W-:Y:S04]  /*cce80*/  STL [R1+0x5248], R42 ;  /* 0x0052482a01007387 */ /* 0x000fe80000100800 */
[----:B------:R3:W-:Y:S01]  /*cce90*/  LDGSTS.E [R29+0xb80], desc[UR40][R32.64], P0 ;  /* 0x00b80000201d7fae */ /* 0x0007e200081a1028 */
[----:B--2---:R-:W-:-:S03]  /*ccea0*/  IMAD.X R41, R41, 0x1, R2, P3 ;  /* 0x0000000129297824 */ /* 0x004fc600018e0602 */
[----:B------:R2:W-:Y:S04]  /*cceb0*/  STL [R1+0x520c], R35 ;  /* 0x00520c2301007387 */ /* 0x0005e80000100800 */
[----:B------:R-:W4:Y:S01]  /*ccec0*/  LDL.LU R43, [R1+0x5164] ;  /* 0x00516400012b7983 */ /* 0x000f220000300800 */
[----:B------:R-:W-:-:S03]  /*cced0*/  IADD3 R37, P0, PT, R37, R5, RZ ;  /* 0x0000000525257210 */ /* 0x000fc60007f1e0ff */
[----:B------:R-:W-:Y:S01]  /*ccee0*/  STL [R1+0x5180], R41 ;  /* 0x0051802901007387 */ /* 0x000fe20000100800 */
[----:B---3--:R-:W-:Y:S02]  /*ccef0*/  IMAD.MOV.U32 R32, RZ, RZ, R35 ;  /* 0x000000ffff207224 */ /* 0x008fe400078e0023 */
[----:B------:R-:W-:Y:S01]  /*ccf00*/  IMAD.MOV.U32 R33, RZ, RZ, R41 ;  /* 0x000000ffff217224 */ /* 0x000fe200078e0029 */
[----:B-1----:R-:W3:Y:S01]  /*ccf10*/  LDL.LU R6, [R1+0x515c] ;  /* 0x00515c0001067983 */ /* 0x002ee20000300800 */
[----:B------:R-:W-:-:S03]  /*ccf20*/  IADD3 R7, P2, PT, R7, R5, RZ ;  /* 0x0000000507077210 */ /* 0x000fc60007f5e0ff */
[----:B------:R-:W3:Y:S04]  /*ccf30*/  LDL.LU R44, [R1+0x5158] ;  /* 0x00515800012c7983 */ /* 0x000ee80000300800 */
[----:B--2---:R-:W2:Y:S04]  /*ccf40*/  LDL.LU R35, [R1+0x5150] ;  /* 0x0051500001237983 */ /* 0x004ea80000300800 */
[----:B------:R1:W-:Y:S04]  /*ccf50*/  STL [R1+0x5184], R37 ;  /* 0x0051842501007387 */ /* 0x0003e80000100800 */
[----:B------:R1:W-:Y:S01]  /*ccf60*/  LDGSTS.E [R29+0x1800], desc[UR40][R32.64], P1 ;  /* 0x01800000201d7fae */ /* 0x0003e200089a1028 */
[----:B----4-:R-:W-:-:S05]  /*ccf70*/  IMAD.X R39, R39, 0x1, R2, P0 ;  /* 0x0000000127277824 */ /* 0x010fca00000e0602 */
[----:B------:R4:W-:Y:S01]  /*ccf80*/  STL [R1+0x5178], R39 ;  /* 0x0051782701007387 */ /* 0x0009e20000100800 */
[----:B-1----:R-:W-:Y:S02]  /*ccf90*/  IMAD.MOV.U32 R32, RZ, RZ, R37 ;  /* 0x000000ffff207224 */ /* 0x002fe400078e0025 */
[----:B------:R-:W-:Y:S01]  /*ccfa0*/  IMAD.X R34, R34, 0x1, R2, P2 ;  /* 0x0000000122227824 */ /* 0x000fe200010e0602 */
[----:B------:R1:W-:Y:S04]  /*ccfb0*/  STL [R1+0x517c], R7 ;  /* 0x00517c0701007387 */ /* 0x0003e80000100800 */
[----:B------:R-:W2:Y:S01]  /*ccfc0*/  LDL.LU R37, [R1+0x5154] ;  /* 0x0051540001257983 */ /* 0x000ea20000300800 */
[----:B------:R-:W-:-:S03]  /*ccfd0*/  IMAD.MOV.U32 R33, RZ, RZ, R39 ;  /* 0x000000ffff217224 */ /* 0x000fc600078e0027 */
[----:B------:R1:W-:Y:S04]  /*ccfe0*/  STL [R1+0x5170], R34 ;  /* 0x0051702201007387 */ /* 0x0003e80000100800 */
[----:B----4-:R-:W4:Y:S04]  /*ccff0*/  LDL.LU R39, [R1+0x5148] ;  /* 0x0051480001277983 */ /* 0x010f280000300800 */
[----:B------:R1:W-:Y:S01]  /*cd000*/  LDGSTS.E [R29+0x1880], desc[UR40][R32.64], P1 ;  /* 0x01880000201d7fae */ /* 0x0003e200089a1028 */
[-C--:B------:R-:W-:Y:S02]  /*cd010*/  IADD3 R38, P0, PT, R38, R5.reuse, RZ ;  /* 0x0000000526267210 */ /* 0x080fe40007f1e0ff */
[----:B------:R-:W-:Y:S01]  /*cd020*/  IADD3 R30, P2, PT, R30, R5, RZ ;  /* 0x000000051e1e7210 */ /* 0x000fe20007f5e0ff */
[----:B-1----:R-:W-:-:S02]  /*cd030*/  IMAD.MOV.U32 R32, RZ, RZ, R7 ;  /* 0x000000ffff207224 */ /* 0x002fc400078e0007 */
[----:B------:R-:W-:Y:S01]  /*cd040*/  IMAD.MOV.U32 R33, RZ, RZ, R34 ;  /* 0x000000ffff217224 */ /* 0x000fe200078e0022 */
[----:B------:R-:W4:Y:S04]  /*cd050*/  LDL.LU R7, [R1+0x510c] ;  /* 0x00510c0001077983 */ /* 0x000f280000300800 */
[----:B------:R-:W4:Y:S04]  /*cd060*/  LDL.LU R34, [R1+0x5084] ;  /* 0x0050840001227983 */ /* 0x000f280000300800 */
[----:B------:R1:W-:Y:S04]  /*cd070*/  LDGSTS.E [R29+0x1900], desc[UR40][R32.64], P1 ;  /* 0x01900000201d7fae */ /* 0x0003e800089a1028 */
[----:B------:R-:W-:Y:S01]  /*cd080*/  STL [R1+0x5174], R38 ;  /* 0x0051742601007387 */ /* 0x000fe20000100800 */
[----:B-1----:R-:W-:Y:S01]  /*cd090*/  MOV R32, R38 ;  /* 0x0000002600207202 */ /* 0x002fe20000000f00 */
[----:B------:R-:W-:-:S02]  /*cd0a0*/  IMAD.X R40, R40, 0x1, R2, P0 ;  /* 0x0000000128287824 */ /* 0x000fc400000e0602 */
[----:B------:R-:W-:-:S03]  /*cd0b0*/  IMAD.X R36, R36, 0x1, R2, P2 ;  /* 0x0000000124247824 */ /* 0x000fc600010e0602 */
[----:B------:R1:W-:Y:S01]  /*cd0c0*/  STL [R1+0x5168], R40 ;  /* 0x0051682801007387 */ /* 0x0003e20000100800 */
[----:B------:R-:W-:-:S03]  /*cd0d0*/  IMAD.MOV.U32 R33, RZ, RZ, R40 ;  /* 0x000000ffff217224 */ /* 0x000fc600078e0028 */
[----:B------:R-:W-:Y:S04]  /*cd0e0*/  STL [R1+0x516c], R30 ;  /* 0x00516c1e01007387 */ /* 0x000fe80000100800 */
[----:B------:R-:W4:Y:S04]  /*cd0f0*/  LDL.LU R42, [R1+0x5080] ;  /* 0x00508000012a7983 */ /* 0x000f280000300800 */
[----:B------:R1:W-:Y:S04]  /*cd100*/  STL [R1+0x5160], R36 ;  /* 0x0051602401007387 */ /* 0x0003e80000100800 */
[----:B------:R-:W4:Y:S04]  /*cd110*/  LDL.LU R41, [R1+0x5078] ;  /* 0x0050780001297983 */ /* 0x000f280000300800 */
[----:B------:R1:W-:Y:S04]  /*cd120*/  LDGSTS.E [R29+0x1980], desc[UR40][R32.64], P1 ;  /* 0x01980000201d7fae */ /* 0x0003e800089a1028 */
[----:B-1----:R-:W4:Y:S01]  /*cd130*/  LDL.LU R40, [R1+0x5070] ;  /* 0x0050700001287983 */ /* 0x002f220000300800 */
[----:B------:R-:W-:-:S03]  /*cd140*/  IMAD.MOV.U32 R33, RZ, RZ, R36 ;  /* 0x000000ffff217224 */ /* 0x000fc600078e0024 */
[----:B------:R-:W4:Y:S01]  /*cd150*/  LDL.LU R36, [R1+0x507c] ;  /* 0x00507c0001247983 */ /* 0x000f220000300800 */
[----:B------:R-:W-:-:S03]  /*cd160*/  IMAD.MOV.U32 R32, RZ, RZ, R30 ;  /* 0x000000ffff207224 */ /* 0x000fc600078e001e */
[----:B------:R-:W4:Y:S04]  /*cd170*/  LDL.LU R38, [R1+0x5068] ;  /* 0x0050680001267983 */ /* 0x000f280000300800 */
[----:B------:R-:W4:Y:S01]  /*cd180*/  LDL.LU R30, [R1+0x5074] ;  /* 0x00507400011e7983 */ /* 0x000f220000300800 */
[----:B------:R-:W-:-:S03]  /*cd190*/  IADD3 R43, P0, PT, R43, R5, RZ ;  /* 0x000000052b2b7210 */ /* 0x000fc60007f1e0ff */
[----:B------:R1:W-:Y:S01]  /*cd1a0*/  LDGSTS.E [R29+0x1a00], desc[UR40][R32.64], P1 ;  /* 0x01a00000201d7fae */ /* 0x0003e200089a1028 */
[-C--:B---3--:R-:W-:Y:S01]  /*cd1b0*/  IADD3 R6, P2, PT, R6, R5.reuse, RZ ;  /* 0x0000000506067210 */ /* 0x088fe20007f5e0ff */
[----:B------:R-:W-:Y:S02]  /*cd1c0*/  IMAD.X R44, R44, 0x1, R2, P0 ;  /* 0x000000012c2c7824 */ /* 0x000fe400000e0602 */
[----:B-1----:R-:W-:Y:S02]  /*cd1d0*/  IMAD.MOV.U32 R32, RZ, RZ, R43 ;  /* 0x000000ffff207224 */ /* 0x002fe400078e002b */
[----:B------:R-:W-:Y:S02]  /*cd1e0*/  IMAD.MOV.U32 R33, RZ, RZ, R44 ;  /* 0x000000ffff217224 */ /* 0x000fe400078e002c */
[----:B--2---:R-:W-:Y:S01]  /*cd1f0*/  IMAD.X R35, R35, 0x1, R2, P2 ;  /* 0x0000000123237824 */ /* 0x004fe200010e0602 */
        /* <DEDUP_REMOVED lines=10> */
[----:B----4-:R-:W-:-:S03]  /*cd2a0*/  IMAD.X R39, R39, 0x1, R2, P0 ;  /* 0x0000000127277824 */ /* 0x010fc600000e0602 */
[----:B------:R1:W-:Y:S04]  /*cd2b0*/  LDGSTS.E [R29+0x1b00], desc[UR40][R32.64], P1 ;  /* 0x01b00000201d7fae */ /* 0x0003e800089a1028 */
[----:B------:R-:W-:Y:S04]  /*cd2c0*/  STL [R1+0x5154], R37 ;  /* 0x0051542501007387 */ /* 0x000fe80000100800 */
[----:B------:R4:W-:Y:S01]  /*cd2d0*/  STL [R1+0x5148], R39 ;  /* 0x0051482701007387 */ /* 0x0009e20000100800 */
[----:B-1----:R-:W-:-:S03]  /*cd2e0*/  IMAD.MOV.U32 R33, RZ, RZ, R39 ;  /* 0x000000ffff217224 */ /* 0x002fc600078e0027 */
[----:B----4-:R-:W4:Y:S01]  /*cd2f0*/  LDL.LU R39, [R1+0x5060] ;  /* 0x0050600001277983 */ /* 0x010f220000300800 */
[----:B------:R-:W-:-:S03]  /*cd300*/  IMAD.MOV.U32 R32, RZ, RZ, R37 ;  /* 0x000000ffff207224 */ /* 0x000fc600078e0025 */
[----:B------:R-:W4:Y:S01]  /*cd310*/  LDL.LU R37, [R1+0x5058] ;  /* 0x0050580001257983 */ /* 0x000f220000300800 */
[----:B------:R-:W-:-:S03]  /*cd320*/  UISETP.GT.AND UP1, UPT, UR11, 0xa, UPT ;  /* 0x0000000a0b00788c */ /* 0x000fc6000bf24270 */
[----:B------:R1:W-:Y:S01]  /*cd330*/  LDGSTS.E [R29+0x1b80], desc[UR40][R32.64], P1 ;  /* 0x01b80000201d7fae */ /* 0x0003e200089a1028 */
[----:B------:R-:W-:-:S04]  /*cd340*/  USEL UR10, URZ, 0x4, !UP1 ;  /* 0x00000004ff0a7887 */ /* 0x000fc8000c800000 */
[----:B------:R-:W-:Y:S01]  /*cd350*/  USEL UR10, UR10, URZ, !UP0 ;  /* 0x000000ff0a0a7287 */ /* 0x000fe2000c000000 */
[----:B------:R-:W-:-:S05]  /*cd360*/  IADD3 R7, P1, PT, R7, R5, RZ ;  /* 0x0000000507077210 */ /* 0x000fca0007f3e0ff */
[----:B------:R-:W-:Y:S02]  /*cd370*/  ISETP.NE.U32.AND P0, PT, RZ, UR10, PT ;  /* 0x0000000aff007c0c */ /* 0x000fe4000bf05070 */
[----:B------:R-:W-:Y:S01]  /*cd380*/  IADD3 R34, P2, PT, R34, R5, RZ ;  /* 0x0000000522227210 */ /* 0x000fe20007f5e0ff */
        /* <DEDUP_REMOVED lines=10> */
[----:B------:R-:W-:Y:S01]  /*cd430*/  IADD3 R36, P1, PT, R36, R5, RZ ;  /* 0x0000000524247210 */ /* 0x000fe20007f3e0ff */
[----:B-1----:R-:W-:-:S02]  /*cd440*/  IMAD.MOV.U32 R32, RZ, RZ, R34 ;  /* 0x000000ffff207224 */ /* 0x002fc400078e0022 */
[----:B------:R-:W-:Y:S01]  /*cd450*/  IMAD.MOV.U32 R33, RZ, RZ, R41 ;  /* 0x000000ffff217224 */ /* 0x000fe200078e0029 */
[----:B------:R-:W4:Y:S01]  /*cd460*/  LDL.LU R34, [R1+0x5048] ;  /* 0x0050480001227983 */ /* 0x000f220000300800 */
[--C-:B------:R-:W-:Y:S01]  /*cd470*/  IMAD.X R40, R40, 0x1, R2.reuse, P1 ;  /* 0x0000000128287824 */ /* 0x100fe200008e0602 */
[----:B------:R-:W-:Y:S02]  /*cd480*/  IADD3 R30, P2, PT, R30, R5, RZ ;  /* 0x000000051e1e7210 */ /* 0x000fe40007f5e0ff */
[----:B------:R1:W-:Y:S03]  /*cd490*/  STL [R1+0x507c], R36 ;  /* 0x00507c2401007387 */ /* 0x0003e60000100800 */
[----:B------:R-:W-:Y:S01]  /*cd4a0*/  IMAD.X R38, R38, 0x1, R2, P2 ;  /* 0x0000000126267824 */ /* 0x000fe200010e0602 */
[----:B------:R1:W-:Y:S04]  /*cd4b0*/  LDGSTS.E [R29+0x2880], desc[UR40][R32.64], P0 ;  /* 0x02880000201d7fae */ /* 0x0003e800081a1028 */
[----:B------:R-:W-:Y:S04]  /*cd4c0*/  STL [R1+0x5070], R40 ;  /* 0x0050702801007387 */ /* 0x000fe80000100800 */
[----:B------:R-:W-:Y:S01]  /*cd4d0*/  STL [R1+0x5074], R30 ;  /* 0x0050741e01007387 */ /* 0x000fe20000100800 */
[----:B-1----:R-:W-:-:S03]  /*cd4e0*/  IMAD.MOV.U32 R32, RZ, RZ, R36 ;  /* 0x000000ffff207224 */ /* 0x002fc600078e0024 */
[----:B------:R-:W4:Y:S04]  /*cd4f0*/  LDL.LU R36, [R1+0x5050] ;  /* 0x0050500001247983 */ /* 0x000f280000300800 */
[----:B------:R1:W-:Y:S01]  /*cd500*/  STL [R1+0x5068], R38 ;  /* 0x0050682601007387 */ /* 0x0003e20000100800 */
[----:B------:R-:W-:-:S03]  /*cd510*/  IMAD.MOV.U32 R33, RZ, RZ, R40 ;  /* 0x000000ffff217224 */ /* 0x000fc600078e0028 */
[----:B------:R-:W4:Y:S04]  /*cd520*/  LDL.LU R43, [R1+0x4fd0] ;  /* 0x004fd000012b7983 */ /* 0x000f280000300800 */
[----:B------:R-:W4:Y:S04]  /*cd530*/  LDL.LU R42, [R1+0x504c] ;  /* 0x00504c00012a7983 */ /* 0x000f280000300800 */
[----:B------:R1:W-:Y:S04]  /*cd540*/  LDGSTS.E [R29+0x2900], desc[UR40][R32.64], P0 ;  /* 0x02900000201d7fae */ /* 0x0003e800081a1028 */
[----:B------:R-:W4:Y:S01]  /*cd550*/  LDL.LU R44, [R1+0x4fcc] ;  /* 0x004fcc00012c7983 */ /* 0x000f220000300800 */
[----:B--2---:R-:W-:Y:S01]  /*cd560*/  IADD3 R35, P1, PT, R35, R5, RZ ;  /* 0x0000000523237210 */ /* 0x004fe20007f3e0ff */
[----:B-1----:R-:W-:-:S02]  /*cd570*/  IMAD.MOV.U32 R32, RZ, RZ, R30 ;  /* 0x000000ffff207224 */ /* 0x002fc400078e001e */
[----:B------:R-:W-:Y:S01]  /*cd580*/  IMAD.MOV.U32 R33, RZ, RZ, R38 ;  /* 0x000000ffff217224 */ /* 0x000fe200078e0026 */
[----:B---3--:R-:W-:Y:S01]  /*cd590*/  IADD3 R6, P2, PT, R6, R5, RZ ;  /* 0x0000000506067210 */ /* 0x008fe20007f5e0ff */
[----:B------:R-:W2:Y:S04]  /*cd5a0*/  LDL.LU R38, [R1+0x4fd8] ;  /* 0x004fd80001267983 */ /* 0x000ea80000300800 */
[----:B------:R-:W3:Y:S04]  /*cd5b0*/  LDL.LU R30, [R1+0x4fe0] ;  /* 0x004fe000011e7983 */ /* 0x000ee80000300800 */
[----:B------:R-:W-:Y:S04]  /*cd5c0*/  STL [R1+0x506c], R35 ;  /* 0x00506c2301007387 */ /* 0x000fe80000100800 */
[----:B------:R1:W-:Y:S01]  /*cd5d0*/  LDGSTS.E [R29+0x2980], desc[UR40][R32.64], P0 ;  /* 0x02980000201d7fae */ /* 0x0003e200081a1028 */
[----:B----4-:R-:W-:-:S04]  /*cd5e0*/  IMAD.X R39, R39, 0x1, R2, P1 ;  /* 0x0000000127277824 */ /* 0x010fc800008e0602 */
[----:B-1----:R-:W-:Y:S01]  /*cd5f0*/  IMAD.MOV.U32 R33, RZ, RZ, R39 ;  /* 0x000000ffff217224 */ /* 0x002fe200078e0027 */
        /* <DEDUP_REMOVED lines=10> */
[----:B------:R-:W4:Y:S01]  /*cd6a0*/  LDL.LU R37, [R1+0x4fe8] ;  /* 0x004fe80001257983 */ /* 0x000f220000300800 */
[----:B------:R-:W-:-:S03]  /*cd6b0*/  IMAD.MOV.U32 R32, RZ, RZ, R6 ;  /* 0x000000ffff207224 */ /* 0x000fc600078e0006 */
[----:B------:R-:W4:Y:S01]  /*cd6c0*/  LDL.LU R6, [R1+0x4ff0] ;  /* 0x004ff00001067983 */ /* 0x000f220000300800 */
[----:B------:R-:W-:-:S03]  /*cd6d0*/  USEL UR10, URZ, 0x4, !UP1 ;  /* 0x00000004ff0a7887 */ /* 0x000fc6000c800000 */
[----:B------:R1:W-:Y:S01]  /*cd6e0*/  LDGSTS.E [R29+0x2a80], desc[UR40][R32.64], P0 ;  /* 0x02a80000201d7fae */ /* 0x0003e200081a1028 */
[----:B------:R-:W-:Y:S01]  /*cd6f0*/  USEL UR10, UR10, URZ, !UP0 ;  /* 0x000000ff0a0a7287 */ /* 0x000fe2000c000000 */
[----:B------:R-:W-:-:S05]  /*cd700*/  IADD3 R7, P1, PT, R7, R5, RZ ;  /* 0x0000000507077210 */ /* 0x000fca0007f3e0ff */
[----:B------:R-:W-:Y:S01]  /*cd710*/  STL [R1+0x505c], R7 ;  /* 0x00505c0701007387 */ /* 0x000fe20000100800 */
[----:B-1----:R-:W-:Y:S01]  /*cd720*/  IMAD.MOV.U32 R32, RZ, RZ, R7 ;  /* 0x000000ffff207224 */ /* 0x002fe200078e0007 */
[----:B------:R-:W-:-:S05]  /*cd730*/  IADD3.X R34, PT, PT, R34, R2, RZ, P1, !PT ;  /* 0x0000000222227210 */ /* 0x000fca0000ffe4ff */
[----:B------:R1:W-:Y:S01]  /*cd740*/  STL [R1+0x5048], R34 ;  /* 0x0050482201007387 */ /* 0x0003e20000100800 */
[----:B------:R-:W-:-:S03]  /*cd750*/  IMAD.MOV.U32 R33, RZ, RZ, R34 ;  /* 0x000000ffff217224 */ /* 0x000fc600078e0022 */
[----:B------:R-:W4:Y:S04]  /*cd760*/  LDL.LU R40, [R1+0x4fe4] ;  /* 0x004fe40001287983 */ /* 0x000f280000300800 */
[----:B------:R-:W4:Y:S04]  /*cd770*/  LDL.LU R41, [R1+0x4fec] ;  /* 0x004fec0001297983 */ /* 0x000f280000300800 */
[----:B------:R1:W-:Y:S01]  /*cd780*/  LDGSTS.E [R29+0x2b00], desc[UR40][R32.64], P0 ;  /* 0x02b00000201d7fae */ /* 0x0003e200081a1028 */
[----:B------:R-:W-:-:S03]  /*cd790*/  IADD3 R36, P2, PT, R36, R5, RZ ;  /* 0x0000000524247210 */ /* 0x000fc60007f5e0ff */
[----:B-1----:R-:W4:Y:S01]  /*cd7a0*/  LDL.LU R34, [R1+0x4ff8] ;  /* 0x004ff80001227983 */ /* 0x002f220000300800 */
[----:B------:R-:W-:-:S03]  /*cd7b0*/  ISETP.NE.U32.AND P1, PT, RZ, UR10, PT ;  /* 0x0000000aff007c0c */ /* 0x000fc6000bf25070 */
[----:B------:R-:W4:Y:S01]  /*cd7c0*/  LDL.LU R7, [R1+0x5000] ;  /* 0x0050000001077983 */ /* 0x000f220000300800 */
[----:B------:R-:W-:Y:S02]  /*cd7d0*/  IMAD.MOV.U32 R32, RZ, RZ, R36 ;  /* 0x000000ffff207224 */ /* 0x000fe400078e0024 */
        /* <DEDUP_REMOVED lines=8> */
[----:B--2---:R-:W-:-:S03]  /*cd860*/  IADD3 R38, P0, PT, R38, R5, RZ ;  /* 0x0000000526267210 */ /* 0x004fc60007f1e0ff */
[----:B-1----:R-:W2:Y:S01]  /*cd870*/  LDL.LU R42, [R1+0x4ff4] ;  /* 0x004ff400012a7983 */ /* 0x002ea20000300800 */
[----:B------:R-:W-:Y:S01]  /*cd880*/  IMAD.MOV.U32 R32, RZ, RZ, R43 ;  /* 0x000000ffff207224 */ /* 0x000fe200078e002b */
[----:B---3--:R-:W-:Y:S01]  /*cd890*/  IADD3 R30, P2, PT, R30, R5, RZ ;  /* 0x000000051e1e7210 */ /* 0x008fe20007f5e0ff */
[----:B------:R-:W-:Y:S01]  /*cd8a0*/  IMAD.MOV.U32 R33, RZ, RZ, R44 ;  /* 0x000000ffff217224 */ /* 0x000fe200078e002c */
[----:B------:R-:W-:Y:S04]  /*cd8b0*/  STL [R1+0x4fcc], R44 ;  /* 0x004fcc2c01007387 */ /* 0x000fe80000100800 */
[----:B------:R-:W3:Y:S04]  /*cd8c0*/  LDL.LU R36, [R1+0x4ffc] ;  /* 0x004ffc0001247983 */ /* 0x000ee80000300800 */
[----:B------:R1:W-:Y:S04]  /*cd8d0*/  STL [R1+0x4fd8], R38 ;  /* 0x004fd82601007387 */ /* 0x0003e80000100800 */
[----:B------:R1:W-:Y:S01]  /*cd8e0*/  LDGSTS.E [R29+0x3800], desc[UR40][R32.64], P1 ;  /* 0x03800000201d7fae */ /* 0x0003e200089a1028 */
[----:B----4-:R-:W-:-:S02]  /*cd8f0*/  IMAD.X R39, R39, 0x1, R2, P0 ;  /* 0x0000000127277824 */ /* 0x010fc400000e0602 */
[----:B-1----:R-:W-:-:S03]  /*cd900*/  IMAD.MOV.U32 R32, RZ, RZ, R38 ;  /* 0x000000ffff207224 */ /* 0x002fc600078e0026 */
[----:B------:R1:W-:Y:S01]  /*cd910*/  STL [R1+0x4fd4], R39 ;  /* 0x004fd42701007387 */ /* 0x0003e20000100800 */
[----:B------:R-:W-:-:S03]  /*cd920*/  IMAD.X R35, R35, 0x1, R2, P2 ;  /* 0x0000000123237824 */ /* 0x000fc600010e0602 */
[----:B------:R-:W-:Y:S04]  /*cd930*/  STL [R1+0x4fe0], R30 ;  /* 0x004fe01e01007387 */ /* 0x000fe80000100800 */
[----:B------:R-:W4:Y:S01]  /*cd940*/  LDL.LU R38, [R1+0x5008] ;  /* 0x0050080001267983 */ /* 0x000f220000300800 */
[----:B------:R-:W-:-:S03]  /*cd950*/  IMAD.MOV.U32 R33, RZ, RZ, R39 ;  /* 0x000000ffff217224 */ /* 0x000fc600078e0027 */
[----:B------:R1:W-:Y:S04]  /*cd960*/  STL [R1+0x4fdc], R35 ;  /* 0x004fdc2301007387 */ /* 0x0003e80000100800 */
[----:B-1----:R-:W4:Y:S04]  /*cd970*/  LDL.LU R39, [R1+0x5004] ;  /* 0x0050040001277983 */ /* 0x002f280000300800 */
[----:B------:R1:W-:Y:S01]  /*cd980*/  LDGSTS.E [R29+0x3880], desc[UR40][R32.64], P1 ;  /* 0x03880000201d7fae */ /* 0x0003e200089a1028 */
[-C--:B------:R-:W-:Y:S02]  /*cd990*/  IADD3 R37, P0, PT, R37, R5.reuse, RZ ;  /* 0x0000000525257210 */ /* 0x080fe40007f1e0ff */
        /* <DEDUP_REMOVED lines=14> */
[----:B-1----:R-:W4:Y:S01]  /*cda80*/  LDL.LU R40, [R1+0x4ecc] ;  /* 0x004ecc0001287983 */ /* 0x002f220000300800 */
[----:B------:R-:W-:-:S03]  /*cda90*/  IADD3 R34, P0, PT, R34, R5, RZ ;  /* 0x0000000522227210 */ /* 0x000fc60007f1e0ff */
[----:B------:R1:W-:Y:S04]  /*cdaa0*/  STL [R1+0x4fec], R41 ;  /* 0x004fec2901007387 */ /* 0x0003e80000100800 */
[----:B------:R-:W4:Y:S01]  /*cdab0*/  LDL.LU R37, [R1+0x4ed4] ;  /* 0x004ed40001257983 */ /* 0x000f220000300800 */
[----:B------:R-:W-:Y:S01]  /*cdac0*/  IMAD.MOV.U32 R32, RZ, RZ, R6 ;  /* 0x000000ffff207224 */ /* 0x000fe200078e0006 */
[----:B------:R-:W-:Y:S01]  /*cdad0*/  IADD3 R7, P2, PT, R7, R5, RZ ;  /* 0x0000000507077210 */ /* 0x000fe20007f5e0ff */
[----:B------:R-:W-:Y:S02]  /*cdae0*/  IMAD.MOV.U32 R33, RZ, RZ, R41 ;  /* 0x000000ffff217224 */ /* 0x000fe400078e0029 */
[----:B-1----:R-:W4:Y:S04]  /*cdaf0*/  LDL.LU R41, [R1+0x4ee0] ;  /* 0x004ee00001297983 */ /* 0x002f280000300800 */
[----:B------:R-:W4:Y:S04]  /*cdb00*/  LDL.LU R6, [R1+0x4ee8] ;  /* 0x004ee80001067983 */ /* 0x000f280000300800 */
[----:B------:R-:W-:Y:S04]  /*cdb10*/  STL [R1+0x4ff8], R34 ;  /* 0x004ff82201007387 */ /* 0x000fe80000100800 */
[----:B------:R1:W-:Y:S01]  /*cdb20*/  LDGSTS.E [R29+0x3a00], desc[UR40][R32.64], P1 ;  /* 0x03a00000201d7fae */ /* 0x0003e200089a1028 */
[----:B--2---:R-:W-:-:S05]  /*cdb30*/  IMAD.X R42, R42, 0x1, R2, P0 ;  /* 0x000000012a2a7824 */ /* 0x004fca00000e0602 */
[----:B------:R2:W-:Y:S01]  /*cdb40*/  STL [R1+0x4ff4], R42 ;  /* 0x004ff42a01007387 */ /* 0x0005e20000100800 */
[----:B-1----:R-:W-:-:S03]  /*cdb50*/  IMAD.MOV.U32 R33, RZ, RZ, R42 ;  /* 0x000000ffff217224 */ /* 0x002fc600078e002a */
[----:B------:R-:W-:Y:S01]  /*cdb60*/  STL [R1+0x5000], R7 ;  /* 0x0050000701007387 */ /* 0x000fe20000100800 */
[----:B------:R-:W-:Y:S02]  /*cdb70*/  IMAD.MOV.U32 R32, RZ, RZ, R34 ;  /* 0x000000ffff207224 */ /* 0x000fe400078e0022 */
[----:B---3--:R-:W-:Y:S01]  /*cdb80*/  IMAD.X R36, R36, 0x1, R2, P2 ;  /* 0x0000000124247824 */ /* 0x008fe200010e0602 */
[----:B--2---:R-:W2:Y:S04]  /*cdb90*/  LDL.LU R42, [R1+0x4edc] ;  /* 0x004edc00012a7983 */ /* 0x004ea80000300800 */
[----:B------:R1:W-:Y:S04]  /*cdba0*/  LDGSTS.E [R29+0x3a80], desc[UR40][R32.64], P1 ;  /* 0x03a80000201d7fae */ /* 0x0003e800089a1028 */
[----:B------:R3:W-:Y:S04]  /*cdbb0*/  STL [R1+0x4ffc], R36 ;  /* 0x004ffc2401007387 */ /* 0x0007e80000100800 */
[----:B------:R-:W2:Y:S01]  /*cdbc0*/  LDL.LU R34, [R1+0x4ee4] ;  /* 0x004ee40001227983 */ /* 0x000ea20000300800 */
[----:B-1----:R-:W-:-:S02]  /*cdbd0*/  IMAD.MOV.U32 R32, RZ, RZ, R7 ;  /* 0x000000ffff207224 */ /* 0x002fc400078e0007 */
[----:B------:R-:W-:Y:S02]  /*cdbe0*/  IMAD.MOV.U32 R33, RZ, RZ, R36 ;  /* 0x000000ffff217224 */ /* 0x000fe400078e0024 */
[----:B---3--:R-:W3:Y:S04]  /*cdbf0*/  LDL.LU R36, [R1+0x4ef0] ;  /* 0x004ef00001247983 */ /* 0x008ee80000300800 */
        /* <DEDUP_REMOVED lines=13> */
[-C--:B------:R-:W-:Y:S01]  /*cdcd0*/  IADD3 R35, P1, PT, R35, R5.reuse, RZ ;  /* 0x0000000523237210 */ /* 0x080fe20007f3e0ff */
[----:B------:R-:W-:Y:S01]  /*cdce0*/  USEL UR10, UR10, URZ, !UP0 ;  /* 0x000000ff0a0a7287 */ /* 0x000fe2000c000000 */
[----:B------:R-:W-:-:S03]  /*cdcf0*/  IADD3 R30, P2, PT, R30, R5, RZ ;  /* 0x000000051e1e7210 */ /* 0x000fc60007f5e0ff */
[----:B------:R1:W-:Y:S02]  /*cdd00*/  STL [R1+0x4ed0], R35 ;  /* 0x004ed02301007387 */ /* 0x0003e40000100800 */
[----:B------:R-:W-:Y:S01]  /*cdd10*/  ISETP.NE.U32.AND P0, PT, RZ, UR10, PT ;  /* 0x0000000aff007c0c */ /* 0x000fe2000bf05070 */
[----:B-1----:R-:W-:Y:S02]  /*cdd20*/  IMAD.MOV.U32 R32, RZ, RZ, R35 ;  /* 0x000000ffff207224 */ /* 0x002fe400078e0023 */
[----:B------:R-:W-:-:S05]  /*cdd30*/  IMAD.X R40, R40, 0x1, R2, P1 ;  /* 0x0000000128287824 */ /* 0x000fca00008e0602 */
[----:B------:R1:W-:Y:S01]  /*cdd40*/  STL [R1+0x4ecc], R40 ;  /* 0x004ecc2801007387 */ /* 0x0003e20000100800 */
[----:B------:R-:W-:-:S03]  /*cdd50*/  IADD3.X R37, PT, PT, R37, R2, RZ, P2, !PT ;  /* 0x0000000225257210 */ /* 0x000fc600017fe4ff */
[----:B------:R1:W-:Y:S01]  /*cdd60*/  STL [R1+0x4ed8], R30 ;  /* 0x004ed81e01007387 */ /* 0x0003e20000100800 */
[----:B------:R-:W-:-:S03]  /*cdd70*/  IMAD.MOV.U32 R33, RZ, RZ, R40 ;  /* 0x000000ffff217224 */ /* 0x000fc600078e0028 */
[----:B------:R-:W4:Y:S01]  /*cdd80*/  LDL.LU R35, [R1+0x4f00] ;  /* 0x004f000001237983 */ /* 0x000f220000300800 */
[----:B------:R-:W-:-:S03]  /*cdd90*/  IADD3 R41, P1, PT, R41, R5, RZ ;  /* 0x0000000529297210 */ /* 0x000fc60007f3e0ff */
[----:B------:R2:W-:Y:S04]  /*cdda0*/  STL [R1+0x4ed4], R37 ;  /* 0x004ed42501007387 */ /* 0x0005e80000100800 */
[----:B-1----:R-:W4:Y:S01]  /*cddb0*/  LDL.LU R40, [R1+0x4efc] ;  /* 0x004efc0001287983 */ /* 0x002f220000300800 */
[----:B------:R-:W-:-:S03]  /*cddc0*/  IADD3 R6, P2, PT, R6, R5, RZ ;  /* 0x0000000506067210 */ /* 0x000fc60007f5e0ff */
[----:B------:R1:W-:Y:S02]  /*cddd0*/  LDGSTS.E [R29+0x4800], desc[UR40][R32.64], P0 ;  /* 0x04800000201d7fae */ /* 0x0003e400081a1028 */
[----:B-1----:R-:W-:Y:S02]  /*cdde0*/  IMAD.MOV.U32 R32, RZ, RZ, R30 ;  /* 0x000000ffff207224 */ /* 0x002fe400078e001e */
[----:B------:R-:W-:Y:S01]  /*cddf0*/  IMAD.MOV.U32 R33, RZ, RZ, R37 ;  /* 0x000000ffff217224 */ /* 0x000fe200078e0025 */
[----:B------:R-:W4:Y:S04]  /*cde00*/  LDL.LU R30, [R1+0x4f08] ;  /* 0x004f0800011e7983 */ /* 0x000f280000300800 */
[----:B--2---:R-:W2:Y:S01]  /*cde10*/  LDL.LU R37, [R1+0x4184] ;  /* 0x0041840001257983 */ /* 0x004ea20000300800 */
[----:B------:R-:W-:-:S03]  /*cde20*/  IMAD.X R42, R42, 0x1, R2, P1 ;  /* 0x000000012a2a7824 */ /* 0x000fc600008e0602 */
[----:B------:R-:W-:Y:S04]  /*cde30*/  STL [R1+0x4ee0], R41 ;  /* 0x004ee02901007387 */ /* 0x000fe80000100800 */
[----:B------:R1:W-:Y:S04]  /*cde40*/  LDGSTS.E [R29+0x4880], desc[UR40][R32.64], P0 ;  /* 0x04880000201d7fae */ /* 0x0003e800081a1028 */
[----:B------:R1:W-:Y:S04]  /*cde50*/  STL [R1+0x4edc], R42 ;  /* 0x004edc2a01007387 */ /* 0x0003e80000100800 */
[----:B------:R-:W-:Y:S01]  /*cde60*/  STL [R1+0x4ee8], R6 ;  /* 0x004ee80601007387 */ /* 0x000fe20000100800 */
[----:B-1----:R-:W-:-:S03]  /*cde70*/  IMAD.MOV.U32 R33, RZ, RZ, R42 ;  /* 0x000000ffff217224 */ /* 0x002fc600078e002a */
[----:B------:R-:W2:Y:S01]  /*cde80*/  LDL.LU R42, [R1+0x4f04] ;  /* 0x004f0400012a7983 */ /* 0x000ea20000300800 */
[----:B------:R-:W-:Y:S01]  /*cde90*/  IMAD.MOV.U32 R32, RZ, RZ, R41 ;  /* 0x000000ffff207224 */ /* 0x000fe200078e0029 */
[-C--:B---3--:R-:W-:Y:S01]  /*cdea0*/  IADD3 R36, P1, PT, R36, R5.reuse, RZ ;  /* 0x0000000524247210 */ /* 0x088fe20007f3e0ff */
[----:B------:R-:W-:Y:S01]  /*cdeb0*/  IMAD.X R34, R34, 0x1, R2, P2 ;  /* 0x0000000122227824 */ /* 0x000fe200010e0602 */
[----:B------:R-:W-:Y:S02]  /*cdec0*/  IADD3 R7, P2, PT, R7, R5, RZ ;  /* 0x0000000507077210 */ /* 0x000fe40007f5e0ff */
[----:B------:R1:W-:Y:S04]  /*cded0*/  LDGSTS.E [R29+0x4900], desc[UR40][R32.64], P0 ;  /* 0x04900000201d7fae */ /* 0x0003e800081a1028 */
[----:B------:R3:W-:Y:S04]  /*cdee0*/  STL [R1+0x4ee4], R34 ;  /* 0x004ee42201007387 */ /* 0x0007e80000100800 */
[----:B------:R-:W2:Y:S01]  /*cdef0*/  LDL.LU R41, [R1+0x4180] ;  /* 0x0041800001297983 */ /* 0x000ea20000300800 */
[----:B-1----:R-:W-:-:S02]  /*cdf00*/  IMAD.MOV.U32 R32, RZ, RZ, R6 ;  /* 0x000000ffff207224 */ /* 0x002fc400078e0006 */
[----:B------:R-:W-:Y:S02]  /*cdf10*/  IMAD.MOV.U32 R33, RZ, RZ, R34 ;  /* 0x000000ffff217224 */ /* 0x000fe400078e0022 */
[----:B---3--:R-:W3:Y:S04]  /*cdf20*/  LDL.LU R34, [R1+0x418c] ;  /* 0x00418c0001227983 */ /* 0x008ee80000300800 */
[----:B------:R-:W3:Y:S04]  /*cdf30*/  LDL.LU R6, [R1+0x4194] ;  /* 0x0041940001067983 */ /* 0x000ee80000300800 */
[----:B------:R-:W-:Y:S04]  /*cdf40*/  STL [R1+0x4ef0], R36 ;  /* 0x004ef02401007387 */ /* 0x000fe80000100800 */
[----:B------:R1:W-:Y:S01]  /*cdf50*/  LDGSTS.E [R29+0x4980], desc[UR40][R32.64], P0 ;  /* 0x04980000201d7fae */ /* 0x0003e200081a1028 */
[----:B----4-:R-:W-:-:S05]  /*cdf60*/  IMAD.X R39, R39, 0x1, R2, P1 ;  /* 0x0000000127277824 */ /* 0x010fca00008e0602 */
[----:B------:R4:W-:Y:S01]  /*cdf70*/  STL [R1+0x4eec], R39 ;  /* 0x004eec2701007387 */ /* 0x0009e20000100800 */
[----:B------:R-:W-:-:S03]  /*cdf80*/  IMAD.X R38, R38, 0x1, R2, P2 ;  /* 0x0000000126267824 */ /* 0x000fc600010e0602 */
[----:B------:R-:W-:Y:S01]  /*cdf90*/  STL [R1+0x4ef8], R7 ;  /* 0x004ef80701007387 */ /* 0x000fe20000100800 */
[----:B-1----:R-:W-:-:S03]  /*cdfa0*/  IMAD.MOV.U32 R33, RZ, RZ, R39 ;  /* 0x000000ffff217224 */ /* 0x002fc600078e0027 */
[----:B----4-:R-:W4:Y:S01]  /*cdfb0*/  LDL.LU R39, [R1+0x4188] ;  /* 0x0041880001277983 */ /* 0x010f220000300800 */
[----:B------:R-:W-:-:S03]  /*cdfc0*/  IMAD.MOV.U32 R32, RZ, RZ, R36 ;  /* 0x000000ffff207224 */ /* 0x000fc600078e0024 */
[----:B------:R1:W-:Y:S04]  /*cdfd0*/  STL [R1+0x4ef4], R38 ;  /* 0x004ef42601007387 */ /* 0x0003e80000100800 */
[----:B------:R-:W4:Y:S04]  /*cdfe0*/  LDL.LU R36, [R1+0x4190] ;  /* 0x0041900001247983 */ /* 0x000f280000300800 */
[----:B------:R1:W-:Y:S01]  /*cdff0*/  LDGSTS.E [R29+0x4a00], desc[UR40][R32.64], P0 ;  /* 0x04a00000201d7fae */ /* 0x0003e200081a1028 */
[----:B------:R-:W-:Y:S01]  /*ce000*/  UISETP.GT.AND UP1, UPT, UR11, 0x16, UPT ;  /* 0x000000160b00788c */ /* 0x000fe2000bf24270 */
[----:B-1----:R-:W-:-:S02]  /*ce010*/  IMAD.MOV.U32 R32, RZ, RZ, R7 ;  /* 0x000000ffff207224 */ /* 0x002fc400078e0007 */
[----:B------:R-:W-:Y:S02]  /*ce020*/  IMAD.MOV.U32 R33, RZ, RZ, R38 ;  /* 0x000000ffff217224 */ /* 0x000fe400078e0026 */
[----:B------:R-:W4:Y:S04]  /*ce030*/  LDL.LU R38, [R1+0x419c] ;  /* 0x00419c0001267983 */ /* 0x000f280000300800 */
[----:B------:R-:W4:Y:S04]  /*ce040*/  LDL.LU R7, [R1+0x41a4] ;  /* 0x0041a40001077983 */ /* 0x000f280000300800 */
[----:B------:R1:W-:Y:S01]  /*ce050*/  LDGSTS.E [R29+0x4a80], desc[UR40][R32.64], P0 ;  /* 0x04a80000201d7fae */ /* 0x0003e200081a1028 */
[----:B------:R-:W-:-:S04]  /*ce060*/  USEL UR10, URZ, 0x4, !UP1 ;  /* 0x00000004ff0a7887 */ /* 0x000fc8000c800000 */
[----:B------:R-:W-:Y:S01]  /*ce070*/  USEL UR10, UR10, URZ, !UP0 ;  /* 0x000000ff0a0a7287 */ /* 0x000fe2000c000000 */
[----:B------:R-:W-:-:S05]  /*ce080*/  IADD3 R35, P1, PT, R35, R5, RZ ;  /* 0x0000000523237210 */ /* 0x000fca0007f3e0ff */
[----:B------:R-:W-:Y:S01]  /*ce090*/  IMAD.X R40, R40, 0x1, R2, P1 ;  /* 0x0000000128287824 */ /* 0x000fe200008e0602 */
[----:B------:R-:W-:Y:S03]  /*ce0a0*/  STL [R1+0x4f00], R35 ;  /* 0x004f002301007387 */ /* 0x000fe60000100800 */
[----:B-1----:R-:W-:Y:S01]  /*ce0b0*/  IMAD.MOV.U32 R33, RZ, RZ, R40 ;  /* 0x000000ffff217224 */ /* 0x002fe200078e0028 */
[----:B------:R1:W-:Y:S01]  /*ce0c0*/  STL [R1+0x4efc], R40 ;  /* 0x004efc2801007387 */ /* 0x0003e20000100800 */
[----:B------:R-:W-:Y:S01]  /*ce0d0*/  IMAD.MOV.U32 R32, RZ, RZ, R35 ;  /* 0x000000ffff207224 */ /* 0x000fe200078e0023 */
[----:B------:R-:W-:-:S04]  /*ce0e0*/  ISETP.NE.U32.AND P1, PT, RZ, UR10, PT ;  /* 0x0000000aff007c0c */ /* 0x000fc8000bf25070 */
[----:B------:R2:W-:Y:S04]  /*ce0f0*/  LDGSTS.E [R29+0x4b00], desc[UR40][R32.64], P0 ;  /* 0x04b00000201d7fae */ /* 0x0005e800081a1028 */
[----:B-1----:R-:W4:Y:S01]  /*ce100*/  LDL.LU R40, [R1+0x4198] ;  /* 0x0041980001287983 */ /* 0x002f220000300800 */
[----:B------:R-:W-:-:S03]  /*ce110*/  IADD3 R30, P2, PT, R30, R5, RZ ;  /* 0x000000051e1e7210 */ /* 0x000fc60007f5e0ff */
[----:B------:R-:W4:Y:S01]  /*ce120*/  LDL.LU R35, [R1+0x41a0] ;  /* 0x0041a00001237983 */ /* 0x000f220000300800 */
[----:B--2---:R-:W-:Y:S01]  /*ce130*/  IADD3 R37, P3, PT, R37, R5, RZ ;  /* 0x0000000525257210 */ /* 0x004fe20007f7e0ff */
[----:B------:R-:W-:Y:S02]  /*ce140*/  IMAD.MOV.U32 R32, RZ, RZ, R30 ;  /* 0x000000ffff207224 */ /* 0x000fe400078e001e */
[----:B------:R1:W-:Y:S01]  /*ce150*/  STL [R1+0x4f08], R30 ;  /* 0x004f081e01007387 */ /* 0x0003e20000100800 */
[----:B------:R-:W-:-:S04]  /*ce160*/  IMAD.X R42, R42, 0x1, R2, P2 ;  /* 0x000000012a2a7824 */ /* 0x000fc800010e0602 */
[----:B------:R-:W-:Y:S01]  /*ce170*/  IMAD.MOV.U32 R33, RZ, RZ, R42 ;  /* 0x000000ffff217224 */ /* 0x000fe200078e002a */
[----:B------:R-:W-:Y:S04]  /*ce180*/  STL [R1+0x4f04], R42 ;  /* 0x004f042a01007387 */ /* 0x000fe80000100800 */
[----:B------:R2:W-:Y:S04]  /*ce190*/  LDGSTS.E [R29+0x4b80], desc[UR40][R32.64], P0 ;  /* 0x04b80000201d7fae */ /* 0x0005e800081a1028 */
[----:B------:R1:W-:Y:S01]  /*ce1a0*/  STL [R1+0x4184], R37 ;  /* 0x0041842501007387 */ /* 0x0003e20000100800 */
[----:B------:R-:W-:-:S03]  /*ce1b0*/  IMAD.X R41, R41, 0x1, R2, P3 ;  /* 0x0000000129297824 */ /* 0x000fc600018e0602 */
[----:B------:R-:W4:Y:S01]  /*ce1c0*/  LDL.LU R43, [R1+0x41ac] ;  /* 0x0041ac00012b7983 */ /* 0x000f220000300800 */
[----:B---3--:R-:W-:-:S03]  /*ce1d0*/  IADD3 R34, P0, PT, R34, R5, RZ ;  /* 0x0000000522227210 */ /* 0x008fc60007f1e0ff */
[----:B------:R-:W-:Y:S01]  /*ce1e0*/  STL [R1+0x4180], R41 ;  /* 0x0041802901007387 */ /* 0x000fe20000100800 */
[----:B--2---:R-:W-:Y:S02]  /*ce1f0*/  IMAD.MOV.U32 R32, RZ, RZ, R37 ;  /* 0x000000ffff207224 */ /* 0x004fe400078e0025 */
[----:B------:R-:W-:Y:S01]  /*ce200*/  IMAD.MOV.U32 R33, RZ, RZ, R41 ;  /* 0x000000ffff217224 */ /* 0x000fe200078e0029 */
[----:B-1----:R-:W2:Y:S01]  /*ce210*/  LDL.LU R30, [R1+0x41b4] ;  /* 0x0041b400011e7983 */ /* 0x002ea20000300800 */
[----:B------:R-:W-:-:S03]  /*ce220*/  IADD3 R6, P2, PT, R6, R5, RZ ;  /* 0x0000000506067210 */ /* 0x000fc60007f5e0ff */
[----:B------:R-:W3:Y:S04]  /*ce230*/  LDL.LU R44, [R1+0x41a8] ;  /* 0x0041a800012c7983 */ /* 0x000ee80000300800 */
[----:B------:R-:W3:Y:S04]  /*ce240*/  LDL.LU R37, [R1+0x41b0] ;  /* 0x0041b00001257983 */ /* 0x000ee80000300800 */
[----:B------:R1:W-:Y:S04]  /*ce250*/  STL [R1+0x418c], R34 ;  /* 0x00418c2201007387 */ /* 0x0003e80000100800 */
[----:B------:R1:W-:Y:S01]  /*ce260*/  LDGSTS.E [R29+0x5800], desc[UR40][R32.64], P1 ;  /* 0x05800000201d7fae */ /* 0x0003e200089a1028 */
[----:B----4-:R-:W-:-:S05]  /*ce270*/  IMAD.X R39, R39, 0x1, R2, P0 ;  /* 0x0000000127277824 */ /* 0x010fca00000e0602 */
[----:B------:R4:W-:Y:S01]  /*ce280*/  STL [R1+0x4188], R39 ;  /* 0x0041882701007387 */ /* 0x0009e20000100800 */
[----:B-1----:R-:W-:Y:S02]  /*ce290*/  IMAD.MOV.U32 R32, RZ, RZ, R34 ;  /* 0x000000ffff207224 */ /* 0x002fe400078e0022 */
[----:B------:R-:W-:Y:S01]  /*ce2a0*/  IMAD.X R36, R36, 0x1, R2, P2 ;  /* 0x0000000124247824 */ /* 0x000fe200010e0602 */
[----:B------:R1:W-:Y:S04]  /*ce2b0*/  STL [R1+0x4194], R6 ;  /* 0x0041940601007387 */ /* 0x0003e80000100800 */
[----:B------:R-:W3:Y:S01]  /*ce2c0*/  LDL.LU R34, [R1+0x41bc] ;  /* 0x0041bc0001227983 */ /* 0x000ee20000300800 */
[----:B------:R-:W-:-:S03]  /*ce2d0*/  IMAD.MOV.U32 R33, RZ, RZ, R39 ;  /* 0x000000ffff217224 */ /* 0x000fc600078e0027 */
[----:B------:R1:W-:Y:S04]  /*ce2e0*/  STL [R1+0x4190], R36 ;  /* 0x0041902401007387 */ /* 0x0003e80000100800 */
[----:B----4-:R-:W4:Y:S04]  /*ce2f0*/  LDL.LU R39, [R1+0x41b8] ;  /* 0x0041b80001277983 */ /* 0x010f280000300800 */
[----:B------:R1:W-:Y:S01]  /*ce300*/  LDGSTS.E [R29+0x5880], desc[UR40][R32.64], P1 ;  /* 0x05880000201d7fae */ /* 0x0003e200089a1028 */
[-C--:B------:R-:W-:Y:S02]  /*ce310*/  IADD3 R38, P0, PT, R38, R5.reuse, RZ ;  /* 0x0000000526267210 */ /* 0x080fe40007f1e0ff */
[----:B------:R-:W-:Y:S01]  /*ce320*/  IADD3 R7, P2, PT, R7, R5, RZ ;  /* 0x0000000507077210 */ /* 0x000fe20007f5e0ff */
[----:B-1----:R-:W-:Y:S01]  /*ce330*/  IMAD.MOV.U32 R32, RZ, RZ, R6 ;  /* 0x000000ffff207224 */ /* 0x002fe200078e0006 */
[----:B------:R-:W-:Y:S01]  /*ce340*/  MOV R33, R36 ;  /* 0x0000002400217202 */ /* 0x000fe20000000f00 */
        /* <DEDUP_REMOVED lines=18> */
[----:B------:R-:W4:Y:S01]  /*ce470*/  LDL.LU R38, [R1+0x4298] ;  /* 0x0042980001267983 */ /* 0x000f220000300800 */
[----:B------:R-:W-:-:S03]  /*ce480*/  IADD3 R43, P0, PT, R43, R5, RZ ;  /* 0x000000052b2b7210 */ /* 0x000fc60007f1e0ff */
[----:B------:R-:W4:Y:S04]  /*ce490*/  LDL.LU R7, [R1+0x429c] ;  /* 0x00429c0001077983 */ /* 0x000f280000300800 */
[----:B------:R1:W-:Y:S01]  /*ce4a0*/  LDGSTS.E [R29+0x5a00], desc[UR40][R32.64], P1 ;  /* 0x05a00000201d7fae */ /* 0x0003e200089a1028 */
[----:B--2---:R-:W-:Y:S01]  /*ce4b0*/  IADD3 R30, P2, PT, R30, R5, RZ ;  /* 0x000000051e1e7210 */ /* 0x004fe20007f5e0ff */
[----:B---3--:R-:W-:Y:S02]  /*ce4c0*/  IMAD.X R44, R44, 0x1, R2, P0 ;  /* 0x000000012c2c7824 */ /* 0x008fe400000e0602 */
[----:B-1----:R-:W-:Y:S02]  /*ce4d0*/  IMAD.MOV.U32 R32, RZ, RZ, R43 ;  /* 0x000000ffff207224 */ /* 0x002fe400078e002b */
[----:B------:R-:W-:-:S02]  /*ce4e0*/  IMAD.MOV.U32 R33, RZ, RZ, R44 ;  /* 0x000000ffff217224 */ /* 0x000fc400078e002c */
[----:B------:R-:W-:Y:S01]  /*ce4f0*/  IMAD.X R37, R37, 0x1, R2, P2 ;  /* 0x0000000125257824 */ /* 0x000fe200010e0602 */
        /* <DEDUP_REMOVED lines=41> */
[----:B------:R1:W-:Y:S04]  /*ce790*/  STL [R1+0x4294], R35 ;  /* 0x0042942301007387 */ /* 0x0003e80000100800 */
[----:B------:R1:W-:Y:S01]  /*ce7a0*/  LDGSTS.E [R29+0x6880], desc[UR40][R32.64], P0 ;  /* 0x06880000201d7fae */ /* 0x0003e200081a1028 */
[----:B------:R-:W-:-:S03]  /*ce7b0*/  IMAD.X R38, R38, 0x1, R2, P2 ;  /* 0x0000000126267824 */ /* 0x000fc600010e0602 */
        /* <DEDUP_REMOVED lines=18> */
[----:B----4-:R-:W-:-:S05]  /*ce8e0*/  IMAD.X R39, R39, 0x1, R2, P1 ;  /* 0x0000000127277824 */ /* 0x010fca00008e0602 */
[----:B------:R4:W-:Y:S01]  /*ce8f0*/  STL [R1+0x42a0], R39 ;  /* 0x0042a02701007387 */ /* 0x0009e20000100800 */
[----:B-1----:R-:W-:Y:S01]  /*ce900*/  MOV R33, R39 ;  /* 0x0000002700217202 */ /* 0x002fe20000000f00 */
[----:B------:R-:W-:Y:S02]  /*ce910*/  IMAD.X R34, R34, 0x1, R2, P2 ;  /* 0x0000000122227824 */ /* 0x000fe400010e0602 */
[----:B------:R-:W-:Y:S01]  /*ce920*/  STL [R1+0x42ac], R30 ;  /* 0x0042ac1e01007387 */ /* 0x000fe20000100800 */
[----:B------:R-:W-:-:S03]  /*ce930*/  IMAD.MOV.U32 R32, RZ, RZ, R37 ;  /* 0x000000ffff207224 */ /* 0x000fc600078e0025 */
[----:B----4-:R-:W4:Y:S04]  /*ce940*/  LDL.LU R39, [R1+0x4388] ;  /* 0x0043880001277983 */ /* 0x010f280000300800 */
        /* <DEDUP_REMOVED lines=13> */
[----:B-1----:R-:W-:Y:S02]  /*cea20*/  IMAD.MOV.U32 R32, RZ, RZ, R6 ;  /* 0x000000ffff207224 */ /* 0x002fe400078e0006 */
[----:B------:R-:W-:-:S05]  /*cea30*/  IMAD.X R36, R36, 0x1, R2, P1 ;  /* 0x0000000124247824 */ /* 0x000fca00008e0602 */
        /* <DEDUP_REMOVED lines=17> */
[----:B------:R-:W-:Y:S04]  /*ceb50*/  STL [R1+0x4384], R43 ;  /* 0x0043842b01007387 */ /* 0x000fe80000100800 */
[----:B-1----:R-:W4:Y:S01]  /*ceb60*/  LDL.LU R42, [R1+0x43a8] ;  /* 0x0043a800012a7983 */ /* 0x002f220000300800 */
[-C--:B--2---:R-:W-:Y:S01]  /*ceb70*/  IADD3 R38, P0, PT, R38, R5.reuse, RZ ;  /* 0x0000000526267210 */ /* 0x084fe20007f1e0ff */
[----:B---3--:R-:W-:Y:S01]  /*ceb80*/  IMAD.MOV.U32 R32, RZ, RZ, R43 ;  /* 0x000000ffff207224 */ /* 0x008fe200078e002b */
[----:B------:R-:W-:Y:S01]  /*ceb90*/  IADD3 R7, P2, PT, R7, R5, RZ ;  /* 0x0000000507077210 */ /* 0x000fe20007f5e0ff */
[----:B------:R-:W-:Y:S01]  /*ceba0*/  IMAD.MOV.U32 R33, RZ, RZ, R44 ;  /* 0x000000ffff217224 */ /* 0x000fe200078e002c */
[----:B------:R-:W-:Y:S04]  /*cebb0*/  STL [R1+0x4380], R44 ;  /* 0x0043802c01007387 */ /* 0x000fe80000100800 */
[----:B------:R-:W2:Y:S04]  /*cebc0*/  LDL.LU R35, [R1+0x43b0] ;  /* 0x0043b00001237983 */ /* 0x000ea80000300800 */
[----:B------:R1:W-:Y:S04]  /*cebd0*/  STL [R1+0x438c], R38 ;  /* 0x00438c2601007387 */ /* 0x0003e80000100800 */
[----:B------:R3:W-:Y:S02]  /*cebe0*/  LDGSTS.E [R29+0x7800], desc[UR40][R32.64], P1 ;  /* 0x07800000201d7fae */ /* 0x0007e400089a1028 */
[----:B---3--:R-:W-:-:S02]  /*cebf0*/  IMAD.MOV.U32 R32, RZ, RZ, R38 ;  /* 0x000000ffff207224 */ /* 0x008fc400078e0026 */
[----:B----4-:R-:W-:-:S05]  /*cec00*/  IMAD.X R39, R39, 0x1, R2, P0 ;  /* 0x0000000127277824 */ /* 0x010fca00000e0602 */
[----:B------:R3:W-:Y:S01]  /*cec10*/  STL [R1+0x4388], R39 ;  /* 0x0043882701007387 */ /* 0x0007e20000100800 */
[----:B------:R-:W-:-:S03]  /*cec20*/  IMAD.X R37, R37, 0x1, R2, P2 ;  /* 0x0000000125257824 */ /* 0x000fc600010e0602 */
[----:B------:R-:W-:Y:S04]  /*cec30*/  STL [R1+0x4394], R7 ;  /* 0x0043940701007387 */ /* 0x000fe80000100800 */
[----:B-1----:R-:W4:Y:S01]  /*cec40*/  LDL.LU R38, [R1+0x43bc] ;  /* 0x0043bc0001267983 */ /* 0x002f220000300800 */
[----:B------:R-:W-:-:S03]  /*cec50*/  IMAD.MOV.U32 R33, RZ, RZ, R39 ;  /* 0x000000ffff217224 */ /* 0x000fc600078e0027 */
[----:B------:R1:W-:Y:S04]  /*cec60*/  STL [R1+0x4390], R37 ;  /* 0x0043902501007387 */ /* 0x0003e80000100800 */
[----:B---3--:R-:W3:Y:S04]  /*cec70*/  LDL.LU R39, [R1+0x43b8] ;  /* 0x0043b80001277983 */ /* 0x008ee80000300800 */
[----:B------:R1:W-:Y:S01]  /*cec80*/  LDGSTS.E [R29+0x7880], desc[UR40][R32.64], P1 ;  /* 0x07880000201d7fae */ /* 0x0003e200089a1028 */
[-C--:B------:R-:W-:Y:S02]  /*cec90*/  IADD3 R34, P0, PT, R34, R5.reuse, RZ ;  /* 0x0000000522227210 */ /* 0x080fe40007f1e0ff */
[----:B------:R-:W-:Y:S01]  /*ceca0*/  IADD3 R30, P2, PT, R30, R5, RZ ;  /* 0x000000051e1e7210 */ /* 0x000fe20007f5e0ff */
[----:B-1----:R-:W-:-:S02]  /*cecb0*/  IMAD.MOV.U32 R32, RZ, RZ, R7 ;  /* 0x000000ffff207224 */ /* 0x002fc400078e0007 */
        /* <DEDUP_REMOVED lines=12> */
[----:B-1----:R-:W3:Y:S01]  /*ced80*/  LDL.LU R40, [R1+0x4480] ;  /* 0x0044800001287983 */ /* 0x002ee20000300800 */
[----:B------:R-:W-:-:S03]  /*ced90*/  IADD3 R36, P0, PT, R36, R5, RZ ;  /* 0x0000000524247210 */ /* 0x000fc60007f1e0ff */
[----:B------:R1:W-:Y:S04]  /*ceda0*/  STL [R1+0x43a0], R41 ;  /* 0x0043a02901007387 */ /* 0x0003e80000100800 */
[----:B------:R-:W3:Y:S01]  /*cedb0*/  LDL.LU R34, [R1+0x4488] ;  /* 0x0044880001227983 */ /* 0x000ee20000300800 */
[----:B------:R-:W-:Y:S01]  /*cedc0*/  IMAD.MOV.U32 R32, RZ, RZ, R30 ;  /* 0x000000ffff207224 */ /* 0x000fe200078e001e */
[----:B------:R-:W-:Y:S01]  /*cedd0*/  IADD3 R6, P2, PT, R6, R5, RZ ;  /* 0x0000000506067210 */ /* 0x000fe20007f5e0ff */
[----:B------:R-:W-:Y:S02]  /*cede0*/  IMAD.MOV.U32 R33, RZ, RZ, R41 ;  /* 0x000000ffff217224 */ /* 0x000fe400078e0029 */
[----:B-1----:R-:W3:Y:S04]  /*cedf0*/  LDL.LU R41, [R1+0x4494] ;  /* 0x0044940001297983 */ /* 0x002ee80000300800 */
[----:B------:R-:W3:Y:S04]  /*cee00*/  LDL.LU R30, [R1+0x449c] ;  /* 0x00449c00011e7983 */ /* 0x000ee80000300800 */
[----:B------:R-:W-:Y:S04]  /*cee10*/  STL [R1+0x43ac], R36 ;  /* 0x0043ac2401007387 */ /* 0x000fe80000100800 */
[----:B------:R1:W-:Y:S01]  /*cee20*/  LDGSTS.E [R29+0x7a00], desc[UR40][R32.64], P1 ;  /* 0x07a00000201d7fae */ /* 0x0003e200089a1028 */
[----:B------:R-:W-:-:S05]  /*cee30*/  IMAD.X R42, R42, 0x1, R2, P0 ;  /* 0x000000012a2a7824 */ /* 0x000fca00000e0602 */
[----:B------:R2:W-:Y:S01]  /*cee40*/  STL [R1+0x43a8], R42 ;  /* 0x0043a82a01007387 */ /* 0x0005e20000100800 */
[----:B-1----:R-:W-:-:S03]  /*cee50*/  IMAD.MOV.U32 R33, RZ, RZ, R42 ;  /* 0x000000ffff217224 */ /* 0x002fc600078e002a */
[----:B------:R-:W-:Y:S01]  /*cee60*/  STL [R1+0x43b4], R6 ;  /* 0x0043b40601007387 */ /* 0x000fe20000100800 */
[----:B------:R-:W-:-:S03]  /*cee70*/  IMAD.MOV.U32 R32, RZ, RZ, R36 ;  /* 0x000000ffff207224 */ /* 0x000fc600078e0024 */
[----:B--2---:R-:W2:Y:S01]  /*cee80*/  LDL.LU R42, [R1+0x4490] ;  /* 0x00449000012a7983 */ /* 0x004ea20000300800 */
[----:B------:R-:W-:-:S03]  /*cee90*/  IMAD.X R35, R35, 0x1, R2, P2 ;  /* 0x0000000123237824 */ /* 0x000fc600010e0602 */
[----:B------:R1:W-:Y:S04]  /*ceea0*/  LDGSTS.E [R29+0x7a80], desc[UR40][R32.64], P1 ;  /* 0x07a80000201d7fae */ /* 0x0003e800089a1028 */
[----:B------:R1:W-:Y:S04]  /*ceeb0*/  STL [R1+0x43b0], R35 ;  /* 0x0043b02301007387 */ /* 0x0003e80000100800 */
[----:B------:R-:W2:Y:S01]  /*ceec0*/  LDL.LU R36, [R1+0x4498] ;  /* 0x0044980001247983 */ /* 0x000ea20000300800 */
[----:B-1----:R-:W-:Y:S02]  /*ceed0*/  IMAD.MOV.U32 R32, RZ, RZ, R6 ;  /* 0x000000ffff207224 */ /* 0x002fe400078e0006 */
[----:B------:R-:W-:-:S02]  /*ceee0*/  IMAD.MOV.U32 R33, RZ, RZ, R35 ;  /* 0x000000ffff217224 */ /* 0x000fc400078e0023 */
[----:B------:R-:W2:Y:S04]  /*ceef0*/  LDL.LU R35, [R1+0x44a4] ;  /* 0x0044a40001237983 */ /* 0x000ea80000300800 */
[----:B------:R-:W2:Y:S04]  /*cef00*/  LDL.LU R6, [R1+0x44ac] ;  /* 0x0044ac0001067983 */ /* 0x000ea80000300800 */
[----:B------:R1:W-:Y:S01]  /*cef10*/  LDGSTS.E [R29+0x7b00], desc[UR40][R32.64], P1 ;  /* 0x07b00000201d7fae */ /* 0x0003e200089a1028 */
[----:B----4-:R-:W-:-:S05]  /*cef20*/  IADD3 R38, P0, PT, R38, R5, RZ ;  /* 0x0000000526267210 */ /* 0x010fca0007f1e0ff */
[----:B---3--:R-:W-:Y:S01]  /*cef30*/  IMAD.X R39, R39, 0x1, R2, P0 ;  /* 0x0000000127277824 */ /* 0x008fe200000e0602 */
[----:B------:R-:W-:Y:S03]  /*cef40*/  STL [R1+0x43bc], R38 ;  /* 0x0043bc2601007387 */ /* 0x000fe60000100800 */
[----:B-1----:R-:W-:Y:S01]  /*cef50*/  IMAD.MOV.U32 R33, RZ, RZ, R39 ;  /* 0x000000ffff217224 */ /* 0x002fe200078e0027 */
[----:B------:R1:W-:Y:S01]  /*cef60*/  STL [R1+0x43b8], R39 ;  /* 0x0043b82701007387 */ /* 0x0003e20000100800 */
[----:B------:R-:W-:Y:S01]  /*cef70*/  MOV R32, R38 ;  /* 0x0000002600207202 */ /* 0x000fe20000000f00 */
[----:B------:R-:W-:Y:S02]  /*cef80*/  UISETP.GT.AND UP1, UPT, UR11, 0x22, UPT ;  /* 0x000000220b00788c */ /* 0x000fe4000bf24270 */
[----:B-1----:R-:W3:Y:S04]  /*cef90*/  LDL.LU R39, [R1+0x44a0] ;  /* 0x0044a00001277983 */ /* 0x002ee80000300800 */
        /* <DEDUP_REMOVED lines=11> */
[----:B------:R-:W-:-:S03]  /*cf050*/  IMAD.X R34, R34, 0x1, R2, P2 ;  /* 0x0000000122227824 */ /* 0x000fc600010e0602 */
        /* <DEDUP_REMOVED lines=10> */
[----:B------:R-:W4:Y:S01]  /*cf100*/  LDL.LU R7, [R1+0x44bc] ;  /* 0x0044bc0001077983 */ /* 0x000f220000300800 */
[----:B--2---:R-:W-:-:S03]  /*cf110*/  IMAD.X R42, R42, 0x1, R2, P1 ;  /* 0x000000012a2a7824 */ /* 0x004fc600008e0602 */
[----:B------:R-:W2:Y:S04]  /*cf120*/  LDL.LU R34, [R1+0x4584] ;  /* 0x0045840001227983 */ /* 0x000ea80000300800 */
[----:B------:R-:W-:Y:S04]  /*cf130*/  STL [R1+0x4494], R41 ;  /* 0x0044942901007387 */ /* 0x000fe80000100800 */
[----:B------:R1:W-:Y:S04]  /*cf140*/  LDGSTS.E [R29+0x8880], desc[UR40][R32.64], P0 ;  /* 0x08880000201d7fae */ /* 0x0003e800081a1028 */
[----:B------:R1:W-:Y:S04]  /*cf150*/  STL [R1+0x4490], R42 ;  /* 0x0044902a01007387 */ /* 0x0003e80000100800 */
[----:B------:R-:W-:Y:S01]  /*cf160*/  STL [R1+0x449c], R30 ;  /* 0x00449c1e01007387 */ /* 0x000fe20000100800 */
[----:B-1----:R-:W-:-:S03]  /*cf170*/  IMAD.MOV.U32 R33, RZ, RZ, R42 ;  /* 0x000000ffff217224 */ /* 0x002fc600078e002a */
        /* <DEDUP_REMOVED lines=9> */
[----:B------:R-:W-:Y:S02]  /*cf210*/  IMAD.MOV.U32 R33, RZ, RZ, R36 ;  /* 0x000000ffff217224 */ /* 0x000fe400078e0024 */
[----:B------:R-:W2:Y:S04]  /*cf220*/  LDL.LU R36, [R1+0x458c] ;  /* 0x00458c0001247983 */ /* 0x000ea80000300800 */
[----:B------:R-:W2:Y:S04]  /*cf230*/  LDL.LU R30, [R1+0x4594] ;  /* 0x00459400011e7983 */ /* 0x000ea80000300800 */
[----:B------:R-:W-:Y:S04]  /*cf240*/  STL [R1+0x44a4], R35 ;  /* 0x0044a42301007387 */ /* 0x000fe80000100800 */
[----:B------:R1:W-:Y:S01]  /*cf250*/  LDGSTS.E [R29+0x8980], desc[UR40][R32.64], P0 ;  /* 0x08980000201d7fae */ /* 0x0003e200081a1028 */
[----:B---3--:R-:W-:-:S05]  /*cf260*/  IMAD.X R39, R39, 0x1, R2, P1 ;  /* 0x0000000127277824 */ /* 0x008fca00008e0602 */
[----:B------:R3:W-:Y:S01]  /*cf270*/  STL [R1+0x44a0], R39 ;  /* 0x0044a02701007387 */ /* 0x0007e20000100800 */
[----:B----4-:R-:W-:-:S03]  /*cf280*/  IMAD.X R38, R38, 0x1, R2, P2 ;  /* 0x0000000126267824 */ /* 0x010fc600010e0602 */
[----:B------:R-:W-:Y:S01]  /*cf290*/  STL [R1+0x44ac], R6 ;  /* 0x0044ac0601007387 */ /* 0x000fe20000100800 */
[----:B-1----:R-:W-:-:S03]  /*cf2a0*/  IMAD.MOV.U32 R33, RZ, RZ, R39 ;  /* 0x000000ffff217224 */ /* 0x002fc600078e0027 */
[----:B---3--:R-:W3:Y:S01]  /*cf2b0*/  LDL.LU R39, [R1+0x4588] ;  /* 0x0045880001277983 */ /* 0x008ee20000300800 */
        /* <DEDUP_REMOVED lines=40> */
[----:B------:R-:W2:Y:S04]  /*cf540*/  LDL.LU R34, [R1+0x45b0] ;  /* 0x0045b00001227983 */ /* 0x000ea80000300800 */
[----:B------:R1:W-:Y:S04]  /*cf550*/  STL [R1+0x458c], R36 ;  /* 0x00458c2401007387 */ /* 0x0003e80000100800 */
[----:B------:R1:W-:Y:S01]  /*cf560*/  LDGSTS.E [R29+0x9800], desc[UR40][R32.64], P1 ;  /* 0x09800000201d7fae */ /* 0x0003e200089a1028 */
[----:B---3--:R-:W-:-:S05]  /*cf570*/  IMAD.X R39, R39, 0x1, R2, P0 ;  /* 0x0000000127277824 */ /* 0x008fca00000e0602 */
[----:B------:R3:W-:Y:S01]  /*cf580*/  STL [R1+0x4588], R39 ;  /* 0x0045882701007387 */ /* 0x0007e20000100800 */
[----:B-1----:R-:W-:Y:S01]  /*cf590*/  MOV R32, R36 ;  /* 0x0000002400207202 */ /* 0x002fe20000000f00 */
[----:B----4-:R-:W-:Y:S02]  /*cf5a0*/  IMAD.X R35, R35, 0x1, R2, P2 ;  /* 0x0000000123237824 */ /* 0x010fe400010e0602 */
[----:B------:R1:W-:Y:S04]  /*cf5b0*/  STL [R1+0x4594], R30 ;  /* 0x0045941e01007387 */ /* 0x0003e80000100800 */
[----:B------:R-:W4:Y:S01]  /*cf5c0*/  LDL.LU R36, [R1+0x45bc] ;  /* 0x0045bc0001247983 */ /* 0x000f220000300800 */
[----:B------:R-:W-:-:S03]  /*cf5d0*/  IMAD.MOV.U32 R33, RZ, RZ, R39 ;  /* 0x000000ffff217224 */ /* 0x000fc600078e0027 */
[----:B------:R1:W-:Y:S04]  /*cf5e0*/  STL [R1+0x4590], R35 ;  /* 0x0045902301007387 */ /* 0x0003e80000100800 */
[----:B---3--:R-:W3:Y:S04]  /*cf5f0*/  LDL.LU R39, [R1+0x45b8] ;  /* 0x0045b80001277983 */ /* 0x008ee80000300800 */
        /* <DEDUP_REMOVED lines=8> */
[----:B------:R1:W-:Y:S02]  /*cf680*/  LDGSTS.E [R29+0x9900], desc[UR40][R32.64], P1 ;  /* 0x09900000201d7fae */ /* 0x0003e400089a1028 */
[----:B-1----:R-:W-:-:S02]  /*cf690*/  IMAD.MOV.U32 R32, RZ, RZ, R38 ;  /* 0x000000ffff207224 */ /* 0x002fc400078e0026 */
[--C-:B------:R-:W-:Y:S02]  /*cf6a0*/  IMAD.X R40, R40, 0x1, R2.reuse, P0 ;  /* 0x0000000128287824 */ /* 0x100fe400000e0602 */
[----:B------:R-:W-:-:S03]  /*cf6b0*/  IMAD.X R37, R37, 0x1, R2, P2 ;  /* 0x0000000125257824 */ /* 0x000fc600010e0602 */
[----:B------:R1:W-:Y:S04]  /*cf6c0*/  STL [R1+0x4598], R40 ;  /* 0x0045982801007387 */ /* 0x0003e80000100800 */
[----:B------:R-:W-:Y:S01]  /*cf6d0*/  STL [R1+0x45a4], R6 ;  /* 0x0045a40601007387 */ /* 0x000fe20000100800 */
[----:B------:R-:W-:-:S03]  /*cf6e0*/  IMAD.MOV.U32 R33, RZ, RZ, R40 ;  /* 0x000000ffff217224 */ /* 0x000fc600078e0028 */
[----:B------:R-:W3:Y:S04]  /*cf6f0*/  LDL.LU R42, [R1+0x4680] ;  /* 0x00468000012a7983 */ /* 0x000ee80000300800 */
[----:B------:R1:W-:Y:S04]  /*cf700*/  STL [R1+0x45a0], R37 ;  /* 0x0045a02501007387 */ /* 0x0003e80000100800 */
[----:B------:R-:W3:Y:S04]  /*cf710*/  LDL.LU R41, [R1+0x4688] ;  /* 0x0046880001297983 */ /* 0x000ee80000300800 */
[----:B-1----:R-:W3:Y:S04]  /*cf720*/  LDL.LU R40, [R1+0x4690] ;  /* 0x0046900001287983 */ /* 0x002ee80000300800 */
[----:B------:R-:W3:Y:S04]  /*cf730*/  LDL.LU R38, [R1+0x4694] ;  /* 0x0046940001267983 */ /* 0x000ee80000300800 */
[----:B------:R1:W-:Y:S02]  /*cf740*/  LDGSTS.E [R29+0x9980], desc[UR40][R32.64], P1 ;  /* 0x09980000201d7fae */ /* 0x0003e400089a1028 */
[----:B-1----:R-:W-:Y:S01]  /*cf750*/  IMAD.MOV.U32 R33, RZ, RZ, R37 ;  /* 0x000000ffff217224 */ /* 0x002fe200078e0025 */
[-C--:B------:R-:W-:Y:S01]  /*cf760*/  IADD3 R43, P0, PT, R43, R5.reuse, RZ ;  /* 0x000000052b2b7210 */ /* 0x080fe20007f1e0ff */
[----:B------:R-:W-:Y:S01]  /*cf770*/  IMAD.MOV.U32 R32, RZ, RZ, R6 ;  /* 0x000000ffff207224 */ /* 0x000fe200078e0006 */
[----:B------:R-:W3:Y:S04]  /*cf780*/  LDL.LU R37, [R1+0x4698] ;  /* 0x0046980001257983 */ /* 0x000ee80000300800 */
[----:B------:R-:W3:Y:S01]  /*cf790*/  LDL.LU R6, [R1+0x469c] ;  /* 0x00469c0001067983 */ /* 0x000ee20000300800 */
[----:B--2---:R-:W-:-:S03]  /*cf7a0*/  IADD3 R7, P2, PT, R7, R5, RZ ;  /* 0x0000000507077210 */ /* 0x004fc60007f5e0ff */
[----:B------:R1:W-:Y:S01]  /*cf7b0*/  LDGSTS.E [R29+0x9a00], desc[UR40][R32.64], P1 ;  /* 0x09a00000201d7fae */ /* 0x0003e200089a1028 */
[----:B------:R-:W-:-:S03]  /*cf7c0*/  IMAD.X R44, R44, 0x1, R2, P0 ;  /* 0x000000012c2c7824 */ /* 0x000fc600000e0602 */
[----:B------:R-:W-:Y:S01]  /*cf7d0*/  STL [R1+0x45ac], R43 ;  /* 0x0045ac2b01007387 */ /* 0x000fe20000100800 */
[----:B------:R-:W-:Y:S02]  /*cf7e0*/  IMAD.X R34, R34, 0x1, R2, P2 ;  /* 0x0000000122227824 */ /* 0x000fe400010e0602 */
[----:B-1----:R-:W-:Y:S02]  /*cf7f0*/  IMAD.MOV.U32 R32, RZ, RZ, R43 ;  /* 0x000000ffff207224 */ /* 0x002fe400078e002b */
[----:B------:R-:W-:Y:S01]  /*cf800*/  IMAD.MOV.U32 R33, RZ, RZ, R44 ;  /* 0x000000ffff217224 */ /* 0x000fe200078e002c */
[----:B------:R-:W-:Y:S04]  /*cf810*/  STL [R1+0x45a8], R44 ;  /* 0x0045a82c01007387 */ /* 0x000fe80000100800 */
[----:B------:R1:W-:Y:S04]  /*cf820*/  LDGSTS.E [R29+0x9a80], desc[UR40][R32.64], P1 ;  /* 0x09a80000201d7fae */ /* 0x0003e800089a1028 */
[----:B------:R-:W-:Y:S04]  /*cf830*/  STL [R1+0x45b4], R7 ;  /* 0x0045b40701007387 */ /* 0x000fe80000100800 */
[----:B------:R2:W-:Y:S01]  /*cf840*/  STL [R1+0x45b0], R34 ;  /* 0x0045b02201007387 */ /* 0x0005e20000100800 */
[----:B-1----:R-:W-:Y:S01]  /*cf850*/  IMAD.MOV.U32 R32, RZ, RZ, R7 ;  /* 0x000000ffff207224 */ /* 0x002fe200078e0007 */
[----:B----4-:R-:W-:Y:S01]  /*cf860*/  IADD3 R36, P0, PT, R36, R5, RZ ;  /* 0x0000000524247210 */ /* 0x010fe20007f1e0ff */
[----:B------:R-:W-:-:S02]  /*cf870*/  IMAD.MOV.U32 R33, RZ, RZ, R34 ;  /* 0x000000ffff217224 */ /* 0x000fc400078e0022 */
[----:B--2---:R-:W2:Y:S04]  /*cf880*/  LDL.LU R34, [R1+0x46a4] ;  /* 0x0046a40001227983 */ /* 0x004ea80000300800 */
[----:B------:R-:W4:Y:S01]  /*cf890*/  LDL.LU R7, [R1+0x46ac] ;  /* 0x0046ac0001077983 */ /* 0x000f220000300800 */
[----:B---3--:R-:W-:-:S03]  /*cf8a0*/  IMAD.X R39, R39, 0x1, R2, P0 ;  /* 0x0000000127277824 */ /* 0x008fc600000e0602 */
[----:B------:R1:W-:Y:S04]  /*cf8b0*/  LDGSTS.E [R29+0x9b00], desc[UR40][R32.64], P1 ;  /* 0x09b00000201d7fae */ /* 0x0003e800089a1028 */
[----:B------:R-:W-:Y:S04]  /*cf8c0*/  STL [R1+0x45bc], R36 ;  /* 0x0045bc2401007387 */ /* 0x000fe80000100800 */
[----:B------:R3:W-:Y:S01]  /*cf8d0*/  STL [R1+0x45b8], R39 ;  /* 0x0045b82701007387 */ /* 0x0007e20000100800 */
[----:B-1----:R-:W-:-:S03]  /*cf8e0*/  IMAD.MOV.U32 R33, RZ, RZ, R39 ;  /* 0x000000ffff217224 */ /* 0x002fc600078e0027 */
[----:B---3--:R-:W3:Y:S01]  /*cf8f0*/  LDL.LU R39, [R1+0x46a0] ;  /* 0x0046a00001277983 */ /* 0x008ee20000300800 */
[----:B------:R-:W-:-:S03]  /*cf900*/  IMAD.MOV.U32 R32, RZ, RZ, R36 ;  /* 0x000000ffff207224 */ /* 0x000fc600078e0024 */
[----:B------:R-:W3:Y:S01]  /*cf910*/  LDL.LU R36, [R1+0x46a8] ;  /* 0x0046a80001247983 */ /* 0x000ee20000300800 */
        /* <DEDUP_REMOVED lines=14> */
[----:B------:R-:W3:Y:S01]  /*cfa00*/  LDL.LU R30, [R1+0x46b4] ;  /* 0x0046b400011e7983 */ /* 0x000ee20000300800 */
[----:B------:R-:W-:-:S03]  /*cfa10*/  IADD3 R38, P1, PT, R38, R5, RZ ;  /* 0x0000000526267210 */ /* 0x000fc60007f3e0ff */
[----:B------:R1:W-:Y:S04]  /*cfa20*/  LDGSTS.E [R29+0xa800], desc[UR40][R32.64], P0 ;  /* 0x0a800000201d7fae */ /* 0x0003e800081a1028 */
[----:B------:R-:W-:Y:S01]  /*cfa30*/  STL [R1+0x4688], R41 ;  /* 0x0046882901007387 */ /* 0x000fe20000100800 */
[----:B------:R-:W-:Y:S02]  /*cfa40*/  IMAD.X R40, R40, 0x1, R2, P1 ;  /* 0x0000000128287824 */ /* 0x000fe400008e0602 */
[----:B-1----:R-:W-:Y:S02]  /*cfa50*/  IMAD.MOV.U32 R32, RZ, RZ, R35 ;  /* 0x000000ffff207224 */ /* 0x002fe400078e0023 */
[----:B------:R-:W-:Y:S01]  /*cfa60*/  IMAD.MOV.U32 R33, RZ, RZ, R41 ;  /* 0x000000ffff217224 */ /* 0x000fe200078e0029 */
[----:B------:R-:W3:Y:S04]  /*cfa70*/  LDL.LU R35, [R1+0x46b0] ;  /* 0x0046b00001237983 */ /* 0x000ee80000300800 */
[----:B------:R1:W-:Y:S01]  /*cfa80*/  STL [R1+0x4694], R38 ;  /* 0x0046942601007387 */ /* 0x0003e20000100800 */
[----:B------:R-:W-:-:S03]  /*cfa90*/  IADD3 R6, P2, PT, R6, R5, RZ ;  /* 0x0000000506067210 */ /* 0x000fc60007f5e0ff */
[----:B------:R1:W-:Y:S02]  /*cfaa0*/  LDGSTS.E [R29+0xa880], desc[UR40][R32.64], P0 ;  /* 0x0a880000201d7fae */ /* 0x0003e400081a1028 */
[----:B------:R-:W-:Y:S02]  /*cfab0*/  IMAD.X R37, R37, 0x1, R2, P2 ;  /* 0x0000000125257824 */ /* 0x000fe400010e0602 */
        /* <DEDUP_REMOVED lines=10> */
[----:B--2---:R-:W-:Y:S01]  /*cfb60*/  IADD3 R34, P1, PT, R34, R5, RZ ;  /* 0x0000000522227210 */ /* 0x004fe20007f3e0ff */
[----:B-1----:R-:W-:-:S02]  /*cfb70*/  IMAD.MOV.U32 R33, RZ, RZ, R37 ;  /* 0x000000ffff217224 */ /* 0x002fc400078e0025 */
[----:B------:R-:W-:Y:S01]  /*cfb80*/  IMAD.MOV.U32 R32, RZ, RZ, R6 ;  /* 0x000000ffff207224 */ /* 0x000fe200078e0006 */
[----:B----4-:R-:W-:Y:S01]  /*cfb90*/  IADD3 R7, P2, PT, R7, R5, RZ ;  /* 0x0000000507077210 */ /* 0x010fe20007f5e0ff */
[----:B------:R-:W2:Y:S04]  /*cfba0*/  LDL.LU R37, [R1+0x478c] ;  /* 0x00478c0001257983 */ /* 0x000ea80000300800 */
[----:B------:R-:W4:Y:S04]  /*cfbb0*/  LDL.LU R6, [R1+0x4794] ;  /* 0x0047940001067983 */ /* 0x000f280000300800 */
[----:B------:R1:W-:Y:S04]  /*cfbc0*/  STL [R1+0x46a4], R34 ;  /* 0x0046a42201007387 */ /* 0x0003e80000100800 */
[----:B------:R1:W-:Y:S01]  /*cfbd0*/  LDGSTS.E [R29+0xa980], desc[UR40][R32.64], P0 ;  /* 0x0a980000201d7fae */ /* 0x0003e200081a1028 */
[----:B---3--:R-:W-:-:S05]  /*cfbe0*/  IADD3.X R39, PT, PT, R39, R2, RZ, P1, !PT ;  /* 0x0000000227277210 */ /* 0x008fca0000ffe4ff */
[----:B------:R-:W-:Y:S01]  /*cfbf0*/  STL [R1+0x46a0], R39 ;  /* 0x0046a02701007387 */ /* 0x000fe20000100800 */
[----:B------:R-:W-:-:S03]  /*cfc00*/  IMAD.X R36, R36, 0x1, R2, P2 ;  /* 0x0000000124247824 */ /* 0x000fc600010e0602 */
[----:B------:R-:W-:Y:S04]  /*cfc10*/  STL [R1+0x46ac], R7 ;  /* 0x0046ac0701007387 */ /* 0x000fe80000100800 */
[----:B------:R-:W3:Y:S01]  /*cfc20*/  LDL.LU R40, [R1+0x4788] ;  /* 0x0047880001287983 */ /* 0x000ee20000300800 */
[----:B-1----:R-:W-:-:S03]  /*cfc30*/  IMAD.MOV.U32 R32, RZ, RZ, R34 ;  /* 0x000000ffff207224 */ /* 0x002fc600078e0022 */
[----:B------:R1:W-:Y:S04]  /*cfc40*/  STL [R1+0x46a8], R36 ;  /* 0x0046a82401007387 */ /* 0x0003e80000100800 */
[----:B------:R-:W3:Y:S01]  /*cfc50*/  LDL.LU R34, [R1+0x4790] ;  /* 0x0047900001227983 */ /* 0x000ee20000300800 */
[----:B------:R-:W-:-:S05]  /*cfc60*/  IMAD.MOV.U32 R33, RZ, RZ, R39 ;  /* 0x000000ffff217224 */ /* 0x000fca00078e0027 */
[----:B------:R1:W-:Y:S01]  /*cfc70*/  LDGSTS.E [R29+0xaa00], desc[UR40][R32.64], P0 ;  /* 0x0aa00000201d7fae */ /* 0x0003e200081a1028 */
[----:B------:R-:W-:Y:S01]  /*cfc80*/  UISETP.GT.AND UP1, UPT, UR11, 0x2e, UPT ;  /* 0x0000002e0b00788c */ /* 0x000fe2000bf24270 */
[----:B-1----:R-:W-:Y:S02]  /*cfc90*/  IMAD.MOV.U32 R33, RZ, RZ, R36 ;  /* 0x000000ffff217224 */ /* 0x002fe400078e0024 */
[----:B------:R-:W3:Y:S01]  /*cfca0*/  LDL.LU R36, [R1+0x479c] ;  /* 0x00479c0001247983 */ /* 0x000ee20000300800 */
[----:B------:R-:W-:-:S03]  /*cfcb0*/  IMAD.MOV.U32 R32, RZ, RZ, R7 ;  /* 0x000000ffff207224 */ /* 0x000fc600078e0007 */
[----:B------:R-:W3:Y:S01]  /*cfcc0*/  LDL.LU R7, [R1+0x47a4] ;  /* 0x0047a40001077983 */ /* 0x000ee20000300800 */
        /* <DEDUP_REMOVED lines=9> */
[----:B------:R-:W3:Y:S04]  /*cfd60*/  LDL.LU R39, [R1+0x4798] ;  /* 0x0047980001277983 */ /* 0x000ee80000300800 */
[----:B------:R-:W3:Y:S04]  /*cfd70*/  LDL.LU R41, [R1+0x47a0] ;  /* 0x0047a00001297983 */ /* 0x000ee80000300800 */
[----:B------:R1:W-:Y:S01]  /*cfd80*/  LDGSTS.E [R29+0xab00], desc[UR40][R32.64], P0 ;  /* 0x0ab00000201d7fae */ /* 0x0003e200081a1028 */
[----:B------:R-:W-:-:S03]  /*cfd90*/  IADD3 R38, P2, PT, R38, R5, RZ ;  /* 0x0000000526267210 */ /* 0x000fc60007f5e0ff */
[----:B-1----:R-:W3:Y:S01]  /*cfda0*/  LDL.LU R35, [R1+0x47ac] ;  /* 0x0047ac0001237983 */ /* 0x002ee20000300800 */
[----:B------:R-:W-:-:S03]  /*cfdb0*/  ISETP.NE.U32.AND P1, PT, RZ, UR10, PT ;  /* 0x0000000aff007c0c */ /* 0x000fc6000bf25070 */
[----:B------:R-:W3:Y:S01]  /*cfdc0*/  LDL.LU R30, [R1+0x47b4] ;  /* 0x0047b400011e7983 */ /* 0x000ee20000300800 */
        /* <DEDUP_REMOVED lines=11> */
[----:B----4-:R-:W-:Y:S01]  /*cfe80*/  IMAD.MOV.U32 R32, RZ, RZ, R43 ;  /* 0x000000ffff207224 */ /* 0x010fe200078e002b */
[----:B------:R-:W-:Y:S01]  /*cfe90*/  IADD3 R6, P2, PT, R6, R5, RZ ;  /* 0x0000000506067210 */ /* 0x000fe20007f5e0ff */
[----:B------:R-:W-:Y:S01]  /*cfea0*/  IMAD.MOV.U32 R33, RZ, RZ, R44 ;  /* 0x000000ffff217224 */ /* 0x000fe200078e002c */
[----:B------:R-:W-:Y:S04]  /*cfeb0*/  STL [R1+0x4780], R44 ;  /* 0x0047802c01007387 */ /* 0x000fe80000100800 */
[----:B------:R-:W4:Y:S04]  /*cfec0*/  LDL.LU R38, [R1+0x47b0] ;  /* 0x0047b00001267983 */ /* 0x000f280000300800 */
[----:B------:R1:W-:Y:S04]  /*cfed0*/  STL [R1+0x478c], R37 ;  /* 0x00478c2501007387 */ /* 0x0003e80000100800 */
[----:B------:R1:W-:Y:S01]  /*cfee0*/  LDGSTS.E [R29+0xb800], desc[UR40][R32.64], P1 ;  /* 0x0b800000201d7fae */ /* 0x0003e200089a1028 */
[----:B---3--:R-:W-:-:S02]  /*cfef0*/  IMAD.X R40, R40, 0x1, R2, P0 ;  /* 0x0000000128287824 */ /* 0x008fc400000e0602 */
[----:B-1----:R-:W-:-:S03]  /*cff00*/  IMAD.MOV.U32 R32, RZ, RZ, R37 ;  /* 0x000000ffff207224 */ /* 0x002fc600078e0025 */
        /* <DEDUP_REMOVED lines=34> */
[----:B--2---:R-:W-:-:S05]  /*d0130*/  IMAD.X R42, R42, 0x1, R2, P0 ;  /* 0x000000012a2a7824 */ /* 0x004fca00000e0602 */
[----:B------:R2:W-:Y:S01]  /*d0140*/  STL [R1+0x47a8], R42 ;  /* 0x0047a82a01007387 */ /* 0x0005e20000100800 */
[----:B-1----:R-:W-:-:S03]  /*d0150*/  IMAD.MOV.U32 R33, RZ, RZ, R42 ;  /* 0x000000ffff217224 */ /* 0x002fc600078e002a */
[----:B------:R-:W-:Y:S01]  /*d0160*/  STL [R1+0x47b4], R30 ;  /* 0x0047b41e01007387 */ /* 0x000fe20000100800 */
[----:B------:R-:W-:Y:S02]  /*d0170*/  IMAD.MOV.U32 R32, RZ, RZ, R35 ;  /* 0x000000ffff207224 */ /* 0x000fe400078e0023 */
[----:B----4-:R-:W-:Y:S01]  /*d0180*/  IMAD.X R38, R38, 0x1, R2, P2 ;  /* 0x0000000126267824 */ /* 0x010fe200010e0602 */
[----:B--2---:R-:W2:Y:S04]  /*d0190*/  LDL.LU R42, [R1+0x4890] ;  /* 0x00489000012a7983 */ /* 0x004ea80000300800 */
[----:B------:R1:W-:Y:S04]  /*d01a0*/  LDGSTS.E [R29+0xba80], desc[UR40][R32.64], P1 ;  /* 0x0ba80000201d7fae */ /* 0x0003e800089a1028 */
[----:B------:R4:W-:Y:S04]  /*d01b0*/  STL [R1+0x47b0], R38 ;  /* 0x0047b02601007387 */ /* 0x0009e80000100800 */
[----:B------:R-:W2:Y:S01]  /*d01c0*/  LDL.LU R35, [R1+0x4898] ;  /* 0x0048980001237983 */ /* 0x000ea20000300800 */
[----:B-1----:R-:W-:Y:S01]  /*d01d0*/  MOV R32, R30 ;  /* 0x0000001e00207202 */ /* 0x002fe20000000f00 */
[----:B------:R-:W-:-:S02]  /*d01e0*/  IMAD.MOV.U32 R33, RZ, RZ, R38 ;  /* 0x000000ffff217224 */ /* 0x000fc400078e0026 */
[----:B----4-:R-:W4:Y:S04]  /*d01f0*/  LDL.LU R38, [R1+0x48a4] ;  /* 0x0048a40001267983 */ /* 0x010f280000300800 */
[----:B------:R-:W4:Y:S04]  /*d0200*/  LDL.LU R30, [R1+0x48ac] ;  /* 0x0048ac00011e7983 */ /* 0x000f280000300800 */
[----:B------:R1:W-:Y:S01]  /*d0210*/  LDGSTS.E [R29+0xbb00], desc[UR40][R32.64], P1 ;  /* 0x0bb00000201d7fae */ /* 0x0003e200089a1028 */
[----:B---3--:R-:W-:-:S05]  /*d0220*/  IADD3 R37, P0, PT, R37, R5, RZ ;  /* 0x0000000525257210 */ /* 0x008fca0007f1e0ff */
[----:B------:R-:W-:Y:S01]  /*d0230*/  IMAD.X R40, R40, 0x1, R2, P0 ;  /* 0x0000000128287824 */ /* 0x000fe200000e0602 */
        /* <DEDUP_REMOVED lines=20> */
[----:B------:R-:W3:Y:S01]  /*d0380*/  LDL.LU R34, [R1+0x48b4] ;  /* 0x0048b40001227983 */ /* 0x000ee20000300800 */
[----:B------:R-:W-:-:S03]  /*d0390*/  IADD3 R41, P1, PT, R41, R5, RZ ;  /* 0x0000000529297210 */ /* 0x000fc60007f3e0ff */
[----:B------:R2:W-:Y:S04]  /*d03a0*/  STL [R1+0x4888], R36 ;  /* 0x0048882401007387 */ /* 0x0005e80000100800 */
[----:B-1----:R-:W3:Y:S01]  /*d03b0*/  LDL.LU R39, [R1+0x48b0] ;  /* 0x0048b00001277983 */ /* 0x002ee20000300800 */
[----:B------:R-:W-:-:S03]  /*d03c0*/  IADD3 R7, P2, PT, R7, R5, RZ ;  /* 0x0000000507077210 */ /* 0x000fc60007f5e0ff */
[----:B------:R1:W-:Y:S02]  /*d03d0*/  LDGSTS.E [R29+0xc800], desc[UR40][R32.64], P0 ;  /* 0x0c800000201d7fae */ /* 0x0003e400081a1028 */
[----:B-1----:R-:W-:Y:S02]  /*d03e0*/  IMAD.MOV.U32 R32, RZ, RZ, R6 ;  /* 0x000000ffff207224 */ /* 0x002fe400078e0006 */
[----:B------:R-:W-:Y:S01]  /*d03f0*/  IMAD.MOV.U32 R33, RZ, RZ, R36 ;  /* 0x000000ffff217224 */ /* 0x000fe200078e0024 */
[----:B------:R-:W3:Y:S04]  /*d0400*/  LDL.LU R6, [R1+0x48bc] ;  /* 0x0048bc0001067983 */ /* 0x000ee80000300800 */
[----:B--2---:R-:W2:Y:S01]  /*d0410*/  LDL.LU R36, [R1+0x4984] ;  /* 0x0049840001247983 */ /* 0x004ea20000300800 */
[----:B------:R-:W-:-:S03]  /*d0420*/  IMAD.X R42, R42, 0x1, R2, P1 ;  /* 0x000000012a2a7824 */ /* 0x000fc600008e0602 */
[----:B------:R-:W-:Y:S04]  /*d0430*/  STL [R1+0x4894], R41 ;  /* 0x0048942901007387 */ /* 0x000fe80000100800 */
[----:B------:R1:W-:Y:S04]  /*d0440*/  LDGSTS.E [R29+0xc880], desc[UR40][R32.64], P0 ;  /* 0x0c880000201d7fae */ /* 0x0003e800081a1028 */
[----:B------:R4:W-:Y:S04]  /*d0450*/  STL [R1+0x4890], R42 ;  /* 0x0048902a01007387 */ /* 0x0009e80000100800 */
[----:B------:R-:W-:Y:S01]  /*d0460*/  STL [R1+0x489c], R7 ;  /* 0x00489c0701007387 */ /* 0x000fe20000100800 */
[----:B-1----:R-:W-:-:S03]  /*d0470*/  IMAD.MOV.U32 R33, RZ, RZ, R42 ;  /* 0x000000ffff217224 */ /* 0x002fc600078e002a */
[----:B----4-:R-:W4:Y:S01]  /*d0480*/  LDL.LU R42, [R1+0x48b8] ;  /* 0x0048b800012a7983 */ /* 0x010f220000300800 */
        /* <DEDUP_REMOVED lines=11> */
[----:B------:R-:W-:Y:S01]  /*d0540*/  STL [R1+0x48a4], R38 ;  /* 0x0048a42601007387 */ /* 0x000fe20000100800 */
[----:B---3--:R-:W-:-:S03]  /*d0550*/  IMAD.X R40, R40, 0x1, R2, P1 ;  /* 0x0000000128287824 */ /* 0x008fc600008e0602 */
[----:B------:R1:W-:Y:S04]  /*d0560*/  LDGSTS.E [R29+0xc980], desc[UR40][R32.64], P0 ;  /* 0x0c980000201d7fae */ /* 0x0003e800081a1028 */
[----:B------:R3:W-:Y:S01]  /*d0570*/  STL [R1+0x48a0], R40 ;  /* 0x0048a02801007387 */ /* 0x0007e20000100800 */
[----:B------:R-:W-:-:S03]  /*d0580*/  IMAD.X R37, R37, 0x1, R2, P2 ;  /* 0x0000000125257824 */ /* 0x000fc600010e0602 */
[----:B------:R-:W-:Y:S01]  /*d0590*/  STL [R1+0x48ac], R30 ;  /* 0x0048ac1e01007387 */ /* 0x000fe20000100800 */
[----:B-1----:R-:W-:-:S03]  /*d05a0*/  IMAD.MOV.U32 R33, RZ, RZ, R40 ;  /* 0x000000ffff217224 */ /* 0x002fc600078e0028 */
[----:B---3--:R-:W3:Y:S01]  /*d05b0*/  LDL.LU R40, [R1+0x4988] ;  /* 0x0049880001287983 */ /* 0x008ee20000300800 */
[----:B------:R-:W-:-:S03]  /*d05c0*/  IMAD.MOV.U32 R32, RZ, RZ, R38 ;  /* 0x000000ffff207224 */ /* 0x000fc600078e0026 */
[----:B------:R1:W-:Y:S04]  /*d05d0*/  STL [R1+0x48a8], R37 ;  /* 0x0048a82501007387 */ /* 0x0003e80000100800 */
[----:B------:R-:W3:Y:S04]  /*d05e0*/  LDL.LU R38, [R1+0x4990] ;  /* 0x0049900001267983 */ /* 0x000ee80000300800 */
[----:B------:R1:W-:Y:S01]  /*d05f0*/  LDGSTS.E [R29+0xca00], desc[UR40][R32.64], P0 ;  /* 0x0ca00000201d7fae */ /* 0x0003e200081a1028 */
[----:B------:R-:W-:Y:S01]  /*d0600*/  UISETP.GT.AND UP1, UPT, UR11, 0x36, UPT ;  /* 0x000000360b00788c */ /* 0x000fe2000bf24270 */
[----:B-1----:R-:W-:-:S02]  /*d0610*/  IMAD.MOV.U32 R32, RZ, RZ, R30 ;  /* 0x000000ffff207224 */ /* 0x002fc400078e001e */
[----:B------:R-:W-:Y:S02]  /*d0620*/  IMAD.MOV.U32 R33, RZ, RZ, R37 ;  /* 0x000000ffff217224 */ /* 0x000fe400078e0025 */
[----:B------:R-:W3:Y:S04]  /*d0630*/  LDL.LU R37, [R1+0x499c] ;  /* 0x00499c0001257983 */ /* 0x000ee80000300800 */
[----:B------:R-:W3:Y:S01]  /*d0640*/  LDL.LU R30, [R1+0x49a4] ;  /* 0x0049a400011e7983 */ /* 0x000ee20000300800 */
[----:B------:R-:W-:-:S03]  /*d0650*/  USEL UR10, URZ, 0x4, !UP1 ;  /* 0x00000004ff0a7887 */ /* 0x000fc6000c800000 */
[----:B------:R1:W-:Y:S01]  /*d0660*/  LDGSTS.E [R29+0xca80], desc[UR40][R32.64], P0 ;  /* 0x0ca80000201d7fae */ /* 0x0003e200081a1028 */
        /* <DEDUP_REMOVED lines=9> */
[----:B-1----:R-:W3:Y:S01]  /*d0700*/  LDL.LU R39, [R1+0x4998] ;  /* 0x0049980001277983 */ /* 0x002ee20000300800 */
[----:B------:R-:W-:-:S03]  /*d0710*/  IADD3 R6, P2, PT, R6, R5, RZ ;  /* 0x0000000506067210 */ /* 0x000fc60007f5e0ff */
[----:B------:R-:W3:Y:S01]  /*d0720*/  LDL.LU R34, [R1+0x49a0] ;  /* 0x0049a00001227983 */ /* 0x000ee20000300800 */
[----:B--2---:R-:W-:Y:S01]  /*d0730*/  IADD3 R36, P3, PT, R36, R5, RZ ;  /* 0x0000000524247210 */ /* 0x004fe20007f7e0ff */
[----:B------:R-:W-:Y:S02]  /*d0740*/  IMAD.MOV.U32 R32, RZ, RZ, R6 ;  /* 0x000000ffff207224 */ /* 0x000fe400078e0006 */
[----:B------:R1:W-:Y:S01]  /*d0750*/  STL [R1+0x48bc], R6 ;  /* 0x0048bc0601007387 */ /* 0x0003e20000100800 */
[----:B----4-:R-:W-:-:S04]  /*d0760*/  IMAD.X R42, R42, 0x1, R2, P2 ;  /* 0x000000012a2a7824 */ /* 0x010fc800010e0602 */
[----:B------:R-:W-:Y:S01]  /*d0770*/  IMAD.MOV.U32 R33, RZ, RZ, R42 ;  /* 0x000000ffff217224 */ /* 0x000fe200078e002a */
[----:B------:R-:W-:Y:S04]  /*d0780*/  STL [R1+0x48b8], R42 ;  /* 0x0048b82a01007387 */ /* 0x000fe80000100800 */
[----:B------:R2:W-:Y:S04]  /*d0790*/  LDGSTS.E [R29+0xcb80], desc[UR40][R32.64], P0 ;  /* 0x0cb80000201d7fae */ /* 0x0005e800081a1028 */
[----:B------:R4:W-:Y:S01]  /*d07a0*/  STL [R1+0x4984], R36 ;  /* 0x0049842401007387 */ /* 0x0009e20000100800 */
[----:B------:R-:W-:-:S03]  /*d07b0*/  IMAD.X R41, R41, 0x1, R2, P3 ;  /* 0x0000000129297824 */ /* 0x000fc600018e0602 */
[----:B------:R-:W3:Y:S01]  /*d07c0*/  LDL.LU R43, [R1+0x49ac] ;  /* 0x0049ac00012b7983 */ /* 0x000ee20000300800 */
[----:B------:R-:W-:-:S03]  /*d07d0*/  IADD3 R35, P0, PT, R35, R5, RZ ;  /* 0x0000000523237210 */ /* 0x000fc60007f1e0ff */
[----:B------:R-:W-:Y:S01]  /*d07e0*/  STL [R1+0x4980], R41 ;  /* 0x0049802901007387 */ /* 0x000fe20000100800 */
[----:B--2---:R-:W-:Y:S01]  /*d07f0*/  IMAD.MOV.U32 R32, RZ, RZ, R36 ;  /* 0x000000ffff207224 */ /* 0x004fe200078e0024 */
[----:B------:R-:W-:Y:S02]  /*d0800*/  MOV R33, R41 ;  /* 0x0000002900217202 */ /* 0x000fe40000000f00 */
[----:B-1----:R-:W2:Y:S01]  /*d0810*/  LDL.LU R6, [R1+0x49b4] ;  /* 0x0049b40001067983 */ /* 0x002ea20000300800 */
[----:B------:R-:W-:-:S03]  /*d0820*/  IADD3 R7, P2, PT, R7, R5, RZ ;  /* 0x0000000507077210 */ /* 0x000fc60007f5e0ff */
[----:B------:R-:W2:Y:S04]  /*d0830*/  LDL.LU R44, [R1+0x49a8] ;  /* 0x0049a800012c7983 */ /* 0x000ea80000300800 */
[----:B----4-:R-:W4:Y:S04]  /*d0840*/  LDL.LU R36, [R1+0x49b0] ;  /* 0x0049b00001247983 */ /* 0x010f280000300800 */
[----:B------:R1:W-:Y:S04]  /*d0850*/  LDGSTS.E [R29+0xd800], desc[UR40][R32.64], P1 ;  /* 0x0d800000201d7fae */ /* 0x0003e800089a1028 */
[----:B------:R3:W-:Y:S02]  /*d0860*/  STL [R1+0x498c], R35 ;  /* 0x00498c2301007387 */ /* 0x0007e40000100800 */
[----:B---3--:R-:W-:-:S02]  /*d0870*/  IMAD.X R40, R40, 0x1, R2, P0 ;  /* 0x0000000128287824 */ /* 0x008fc400000e0602 */
[----:B-1----:R-:W-:Y:S02]  /*d0880*/  IMAD.MOV.U32 R32, RZ, RZ, R35 ;  /* 0x000000ffff207224 */ /* 0x002fe400078e0023 */
[----:B------:R-:W-:Y:S01]  /*d0890*/  IMAD.MOV.U32 R33, RZ, RZ, R40 ;  /* 0x000000ffff217224 */ /* 0x000fe200078e0028 */
[----:B------:R-:W-:Y:S01]  /*d08a0*/  STL [R1+0x4988], R40 ;  /* 0x0049882801007387 */ /* 0x000fe20000100800 */
[----:B------:R-:W-:-:S03]  /*d08b0*/  IMAD.X R38, R38, 0x1, R2, P2 ;  /* 0x0000000126267824 */ /* 0x000fc600010e0602 */
[----:B------:R-:W-:Y:S04]  /*d08c0*/  STL [R1+0x4994], R7 ;  /* 0x0049940701007387 */ /* 0x000fe80000100800 */
[----:B------:R-:W3:Y:S04]  /*d08d0*/  LDL.LU R35, [R1+0x49bc] ;  /* 0x0049bc0001237983 */ /* 0x000ee80000300800 */
[----:B------:R1:W-:Y:S04]  /*d08e0*/  LDGSTS.E [R29+0xd880], desc[UR40][R32.64], P1 ;  /* 0x0d880000201d7fae */ /* 0x0003e800089a1028 */
[----:B------:R1:W-:Y:S02]  /*d08f0*/  STL [R1+0x4990], R38 ;  /* 0x0049902601007387 */ /* 0x0003e40000100800 */
[----:B-1----:R-:W-:-:S02]  /*d0900*/  IMAD.MOV.U32 R33, RZ, RZ, R38 ;  /* 0x000000ffff217224 */ /* 0x002fc400078e0026 */
[----:B------:R-:W3:Y:S01]  /*d0910*/  LDL.LU R38, [R1+0x49b8] ;  /* 0x0049b80001267983 */ /* 0x000ee20000300800 */
[-C--:B------:R-:W-:Y:S02]  /*d0920*/  IADD3 R37, P0, PT, R37, R5.reuse, RZ ;  /* 0x0000000525257210 */ /* 0x080fe40007f1e0ff */
[----:B------:R-:W-:Y:S01]  /*d0930*/  IADD3 R30, P2, PT, R30, R5, RZ ;  /* 0x000000051e1e7210 */ /* 0x000fe20007f5e0ff */
        /* <DEDUP_REMOVED lines=13> */
[----:B-1----:R-:W3:Y:S04]  /*d0a10*/  LDL.LU R39, [R1+0x4a88] ;  /* 0x004a880001277983 */ /* 0x002ee80000300800 */
[----:B------:R-:W3:Y:S04]  /*d0a20*/  LDL.LU R40, [R1+0x4a90] ;  /* 0x004a900001287983 */ /* 0x000ee80000300800 */
        /* <DEDUP_REMOVED lines=11> */
[----:B----4-:R-:W-:Y:S02]  /*d0ae0*/  IMAD.X R36, R36, 0x1, R2, P2 ;  /* 0x0000000124247824 */ /* 0x010fe400010e0602 */
[----:B-1----:R-:W-:Y:S02]  /*d0af0*/  IMAD.MOV.U32 R32, RZ, RZ, R43 ;  /* 0x000000ffff207224 */ /* 0x002fe400078e002b */
[----:B------:R-:W-:Y:S01]  /*d0b00*/  IMAD.MOV.U32 R33, RZ, RZ, R44 ;  /* 0x000000ffff217224 */ /* 0x000fe200078e002c */
[----:B------:R-:W-:Y:S04]  /*d0b10*/  STL [R1+0x49a8], R44 ;  /* 0x0049a82c01007387 */ /* 0x000fe80000100800 */
[----:B------:R1:W-:Y:S04]  /*d0b20*/  LDGSTS.E [R29+0xda80], desc[UR40][R32.64], P1 ;  /* 0x0da80000201d7fae */ /* 0x0003e800089a1028 */
[----:B------:R-:W-:Y:S04]  /*d0b30*/  STL [R1+0x49b4], R6 ;  /* 0x0049b40601007387 */ /* 0x000fe80000100800 */
[----:B------:R2:W-:Y:S01]  /*d0b40*/  STL [R1+0x49b0], R36 ;  /* 0x0049b02401007387 */ /* 0x0005e20000100800 */
[----:B---3--:R-:W-:Y:S01]  /*d0b50*/  IADD3 R35, P0, PT, R35, R5, RZ ;  /* 0x0000000523237210 */ /* 0x008fe20007f1e0ff */
[----:B-1----:R-:W-:-:S02]  /*d0b60*/  IMAD.MOV.U32 R32, RZ, RZ, R6 ;  /* 0x000000ffff207224 */ /* 0x002fc400078e0006 */
[----:B------:R-:W-:Y:S02]  /*d0b70*/  IMAD.MOV.U32 R33, RZ, RZ, R36 ;  /* 0x000000ffff217224 */ /* 0x000fe400078e0024 */
[----:B--2---:R-:W2:Y:S04]  /*d0b80*/  LDL.LU R36, [R1+0x4aa4] ;  /* 0x004aa40001247983 */ /* 0x004ea80000300800 */
[----:B------:R-:W3:Y:S04]  /*d0b90*/  LDL.LU R6, [R1+0x4aac] ;  /* 0x004aac0001067983 */ /* 0x000ee80000300800 */
[----:B------:R1:W-:Y:S01]  /*d0ba0*/  LDGSTS.E [R29+0xdb00], desc[UR40][R32.64], P1 ;  /* 0x0db00000201d7fae */ /* 0x0003e200089a1028 */
[----:B------:R-:W-:-:S03]  /*d0bb0*/  IMAD.X R38, R38, 0x1, R2, P0 ;  /* 0x0000000126267824 */ /* 0x000fc600000e0602 */
[----:B------:R-:W-:Y:S04]  /*d0bc0*/  STL [R1+0x49bc], R35 ;  /* 0x0049bc2301007387 */ /* 0x000fe80000100800 */
[----:B------:R4:W-:Y:S01]  /*d0bd0*/  STL [R1+0x49b8], R38 ;  /* 0x0049b82601007387 */ /* 0x0009e20000100800 */
[----:B-1----:R-:W-:Y:S02]  /*d0be0*/  IMAD.MOV.U32 R33, RZ, RZ, R38 ;  /* 0x000000ffff217224 */ /* 0x002fe400078e0026 */
[----:B------:R-:W-:Y:S01]  /*d0bf0*/  IMAD.MOV.U32 R32, RZ, RZ, R35 ;  /* 0x000000ffff207224 */ /* 0x000fe200078e0023 */
[----:B------:R-:W-:Y:S01]  /*d0c00*/  UISETP.GT.AND UP1, UPT, UR11, 0x3a, UPT ;  /* 0x0000003a0b00788c */ /* 0x000fe2000bf24270 */
[----:B----4-:R-:W4:Y:S04]  /*d0c10*/  LDL.LU R38, [R1+0x4aa0] ;  /* 0x004aa00001267983 */ /* 0x010f280000300800 */
[----:B------:R-:W4:Y:S01]  /*d0c20*/  LDL.LU R35, [R1+0x4aa8] ;  /* 0x004aa80001237983 */ /* 0x000f220000300800 */
[----:B------:R-:W-:-:S03]  /*d0c30*/  USEL UR10, URZ, 0x4, !UP1 ;  /* 0x00000004ff0a7887 */ /* 0x000fc6000c800000 */
[----:B------:R1:W-:Y:S01]  /*d0c40*/  LDGSTS.E [R29+0xdb80], desc[UR40][R32.64], P1 ;  /* 0x0db80000201d7fae */ /* 0x0003e200089a1028 */
[----:B------:R-:W-:Y:S01]  /*d0c50*/  USEL UR10, UR10, URZ, !UP0 ;  /* 0x000000ff0a0a7287 */ /* 0x000fe2000c000000 */
[----:B------:R-:W-:-:S05]  /*d0c60*/  IADD3 R41, P1, PT, R41, R5, RZ ;  /* 0x0000000529297210 */ /* 0x000fca0007f3e0ff */
[----:B------:R-:W-:Y:S02]  /*d0c70*/  ISETP.NE.U32.AND P0, PT, RZ, UR10, PT ;  /* 0x0000000aff007c0c */ /* 0x000fe4000bf05070 */
[----:B------:R-:W-:Y:S01]  /*d0c80*/  IADD3 R7, P2, PT, R7, R5, RZ ;  /* 0x0000000507077210 */ /* 0x000fe20007f5e0ff */
[----:B-1----:R-:W-:Y:S01]  /*d0c90*/  IMAD.MOV.U32 R32, RZ, RZ, R41 ;  /* 0x000000ffff207224 */ /* 0x002fe200078e0029 */
[----:B------:R-:W-:Y:S01]  /*d0ca0*/  STL [R1+0x4a84], R41 ;  /* 0x004a842901007387 */ /* 0x000fe20000100800 */
[----:B------:R-:W-:-:S04]  /*d0cb0*/  IMAD.X R42, R42, 0x1, R2, P1 ;  /* 0x000000012a2a7824 */ /* 0x000fc800008e0602 */
[----:B------:R-:W-:Y:S01]  /*d0cc0*/  IMAD.MOV.U32 R33, RZ, RZ, R42 ;  /* 0x000000ffff217224 */ /* 0x000fe200078e002a */
[----:B------:R-:W-:Y:S01]  /*d0cd0*/  STL [R1+0x4a80], R42 ;  /* 0x004a802a01007387 */ /* 0x000fe20000100800 */
[----:B------:R-:W-:-:S03]  /*d0ce0*/  IMAD.X R39, R39, 0x1, R2, P2 ;  /* 0x0000000127277824 */ /* 0x000fc600010e0602 */
[----:B------:R-:W-:Y:S04]  /*d0cf0*/  STL [R1+0x4a8c], R7 ;  /* 0x004a8c0701007387 */ /* 0x000fe80000100800 */
[----:B------:R1:W-:Y:S01]  /*d0d00*/  LDGSTS.E [R29+0xe800], desc[UR40][R32.64], P0 ;  /* 0x0e800000201d7fae */ /* 0x0003e200081a1028 */
[----:B------:R-:W-:-:S03]  /*d0d10*/  IADD3 R37, P1, PT, R37, R5, RZ ;  /* 0x0000000525257210 */ /* 0x000fc60007f3e0ff */
[----:B------:R1:W-:Y:S02]  /*d0d20*/  STL [R1+0x4a88], R39 ;  /* 0x004a882701007387 */ /* 0x0003e40000100800 */
[----:B------:R-:W-:Y:S02]  /*d0d30*/  IMAD.X R40, R40, 0x1, R2, P1 ;  /* 0x0000000128287824 */ /* 0x000fe400008e0602 */
[----:B-1----:R-:W-:Y:S02]  /*d0d40*/  IMAD.MOV.U32 R33, RZ, RZ, R39 ;  /* 0x000000ffff217224 */ /* 0x002fe400078e0027 */
[----:B------:R-:W-:Y:S01]  /*d0d50*/  IMAD.MOV.U32 R32, RZ, RZ, R7 ;  /* 0x000000ffff207224 */ /* 0x000fe200078e0007 */
[----:B------:R-:W4:Y:S04]  /*d0d60*/  LDL.LU R39, [R1+0x4ab0] ;  /* 0x004ab00001277983 */ /* 0x000f280000300800 */
[----:B------:R-:W4:Y:S01]  /*d0d70*/  LDL.LU R7, [R1+0x4ab4] ;  /* 0x004ab40001077983 */ /* 0x000f220000300800 */
[----:B------:R-:W-:-:S03]  /*d0d80*/  IADD3 R30, P2, PT, R30, R5, RZ ;  /* 0x000000051e1e7210 */ /* 0x000fc60007f5e0ff */
[----:B------:R1:W-:Y:S04]  /*d0d90*/  STL [R1+0x4a94], R37 ;  /* 0x004a942501007387 */ /* 0x0003e80000100800 */
[----:B------:R1:W-:Y:S01]  /*d0da0*/  LDGSTS.E [R29+0xe880], desc[UR40][R32.64], P0 ;  /* 0x0e880000201d7fae */ /* 0x0003e200081a1028 */
[----:B------:R-:W-:-:S03]  /*d0db0*/  IMAD.X R34, R34, 0x1, R2, P2 ;  /* 0x0000000122227824 */ /* 0x000fc600010e0602 */
[----:B------:R-:W-:Y:S04]  /*d0dc0*/  STL [R1+0x4a90], R40 ;  /* 0x004a902801007387 */ /* 0x000fe80000100800 */
[----:B------:R2:W-:Y:S01]  /*d0dd0*/  STL [R1+0x4a9c], R30 ;  /* 0x004a9c1e01007387 */ /* 0x0005e20000100800 */
[----:B-1----:R-:W-:-:S03]  /*d0de0*/  IMAD.MOV.U32 R32, RZ, RZ, R37 ;  /* 0x000000ffff207224 */ /* 0x002fc600078e0025 */
[----:B------:R-:W4:Y:S04]  /*d0df0*/  LDL.LU R37, [R1+0x4abc] ;  /* 0x004abc0001257983 */ /* 0x000f280000300800 */
[----:B------:R1:W-:Y:S04]  /*d0e00*/  STL [R1+0x4a98], R34 ;  /* 0x004a982201007387 */ /* 0x0003e80000100800 */
[----:B------:R-:W4:Y:S01]  /*d0e10*/  LDL.LU R43, [R1+0x4b84] ;  /* 0x004b8400012b7983 */ /* 0x000f220000300800 */
[----:B------:R-:W-:-:S03]  /*d0e20*/  MOV R33, R40 ;  /* 0x0000002800217202 */ /* 0x000fc60000000f00 */
[----:B------:R-:W4:Y:S04]  /*d0e30*/  LDL.LU R41, [R1+0x4ab8] ;  /* 0x004ab80001297983 */ /* 0x000f280000300800 */
[----:B------:R1:W-:Y:S04]  /*d0e40*/  LDGSTS.E [R29+0xe900], desc[UR40][R32.64], P0 ;  /* 0x0e900000201d7fae */ /* 0x0003e800081a1028 */
[----:B------:R-:W4:Y:S01]  /*d0e50*/  LDL.LU R44, [R1+0x4b80] ;  /* 0x004b8000012c7983 */ /* 0x000f220000300800 */
[-C--:B--2---:R-:W-:Y:S01]  /*d0e60*/  IADD3 R36, P1, PT, R36, R5.reuse, RZ ;  /* 0x0000000524247210 */ /* 0x084fe20007f3e0ff */
[----:B-1----:R-:W-:Y:S01]  /*d0e70*/  IMAD.MOV.U32 R32, RZ, RZ, R30 ;  /* 0x000000ffff207224 */ /* 0x002fe200078e001e */
[----:B---3--:R-:W-:Y:S01]  /*d0e80*/  IADD3 R6, P2, PT, R6, R5, RZ ;  /* 0x0000000506067210 */ /* 0x008fe20007f5e0ff */
[----:B------:R-:W-:Y:S01]  /*d0e90*/  IMAD.MOV.U32 R33, RZ, RZ, R34 ;  /* 0x000000ffff217224 */ /* 0x000fe200078e0022 */
[----:B------:R-:W2:Y:S04]  /*d0ea0*/  LDL.LU R30, [R1+0x4b8c] ;  /* 0x004b8c00011e7983 */ /* 0x000ea80000300800 */
[----:B------:R-:W3:Y:S04]  /*d0eb0*/  LDL.LU R34, [R1+0x4b94] ;  /* 0x004b940001227983 */ /* 0x000ee80000300800 */
[----:B------:R-:W-:Y:S04]  /*d0ec0*/  STL [R1+0x4aa4], R36 ;  /* 0x004aa42401007387 */ /* 0x000fe80000100800 */
[----:B------:R1:W-:Y:S01]  /*d0ed0*/  LDGSTS.E [R29+0xe980], desc[UR40][R32.64], P0 ;  /* 0x0e980000201d7fae */ /* 0x0003e200081a1028 */
[----:B----4-:R-:W-:-:S05]  /*d0ee0*/  IMAD.X R38, R38, 0x1, R2, P1 ;  /* 0x0000000126267824 */ /* 0x010fca00008e0602 */
[----:B------:R4:W-:Y:S01]  /*d0ef0*/  STL [R1+0x4aa0], R38 ;  /* 0x004aa02601007387 */ /* 0x0009e20000100800 */
[----:B------:R-:W-:-:S03]  /*d0f00*/  IMAD.X R35, R35, 0x1, R2, P2 ;  /* 0x0000000123237824 */ /* 0x000fc600010e0602 */
[----:B------:R-:W-:Y:S04]  /*d0f10*/  STL [R1+0x4aac], R6 ;  /* 0x004aac0601007387 */ /* 0x000fe80000100800 */
[----:B------:R-:W3:Y:S01]  /*d0f20*/  LDL.LU R42, [R1+0x4b88] ;  /* 0x004b8800012a7983 */ /* 0x000ee20000300800 */
[----:B-1----:R-:W-:-:S03]  /*d0f30*/  IMAD.MOV.U32 R32, RZ, RZ, R36 ;  /* 0x000000ffff207224 */ /* 0x002fc600078e0024 */
[----:B------:R1:W-:Y:S01]  /*d0f40*/  STL [R1+0x4aa8], R35 ;  /* 0x004aa82301007387 */ /* 0x0003e20000100800 */
[----:B------:R-:W-:-:S03]  /*d0f50*/  IMAD.MOV.U32 R33, RZ, RZ, R38 ;  /* 0x000000ffff217224 */ /* 0x000fc600078e0026 */
[----:B------:R-:W3:Y:S04]  /*d0f60*/  LDL.LU R40, [R1+0x4b90] ;  /* 0x004b900001287983 */ /* 0x000ee80000300800 */
[----:B----4-:R-:W4:Y:S04]  /*d0f70*/  LDL.LU R38, [R1+0x4b98] ;  /* 0x004b980001267983 */ /* 0x010f280000300800 */
[----:B------:R-:W4:Y:S04]  /*d0f80*/  LDL.LU R36, [R1+0x4b9c] ;  /* 0x004b9c0001247983 */ /* 0x000f280000300800 */
[----:B------:R1:W-:Y:S02]  /*d0f90*/  LDGSTS.E [R29+0xea00], desc[UR40][R32.64], P0 ;  /* 0x0ea00000201d7fae */ /* 0x0003e400081a1028 */
[----:B-1----:R-:W-:-:S02]  /*d0fa0*/  IMAD.MOV.U32 R33, RZ, RZ, R35 ;  /* 0x000000ffff217224 */ /* 0x002fc400078e0023 */
[----:B------:R-:W-:Y:S01]  /*d0fb0*/  IMAD.MOV.U32 R32, RZ, RZ, R6 ;  /* 0x000000ffff207224 */ /* 0x000fe200078e0006 */
[----:B------:R-:W4:Y:S04]  /*d0fc0*/  LDL.LU R35, [R1+0x4ba0] ;  /* 0x004ba00001237983 */ /* 0x000f280000300800 */
[----:B------:R-:W4:Y:S01]  /*d0fd0*/  LDL.LU R6, [R1+0x4ba4] ;  /* 0x004ba40001067983 */ /* 0x000f220000300800 */
[----:B------:R-:W-:-:S03]  /*d0fe0*/  UISETP.GT.AND UP1, UPT, UR11, 0x3e, UPT ;  /* 0x0000003e0b00788c */ /* 0x000fc6000bf24270 */
[----:B------:R1:W-:Y:S01]  /*d0ff0*/  LDGSTS.E [R29+0xea80], desc[UR40][R32.64], P0 ;  /* 0x0ea80000201d7fae */ /* 0x0003e200081a1028 */
[----:B------:R-:W-:-:S04]  /*d1000*/  USEL UR10, URZ, 0x4, !UP1 ;  /* 0x00000004ff0a7887 */ /* 0x000fc8000c800000 */
[----:B------:R-:W-:Y:S01]  /*d1010*/  USEL UR10, UR10, URZ, !UP0 ;  /* 0x000000ff0a0a7287 */ /* 0x000fe2000c000000 */
[----:B------:R-:W-:-:S05]  /*d1020*/  IADD3 R7, P1, PT, R7, R5, RZ ;  /* 0x0000000507077210 */ /* 0x000fca0007f3e0ff */
[----:B------:R-:W-:Y:S02]  /*d1030*/  IMAD.X R39, R39, 0x1, R2, P1 ;  /* 0x0000000127277824 */ /* 0x000fe400008e0602 */
[----:B-1----:R-:W-:Y:S02]  /*d1040*/  IMAD.MOV.U32 R32, RZ, RZ, R7 ;  /* 0x000000ffff207224 */ /* 0x002fe400078e0007 */
[----:B------:R-:W-:Y:S01]  /*d1050*/  IMAD.MOV.U32 R33, RZ, RZ, R39 ;  /* 0x000000ffff217224 */ /* 0x000fe200078e0027 */
[----:B------:R-:W-:Y:S01]  /*d1060*/  STL [R1+0x4ab4], R7 ;  /* 0x004ab40701007387 */ /* 0x000fe20000100800 */
[----:B------:R-:W-:-:S03]  /*d1070*/  ISETP.NE.U32.AND P1, PT, RZ, UR10, PT ;  /* 0x0000000aff007c0c */ /* 0x000fc6000bf25070 */
[----:B------:R1:W-:Y:S01]  /*d1080*/  LDGSTS.E [R29+0xeb00], desc[UR40][R32.64], P0 ;  /* 0x0eb00000201d7fae */ /* 0x0003e200081a1028 */
[----:B------:R-:W-:-:S03]  /*d1090*/  IADD3 R37, P2, PT, R37, R5, RZ ;  /* 0x0000000525257210 */ /* 0x000fc60007f5e0ff */
[----:B------:R1:W-:Y:S02]  /*d10a0*/  STL [R1+0x4ab0], R39 ;  /* 0x004ab02701007387 */ /* 0x0003e40000100800 */
[----:B-1----:R-:W-:Y:S01]  /*d10b0*/  IMAD.MOV.U32 R32, RZ, RZ, R37 ;  /* 0x000000ffff207224 */ /* 0x002fe200078e0025 */
[----:B------:R-:W-:Y:S01]  /*d10c0*/  IADD3 R43, P3, PT, R43, R5, RZ ;  /* 0x000000052b2b7210 */ /* 0x000fe20007f7e0ff */
[----:B------:R-:W4:Y:S01]  /*d10d0*/  LDL.LU R39, [R1+0x4bac] ;  /* 0x004bac0001277983 */ /* 0x000f220000300800 */
[----:B------:R-:W-:-:S03]  /*d10e0*/  IMAD.X R41, R41, 0x1, R2, P2 ;  /* 0x0000000129297824 */ /* 0x000fc600010e0602 */
[----:B------:R-:W4:Y:S01]  /*d10f0*/  LDL.LU R7, [R1+0x4bb4] ;  /* 0x004bb40001077983 */ /* 0x000f220000300800 */
[----:B------:R-:W-:-:S03]  /*d1100*/  IMAD.MOV.U32 R33, RZ, RZ, R41 ;  /* 0x000000ffff217224 */ /* 0x000fc600078e0029 */
[----:B------:R-:W-:Y:S01]  /*d1110*/  STL [R1+0x4abc], R37 ;  /* 0x004abc2501007387 */ /* 0x000fe20000100800 */
[----:B------:R-:W-:-:S03]  /*d1120*/  IMAD.X R44, R44, 0x1, R2, P3 ;  /* 0x000000012c2c7824 */ /* 0x000fc600018e0602 */
[----:B------:R1:W-:Y:S04]  /*d1130*/  LDGSTS.E [R29+0xeb80], desc[UR40][R32.64], P0 ;  /* 0x0eb80000201d7fae */ /* 0x0003e800081a1028 */
[----:B------:R1:W-:Y:S01]  /*d1140*/  STL [R1+0x4ab8], R41 ;  /* 0x004ab82901007387 */ /* 0x0003e20000100800 */
[----:B--2---:R-:W-:-:S03]  /*d1150*/  IADD3 R30, P0, PT, R30, R5, RZ ;  /* 0x000000051e1e7210 */ /* 0x004fc60007f1e0ff */
[----:B------:R-:W-:Y:S01]  /*d1160*/  STL [R1+0x4b84], R43 ;  /* 0x004b842b01007387 */ /* 0x000fe20000100800 */
[----:B-1----:R-:W-:-:S03]  /*d1170*/  IMAD.MOV.U32 R32, RZ, RZ, R43 ;  /* 0x000000ffff207224 */ /* 0x002fc600078e002b */
[----:B------:R-:W2:Y:S01]  /*d1180*/  LDL.LU R41, [R1+0x4ba8] ;  /* 0x004ba80001297983 */ /* 0x000ea20000300800 */
[----:B------:R-:W-:Y:S01]  /*d1190*/  IMAD.MOV.U32 R33, RZ, RZ, R44 ;  /* 0x000000ffff217224 */ /* 0x000fe200078e002c */
[----:B---3--:R-:W-:Y:S02]  /*d11a0*/  IADD3 R34, P2, PT, R34, R5, RZ ;  /* 0x0000000522227210 */ /* 0x008fe40007f5e0ff */
[----:B------:R-:W-:Y:S04]  /*d11b0*/  STL [R1+0x4b80], R44 ;  /* 0x004b802c01007387 */ /* 0x000fe80000100800 */
[----:B------:R-:W3:Y:S04]  /*d11c0*/  LDL.LU R37, [R1+0x4bb0] ;  /* 0x004bb00001257983 */ /* 0x000ee80000300800 */
[----:B------:R1:W-:Y:S04]  /*d11d0*/  LDGSTS.E [R29+0xf800], desc[UR40][R32.64], P1 ;  /* 0x0f800000201d7fae */ /* 0x0003e800089a1028 */
[----:B------:R4:W-:Y:S01]  /*d11e0*/  STL [R1+0x4b8c], R30 ;  /* 0x004b8c1e01007387 */ /* 0x0009e20000100800 */
[----:B-1----:R-:W-:-:S02]  /*d11f0*/  IMAD.MOV.U32 R32, RZ, RZ, R30 ;  /* 0x000000ffff207224 */ /* 0x002fc400078e001e */
[----:B------:R-:W-:-:S04]  /*d1200*/  IMAD.X R42, R42, 0x1, R2, P0 ;  /* 0x000000012a2a7824 */ /* 0x000fc800000e0602 */
[----:B------:R-:W-:Y:S01]  /*d1210*/  IMAD.MOV.U32 R33, RZ, RZ, R42 ;  /* 0x000000ffff217224 */ /* 0x000fe200078e002a */
[----:B------:R-:W-:Y:S01]  /*d1220*/  STL [R1+0x4b88], R42 ;  /* 0x004b882a01007387 */ /* 0x000fe20000100800 */
[----:B------:R-:W-:-:S03]  /*d1230*/  IMAD.X R40, R40, 0x1, R2, P2 ;  /* 0x0000000128287824 */ /* 0x000fc600010e0602 */
[----:B------:R1:W-:Y:S04]  /*d1240*/  STL [R1+0x4b94], R34 ;  /* 0x004b942201007387 */ /* 0x0003e80000100800 */
[----:B----4-:R-:W4:Y:S01]  /*d1250*/  LDL.LU R30, [R1+0x4bbc] ;  /* 0x004bbc00011e7983 */ /* 0x010f220000300800 */
[----:B------:R-:W-:-:S03]  /*d1260*/  IADD3 R36, P0, PT, R36, R5, RZ ;  /* 0x0000000524247210 */ /* 0x000fc60007f1e0ff */
[----:B------:R1:W-:Y:S04]  /*d1270*/  LDGSTS.E [R29+0xf880], desc[UR40][R32.64], P1 ;  /* 0x0f880000201d7fae */ /* 0x0003e800089a1028 */
[----:B------:R-:W-:Y:S01]  /*d1280*/  STL [R1+0x4b90], R40 ;  /* 0x004b902801007387 */ /* 0x000fe20000100800 */
[----:B------:R-:W-:Y:S02]  /*d1290*/  IMAD.X R38, R38, 0x1, R2, P0 ;  /* 0x0000000126267824 */ /* 0x000fe400000e0602 */
[----:B-1----:R-:W-:Y:S02]  /*d12a0*/  IMAD.MOV.U32 R32, RZ, RZ, R34 ;  /* 0x000000ffff207224 */ /* 0x002fe400078e0022 */
[----:B------:R-:W4:Y:S01]  /*d12b0*/  LDL.LU R34, [R1+0x4bb8] ;  /* 0x004bb80001227983 */ /* 0x000f220000300800 */
[----:B------:R-:W-:-:S03]  /*d12c0*/  IMAD.MOV.U32 R33, RZ, RZ, R40 ;  /* 0x000000ffff217224 */ /* 0x000fc600078e0028 */
[----:B------:R-:W-:Y:S01]  /*d12d0*/  STL [R1+0x4b9c], R36 ;  /* 0x004b9c2401007387 */ /* 0x000fe20000100800 */
[----:B------:R-:W-:-:S03]  /*d12e0*/  IADD3 R6, P2, PT, R6, R5, RZ ;  /* 0x0000000506067210 */ /* 0x000fc60007f5e0ff */
[----:B------:R1:W-:Y:S02]  /*d12f0*/  LDGSTS.E [R29+0xf900], desc[UR40][R32.64], P1 ;  /* 0x0f900000201d7fae */ /* 0x0003e400089a1028 */
[----:B------:R-:W-:Y:S02]  /*d1300*/  IMAD.X R35, R35, 0x1, R2, P2 ;  /* 0x0000000123237824 */ /* 0x000fe400010e0602 */
[----:B------:R1:W-:Y:S04]  /*d1310*/  STL [R1+0x4b98], R38 ;  /* 0x004b982601007387 */ /* 0x0003e80000100800 */
[----:B------:R-:W-:Y:S01]  /*d1320*/  STL [R1+0x4ba4], R6 ;  /* 0x004ba40601007387 */ /* 0x000fe20000100800 */
[----:B-1----:R-:W-:Y:S02]  /*d1330*/  IMAD.MOV.U32 R32, RZ, RZ, R36 ;  /* 0x000000ffff207224 */ /* 0x002fe400078e0024 */
[----:B------:R-:W-:-:S02]  /*d1340*/  IMAD.MOV.U32 R33, RZ, RZ, R38 ;  /* 0x000000ffff217224 */ /* 0x000fc400078e0026 */
[----:B------:R-:W4:Y:S04]  /*d1350*/  LDL.LU R38, [R1+0x524c] ;  /* 0x00524c0001267983 */ /* 0x000f280000300800 */
[----:B------:R1:W-:Y:S04]  /*d1360*/  STL [R1+0x4ba0], R35 ;  /* 0x004ba02301007387 */ /* 0x0003e80000100800 */
[----:B------:R1:W-:Y:S04]  /*d1370*/  LDGSTS.E [R29+0xf980], desc[UR40][R32.64], P1 ;  /* 0x0f980000201d7fae */ /* 0x0003e800089a1028 */
[----:B------:R-:W4:Y:S04]  /*d1380*/  LDL.LU R42, [R1+0x5240] ;  /* 0x00524000012a7983 */ /* 0x000f280000300800 */
[----:B------:R-:W4:Y:S01]  /*d1390*/  LDL.LU R40, [R1+0x5238] ;  /* 0x0052380001287983 */ /* 0x000f220000300800 */
[----:B-1----:R-:W-:-:S03]  /*d13a0*/  IMAD.MOV.U32 R33, RZ, RZ, R35 ;  /* 0x000000ffff217224 */ /* 0x002fc600078e0023 */
        /* <DEDUP_REMOVED lines=8> */
[-C--:B------:R-:W-:Y:S02]  /*d1430*/  IADD3 R39, P0, PT, R39, R5.reuse, RZ ;  /* 0x0000000527277210 */ /* 0x080fe40007f1e0ff */
[----:B------:R-:W-:-:S03]  /*d1440*/  IADD3 R7, P2, PT, R7, R5, RZ ;  /* 0x0000000507077210 */ /* 0x000fc60007f5e0ff */
[----:B------:R-:W-:Y:S01]  /*d1450*/  STL [R1+0x4bac], R39 ;  /* 0x004bac2701007387 */ /* 0x000fe20000100800 */
[----:B-1----:R-:W-:Y:S02]  /*d1460*/  IMAD.MOV.U32 R32, RZ, RZ, R39 ;  /* 0x000000ffff207224 */ /* 0x002fe400078e0027 */
[----:B--2---:R-:W-:-:S04]  /*d1470*/  IMAD.X R41, R41, 0x1, R2, P0 ;  /* 0x0000000129297824 */ /* 0x004fc800000e0602 */
[----:B------:R-:W-:Y:S01]  /*d1480*/  IMAD.MOV.U32 R33, RZ, RZ, R41 ;  /* 0x000000ffff217224 */ /* 0x000fe200078e0029 */
[----:B------:R1:W-:Y:S01]  /*d1490*/  STL [R1+0x4ba8], R41 ;  /* 0x004ba82901007387 */ /* 0x0003e20000100800 */
[----:B---3--:R-:W-:-:S03]  /*d14a0*/  IADD3.X R37, PT, PT, R37, R2, RZ, P2, !PT ;  /* 0x0000000225257210 */ /* 0x008fc600017fe4ff */
[----:B------:R-:W-:Y:S04]  /*d14b0*/  STL [R1+0x4bb4], R7 ;  /* 0x004bb40701007387 */ /* 0x000fe80000100800 */
[----:B------:R2:W-:Y:S04]  /*d14c0*/  STL [R1+0x4bb0], R37 ;  /* 0x004bb02501007387 */ /* 0x0005e80000100800 */
[----:B-1----:R-:W3:Y:S04]  /*d14d0*/  LDL.LU R41, [R1+0x5228] ;  /* 0x0052280001297983 */ /* 0x002ee80000300800 */
[----:B------:R-:W3:Y:S04]  /*d14e0*/  LDL.LU R39, [R1+0x5234] ;  /* 0x0052340001277983 */ /* 0x000ee80000300800 */
[----:B------:R1:W-:Y:S02]  /*d14f0*/  LDGSTS.E [R29+0xfa80], desc[UR40][R32.64], P1 ;  /* 0x0fa80000201d7fae */ /* 0x0003e400089a1028 */
[----:B-1----:R-:W-:-:S02]  /*d1500*/  IMAD.MOV.U32 R32, RZ, RZ, R7 ;  /* 0x000000ffff207224 */ /* 0x002fc400078e0007 */
[----:B------:R-:W-:Y:S02]  /*d1510*/  IMAD.MOV.U32 R33, RZ, RZ, R37 ;  /* 0x000000ffff217224 */ /* 0x000fe400078e0025 */
[----:B--2---:R-:W2:Y:S01]  /*d1520*/  LDL.LU R37, [R1+0x5220] ;  /* 0x0052200001257983 */ /* 0x004ea20000300800 */
[----:B----4-:R-:W-:-:S03]  /*d1530*/  IADD3 R30, P0, PT, R30, R5, RZ ;  /* 0x000000051e1e7210 */ /* 0x010fc60007f1e0ff */
[----:B------:R-:W4:Y:S04]  /*d1540*/  LDL.LU R7, [R1+0x522c] ;  /* 0x00522c0001077983 */ /* 0x000f280000300800 */
[----:B------:R1:W-:Y:S01]  /*d1550*/  LDGSTS.E [R29+0xfb00], desc[UR40][R32.64], P1 ;  /* 0x0fb00000201d7fae */ /* 0x0003e200089a1028 */
[----:B------:R-:W-:Y:S02]  /*d1560*/  IMAD.X R34, R34, 0x1, R2, P0 ;  /* 0x0000000122227824 */ /* 0x000fe400000e0602 */
[----:B-1----:R-:W-:Y:S02]  /*d1570*/  IMAD.MOV.U32 R32, RZ, RZ, R30 ;  /* 0x000000ffff207224 */ /* 0x002fe400078e001e */
[----:B------:R-:W-:Y:S01]  /*d1580*/  IMAD.MOV.U32 R33, RZ, RZ, R34 ;  /* 0x000000ffff217224 */ /* 0x000fe200078e0022 */
[----:B------:R-:W-:-:S04]  /*d1590*/  ISETP.NE.U32.AND P0, PT, RZ, UR10, PT ;  /* 0x0000000aff007c0c */ /* 0x000fc8000bf05070 */
[----:B------:R1:W-:Y:S04]  /*d15a0*/  LDGSTS.E [R29+0xfb80], desc[UR40][R32.64], P1 ;  /* 0x0fb80000201d7fae */ /* 0x0003e800089a1028 */
[----:B------:R1:W-:Y:S04]  /*d15b0*/  STL [R1+0x4bbc], R30 ;  /* 0x004bbc1e01007387 */ /* 0x0003e80000100800 */
[----:B------:R1:W-:Y:S04]  /*d15c0*/  STL [R1+0x4bb8], R34 ;  /* 0x004bb82201007387 */ /* 0x0003e80000100800 */
[----:B------:R-:W2:Y:S01]  /*d15d0*/  LDL.LU R44, [R1+0x5224] ;  /* 0x00522400012c7983 */ /* 0x000ea20000300800 */
[----:B------:R-:W-:-:S02]  /*d15e0*/  IADD3 R38, P1, PT, R38, R5, RZ ;  /* 0x0000000526267210 */ /* 0x000fc40007f3e0ff */
[----:B-1----:R-:W-:Y:S01]  /*d15f0*/  LOP3.LUT R30, R141, 0x60, RZ, 0x3c, !PT ;  /* 0x000000608d1e7812 */ /* 0x002fe200078e3cff */
[----:B------:R-:W2:Y:S02]  /*d1600*/  LDL.LU R34, [R1+0x521c] ;  /* 0x00521c0001227983 */ /* 0x000ea40000300800 */
[----:B------:R-:W-:Y:S02]  /*d1610*/  IMAD.MOV.U32 R32, RZ, RZ, R38 ;  /* 0x000000ffff207224 */ /* 0x000fe400078e0026 */
[----:B------:R1:W-:Y:S01]  /*d1620*/  STL [R1+0x524c], R38 ;  /* 0x00524c2601007387 */ /* 0x0003e20000100800 */
[----:B------:R-:W-:Y:S02]  /*d1630*/  IMAD.X R42, R42, 0x1, R2, P1 ;  /* 0x000000012a2a7824 */ /* 0x000fe400008e0602 */
[----:B------:R-:W-:Y:S02]  /*d1640*/  VIADD R30, R30, UR12 ;  /* 0x0000000c1e1e7c36 */ /* 0x000fe40008000000 */
[----:B------:R-:W-:Y:S01]  /*d1650*/  IMAD.MOV.U32 R33, RZ, RZ, R42 ;  /* 0x000000ffff217224 */ /* 0x000fe200078e002a */
[----:B------:R-:W-:Y:S04]  /*d1660*/  STL [R1+0x5240], R42 ;  /* 0x0052402a01007387 */ /* 0x000fe80000100800 */
[----:B------:R-:W2:Y:S01]  /*d1670*/  LDL.LU R45, [R1+0x5218] ;  /* 0x00521800012d7983 */ /* 0x000ea20000300800 */
[----:B------:R-:W-:-:S03]  /*d1680*/  IADD3 R35, P1, PT, R35, R5, RZ ;  /* 0x0000000523237210 */ /* 0x000fc60007f3e0ff */
[----:B-1----:R-:W2:Y:S02]  /*d1690*/  LDL.LU R38, [R1+0x5210] ;  /* 0x0052100001267983 */ /* 0x002ea40000300800 */
[--C-:B------:R-:W-:Y:S01]  /*d16a0*/  IMAD.X R40, R40, 0x1, R2.reuse, P1 ;  /* 0x0000000128287824 */ /* 0x100fe200008e0602 */
[----:B------:R-:W-:Y:S01]  /*d16b0*/  IADD3 R6, P2, PT, R6, R5, RZ ;  /* 0x0000000506067210 */ /* 0x000fe20007f5e0ff */
[----:B------:R1:W-:Y:S04]  /*d16c0*/  STL [R1+0x5244], R35 ;  /* 0x0052442301007387 */ /* 0x0003e80000100800 */
[----:B------:R1:W-:Y:S01]  /*d16d0*/  LDGSTS.E [R30+0xc00], desc[UR40][R32.64], P0 ;  /* 0x00c00000201e7fae */ /* 0x0003e200081a1028 */
[----:B------:R-:W-:-:S03]  /*d16e0*/  IMAD.X R36, R36, 0x1, R2, P2 ;  /* 0x0000000124247824 */ /* 0x000fc600010e0602 */
[----:B------:R1:W-:Y:S04]  /*d16f0*/  STL [R1+0x5238], R40 ;  /* 0x0052382801007387 */ /* 0x0003e80000100800 */
[----:B------:R1:W-:Y:S02]  /*d1700*/  STL [R1+0x523c], R6 ;  /* 0x00523c0601007387 */ /* 0x0003e40000100800 */
[----:B-1----:R-:W-:Y:S02]  /*d1710*/  IMAD.MOV.U32 R32, RZ, RZ, R35 ;  /* 0x000000ffff207224 */ /* 0x002fe400078e0023 */
[----:B------:R-:W2:Y:S01]  /*d1720*/  LDL.LU R35, [R1+0x5214] ;  /* 0x0052140001237983 */ /* 0x000ea20000300800 */
[----:B------:R-:W-:-:S03]  /*d1730*/  IMAD.MOV.U32 R33, RZ, RZ, R40 ;  /* 0x000000ffff217224 */ /* 0x000fc600078e0028 */
[----:B------:R1:W-:Y:S04]  /*d1740*/  STL [R1+0x5230], R36 ;  /* 0x0052302401007387 */ /* 0x0003e80000100800 */
[----:B------:R-:W2:Y:S04]  /*d1750*/  LDL.LU R40, [R1+0x5188] ;  /* 0x0051880001287983 */ /* 0x000ea80000300800 */
[----:B------:R1:W-:Y:S02]  /*d1760*/  LDGSTS.E [R30+0xc80], desc[UR40][R32.64], P0 ;  /* 0x00c80000201e7fae */ /* 0x0003e400081a1028 */
[----:B-1----:R-:W-:-:S02]  /*d1770*/  IMAD.MOV.U32 R32, RZ, RZ, R6 ;  /* 0x000000ffff207224 */ /* 0x002fc400078e0006 */
[----:B------:R-:W-:Y:S01]  /*d1780*/  IMAD.MOV.U32 R33, RZ, RZ, R36 ;  /* 0x000000ffff217224 */ /* 0x000fe200078e0024 */
[----:B------:R-:W2:Y:S04]  /*d1790*/  LDL.LU R6, [R1+0x514c] ;  /* 0x00514c0001067983 */ /* 0x000ea80000300800 */
[----:B------:R-:W2:Y:S04]  /*d17a0*/  LDL.LU R36, [R1+0x5144] ;  /* 0x0051440001247983 */ /* 0x000ea80000300800 */
[----:B------:R1:W-:Y:S01]  /*d17b0*/  LDGSTS.E [R30+0xd00], desc[UR40][R32.64], P0 ;  /* 0x00d00000201e7fae */ /* 0x0003e200081a1028 */
[----:B---3--:R-:W-:-:S05]  /*d17c0*/  IADD3 R39, P1, PT, R39, R5, RZ ;  /* 0x0000000527277210 */ /* 0x008fca0007f3e0ff */
[----:B------:R-:W-:Y:S01]  /*d17d0*/  IMAD.X R41, R41, 0x1, R2, P1 ;  /* 0x0000000129297824 */ /* 0x000fe200008e0602 */
[----:B------:R-:W-:Y:S01]  /*d17e0*/  STL [R1+0x5234], R39 ;  /* 0x0052342701007387 */ /* 0x000fe20000100800 */
[----:B-1----:R-:W-:-:S03]  /*d17f0*/  IMAD.MOV.U32 R32, RZ, RZ, R39 ;  /* 0x000000ffff207224 */ /* 0x002fc600078e0027 */
[----:B------:R1:W-:Y:S01]  /*d1800*/  STL [R1+0x5228], R41 ;  /* 0x0052282901007387 */ /* 0x0003e20000100800 */
[----:B------:R-:W-:-:S05]  /*d1810*/  IMAD.MOV.U32 R33, RZ, RZ, R41 ;  /* 0x000000ffff217224 */ /* 0x000fca00078e0029 */
[----:B------:R3:W-:Y:S01]  /*d1820*/  LDGSTS.E [R30+0xd80], desc[UR40][R32.64], P0 ;  /* 0x00d80000201e7fae */ /* 0x0007e200081a1028 */
[----:B----4-:R-:W-:-:S05]  /*d1830*/  IADD3 R7, P2, PT, R7, R5, RZ ;  /* 0x0000000507077210 */ /* 0x010fca0007f5e0ff */
[----:B--2---:R-:W-:Y:S01]  /*d1840*/  IMAD.X R37, R37, 0x1, R2, P2 ;  /* 0x0000000125257824 */ /* 0x004fe200010e0602 */
[----:B------:R-:W-:Y:S04]  /*d1850*/  STL [R1+0x522c], R7 ;  /* 0x00522c0701007387 */ /* 0x000fe80000100800 */
[----:B------:R-:W2:Y:S01]  /*d1860*/  LDL.LU R43, [R1+0x5140] ;  /* 0x00514000012b7983 */ /* 0x000ea20000300800 */
[----:B---3--:R-:W-:-:S03]  /*d1870*/  IMAD.MOV.U32 R33, RZ, RZ, R37 ;  /* 0x000000ffff217224 */ /* 0x008fc600078e0025 */
[----:B------:R3:W-:Y:S04]  /*d1880*/  STL [R1+0x5220], R37 ;  /* 0x0052202501007387 */ /* 0x0007e80000100800 */
[----:B------:R-:W4:Y:S04]  /*d1890*/  LDL.LU R42, [R1+0x5138] ;  /* 0x00513800012a7983 */ /* 0x000f280000300800 */
[----:B-1----:R-:W4:Y:S04]  /*d18a0*/  LDL.LU R41, [R1+0x5130] ;  /* 0x0051300001297983 */ /* 0x002f280000300800 */
[----:B---3--:R-:W3:Y:S01]  /*d18b0*/  LDL.LU R37, [R1+0x513c] ;  /* 0x00513c0001257983 */ /* 0x008ee20000300800 */
[----:B------:R-:W-:-:S03]  /*d18c0*/  IMAD.MOV.U32 R32, RZ, RZ, R7 ;  /* 0x000000ffff207224 */ /* 0x000fc600078e0007 */
[----:B------:R-:W3:Y:S04]  /*d18d0*/  LDL.LU R39, [R1+0x5128] ;  /* 0x0051280001277983 */ /* 0x000ee80000300800 */
[----:B------:R-:W3:Y:S01]  /*d18e0*/  LDL.LU R7, [R1+0x5134] ;  /* 0x0051340001077983 */ /* 0x000ee20000300800 */
[----:B------:R-:W-:-:S03]  /*d18f0*/  IADD3 R44, P1, PT, R44, R5, RZ ;  /* 0x000000052c2c7210 */ /* 0x000fc60007f3e0ff */
[----:B------:R1:W-:Y:S01]  /*d1900*/  LDGSTS.E [R30+0xe00], desc[UR40][R32.64], P0 ;  /* 0x00e00000201e7fae */ /* 0x0003e200081a1028 */
[----:B------:R-:W-:-:S03]  /*d1910*/  IADD3 R34, P2, PT, R34, R5, RZ ;  /* 0x0000000522227210 */ /* 0x000fc60007f5e0ff */
[----:B------:R-:W-:Y:S01]  /*d1920*/  STL [R1+0x5224], R44 ;  /* 0x0052242c01007387 */ /* 0x000fe20000100800 */
[----:B-1----:R-:W-:Y:S02]  /*d1930*/  IMAD.MOV.U32 R32, RZ, RZ, R44 ;  /* 0x000000ffff207224 */ /* 0x002fe400078e002c */
[----:B------:R-:W-:-:S04]  /*d1940*/  IMAD.X R45, R45, 0x1, R2, P1 ;  /* 0x000000012d2d7824 */ /* 0x000fc800008e0602 */
[----:B------:R-:W-:Y:S02]  /*d1950*/  IMAD.MOV.U32 R33, RZ, RZ, R45 ;  /* 0x000000ffff217224 */ /* 0x000fe400078e002d */
[----:B------:R-:W-:Y:S01]  /*d1960*/  IMAD.X R38, R38, 0x1, R2, P2 ;  /* 0x0000000126267824 */ /* 0x000fe200010e0602 */
[----:B------:R-:W-:Y:S04]  /*d1970*/  STL [R1+0x5218], R45 ;  /* 0x0052182d01007387 */ /* 0x000fe80000100800 */
[----:B------:R1:W-:Y:S04]  /*d1980*/  LDGSTS.E [R30+0xe80], desc[UR40][R32.64], P0 ;  /* 0x00e80000201e7fae */ /* 0x0003e800081a1028 */
[----:B------:R-:W-:Y:S04]  /*d1990*/  STL [R1+0x521c], R34 ;  /* 0x00521c2201007387 */ /* 0x000fe80000100800 */
[----:B------:R1:W-:Y:S02]  /*d19a0*/  STL [R1+0x5210], R38 ;  /* 0x0052102601007387 */ /* 0x0003e40000100800 */
[----:B-1----:R-:W-:Y:S01]  /*d19b0*/  IMAD.MOV.U32 R32, RZ, RZ, R34 ;  /* 0x000000ffff207224 */ /* 0x002fe200078e0022 */
[----:B------:R-:W-:Y:S01]  /*d19c0*/  IADD3 R35, P1, PT, R35, R5, RZ ;  /* 0x0000000523237210 */ /* 0x000fe20007f3e0ff */
[----:B------:R-:W-:-:S02]  /*d19d0*/  IMAD.MOV.U32 R33, RZ, RZ, R38 ;  /* 0x000000ffff217224 */ /* 0x000fc400078e0026 */
[----:B------:R-:W3:Y:S04]  /*d19e0*/  LDL.LU R38, [R1+0x512c] ;  /* 0x00512c0001267983 */ /* 0x000ee80000300800 */
[----:B------:R-:W3:Y:S01]  /*d19f0*/  LDL.LU R34, [R1+0x5124] ;  /* 0x0051240001227983 */ /* 0x000ee20000300800 */
[----:B------:R-:W-:-:S03]  /*d1a00*/  IMAD.X R40, R40, 0x1, R2, P1 ;  /* 0x0000000128287824 */ /* 0x000fc600008e0602 */
[----:B------:R1:W-:Y:S04]  /*d1a10*/  LDGSTS.E [R30+0xf00], desc[UR40][R32.64], P0 ;  /* 0x00f00000201e7fae */ /* 0x0003e800081a1028 */
[----:B------:R-:W-:Y:S04]  /*d1a20*/  STL [R1+0x5214], R35 ;  /* 0x0052142301007387 */ /* 0x000fe80000100800 */
[----:B------:R1:W-:Y:S02]  /*d1a30*/  STL [R1+0x5188], R40 ;  /* 0x0051882801007387 */ /* 0x0003e40000100800 */
[----:B-1----:R-:W-:-:S02]  /*d1a40*/  IMAD.MOV.U32 R33, RZ, RZ, R40 ;  /* 0x000000ffff217224 */ /* 0x002fc400078e0028 */
[----:B------:R-:W3:Y:S01]  /*d1a50*/  LDL.LU R40, [R1+0x5120] ;  /* 0x0051200001287983 */ /* 0x000ee20000300800 */
[----:B------:R-:W-:-:S03]  /*d1a60*/  MOV R32, R35 ;  /* 0x0000002300207202 */ /* 0x000fc60000000f00 */
[----:B------:R-:W3:Y:S01]  /*d1a70*/  LDL.LU R35, [R1+0x5118] ;  /* 0x0051180001237983 */ /* 0x000ee20000300800 */
[----:B------:R-:W-:Y:S01]  /*d1a80*/  UISETP.GT.AND UP1, UPT, UR11, 0x7, UPT ;  /* 0x000000070b00788c */ /* 0x000fe2000bf24270 */
[----:B------:R-:W-:Y:S02]  /*d1a90*/  IADD3 R6, P1, PT, R6, R5, RZ ;  /* 0x0000000506067210 */ /* 0x000fe40007f3e0ff */
[----:B------:R1:W-:Y:S01]  /*d1aa0*/  LDGSTS.E [R30+0xf80], desc[UR40][R32.64], P0 ;  /* 0x00f80000201e7fae */ /* 0x0003e200081a1028 */
[----:B------:R-:W-:-:S04]  /*d1ab0*/  USEL UR10, URZ, 0x4, !UP1 ;  /* 0x00000004ff0a7887 */ /* 0x000fc8000c800000 */
[----:B------:R-:W-:Y:S01]  /*d1ac0*/  USEL UR10, UR10, URZ, !UP0 ;  /* 0x000000ff0a0a7287 */ /* 0x000fe2000c000000 */
[----:B------:R-:W-:-:S05]  /*d1ad0*/  IADD3 R36, P2, PT, R36, R5, RZ ;  /* 0x0000000524247210 */ /* 0x000fca0007f5e0ff */
[----:B------:R-:W-:Y:S01]  /*d1ae0*/  ISETP.NE.U32.AND P0, PT, RZ, UR10, PT ;  /* 0x0000000aff007c0c */ /* 0x000fe2000bf05070 */
[----:B------:R2:W-:Y:S01]  /*d1af0*/  STL [R1+0x514c], R6 ;  /* 0x00514c0601007387 */ /* 0x0005e20000100800 */
[----:B-1----:R-:W-:Y:S02]  /*d1b00*/  IMAD.MOV.U32 R32, RZ, RZ, R6 ;  /* 0x000000ffff207224 */ /* 0x002fe400078e0006 */
[----:B--2---:R-:W-:-:S04]  /*d1b10*/  IMAD.X R43, R43, 0x1, R2, P1 ;  /* 0x000000012b2b7824 */ /* 0x004fc800008e0602 */
[----:B------:R-:W-:Y:S01]  /*d1b20*/  IMAD.MOV.U32 R33, RZ, RZ, R43 ;  /* 0x000000ffff217224 */ /* 0x000fe200078e002b */
[----:B------:R-:W-:Y:S01]  /*d1b30*/  STL [R1+0x5140], R43 ;  /* 0x0051402b01007387 */ /* 0x000fe20000100800 */
[----:B----4-:R-:W-:-:S03]  /*d1b40*/  IMAD.X R42, R42, 0x1, R2, P2 ;  /* 0x000000012a2a7824 */ /* 0x010fc600010e0602 */
[----:B------:R1:W-:Y:S04]  /*d1b50*/  STL [R1+0x5144], R36 ;  /* 0x0051442401007387 */ /* 0x0003e80000100800 */
[----:B------:R-:W2:Y:S01]  /*d1b60*/  LDL.LU R6, [R1+0x511c] ;  /* 0x00511c0001067983 */ /* 0x000ea20000300800 */
[----:B---3--:R-:W-:-:S03]  /*d1b70*/  IADD3 R37, P1, PT, R37, R5, RZ ;  /* 0x0000000525257210 */ /* 0x008fc60007f3e0ff */
[----:B------:R3:W-:Y:S04]  /*d1b80*/  LDGSTS.E [R30+0x1c00], desc[UR40][R32.64], P0 ;  /* 0x01c00000201e7fae */ /* 0x0007e800081a1028 */
[----:B------:R-:W-:Y:S01]  /*d1b90*/  STL [R1+0x5138], R42 ;  /* 0x0051382a01007387 */ /* 0x000fe20000100800 */
[----:B------:R-:W-:Y:S01]  /*d1ba0*/  IMAD.X R41, R41, 0x1, R2, P1 ;  /* 0x0000000129297824 */ /* 0x000fe200008e0602 */
[----:B------:R-:W-:Y:S01]  /*d1bb0*/  IADD3 R7, P2, PT, R7, R5, RZ ;  /* 0x0000000507077210 */ /* 0x000fe20007f5e0ff */
[----:B---3--:R-:W-:Y:S02]  /*d1bc0*/  IMAD.MOV.U32 R32, RZ, RZ, R36 ;  /* 0x000000ffff207224 */ /* 0x008fe400078e0024 */
[----:B------:R-:W-:Y:S01]  /*d1bd0*/  IMAD.MOV.U32 R33, RZ, RZ, R42 ;  /* 0x000000ffff217224 */ /* 0x000fe200078e002a */
[----:B-1----:R-:W3:Y:S01]  /*d1be0*/  LDL.LU R36, [R1+0x5110] ;  /* 0x0051100001247983 */ /* 0x002ee20000300800 */
[----:B------:R-:W-:-:S03]  /*d1bf0*/  IMAD.X R39, R39, 0x1, R2, P2 ;  /* 0x0000000127277824 */ /* 0x000fc600010e0602 */
[----:B------:R1:W-:Y:S04]  /*d1c00*/  STL [R1+0x513c], R37 ;  /* 0x00513c2501007387 */ /* 0x0003e80000100800 */
[----:B------:R4:W-:Y:S04]  /*d1c10*/  LDGSTS.E [R30+0x1c80], desc[UR40][R32.64], P0 ;  /* 0x01c80000201e7fae */ /* 0x0009e800081a1028 */
        /* <DEDUP_REMOVED lines=10> */
[----:B------:R-:W-:Y:S01]  /*d1cc0*/  IADD3 R38, P1, PT, R38, R5, RZ ;  /* 0x0000000526267210 */ /* 0x000fe20007f3e0ff */
[----:B-1----:R-:W-:-:S02]  /*d1cd0*/  IMAD.MOV.U32 R32, RZ, RZ, R7 ;  /* 0x000000ffff207224 */ /* 0x002fc400078e0007 */
[----:B------:R-:W-:Y:S01]  /*d1ce0*/  IMAD.MOV.U32 R33, RZ, RZ, R39 ;  /* 0x000000ffff217224 */ /* 0x000fe200078e0027 */
[----:B------:R-:W-:Y:S01]  /*d1cf0*/  IADD3 R34, P2, PT, R34, R5, RZ ;  /* 0x0000000522227210 */ /* 0x000fe20007f5e0ff */
[----:B------:R-:W4:Y:S04]  /*d1d00*/  LDL.LU R39, [R1+0x5044] ;  /* 0x0050440001277983 */ /* 0x000f280000300800 */
[----:B------:R-:W4:Y:S04]  /*d1d10*/  LDL.LU R7, [R1+0x503c] ;  /* 0x00503c0001077983 */ /* 0x000f280000300800 */
[----:B------:R-:W-:Y:S04]  /*d1d20*/  STL [R1+0x512c], R38 ;  /* 0x00512c2601007387 */ /* 0x000fe80000100800 */
[----:B------:R1:W-:Y:S01]  /*d1d30*/  LDGSTS.E [R30+0x1d80], desc[UR40][R32.64], P0 ;  /* 0x01d80000201e7fae */ /* 0x0003e200081a1028 */
[----:B------:R-:W-:-:S04]  /*d1d40*/  IMAD.X R40, R40, 0x1, R2, P1 ;  /* 0x0000000128287824 */ /* 0x000fc800008e0602 */
        /* <DEDUP_REMOVED lines=17> */
[----:B--2---:R-:W-:-:S05]  /*d1e60*/  IADD3 R6, P1, PT, R6, R5, RZ ;  /* 0x0000000506067210 */ /* 0x004fca0007f3e0ff */
[----:B------:R-:W-:Y:S01]  /*d1e70*/  STL [R1+0x511c], R6 ;  /* 0x00511c0601007387 */ /* 0x000fe20000100800 */
[----:B-1----:R-:W-:Y:S02]  /*d1e80*/  IMAD.MOV.U32 R32, RZ, RZ, R6 ;  /* 0x000000ffff207224 */ /* 0x002fe400078e0006 */
[----:B---3--:R-:W-:-:S05]  /*d1e90*/  IMAD.X R36, R36, 0x1, R2, P1 ;  /* 0x0000000124247824 */ /* 0x008fca00008e0602 */
[----:B------:R1:W-:Y:S04]  /*d1ea0*/  STL [R1+0x5110], R36 ;  /* 0x0051102401007387 */ /* 0x0003e80000100800 */
[----:B------:R-:W2:Y:S01]  /*d1eb0*/  LDL.LU R41, [R1+0x5028] ;  /* 0x0050280001297983 */ /* 0x000ea20000300800 */
[----:B------:R-:W-:-:S03]  /*d1ec0*/  IMAD.MOV.U32 R33, RZ, RZ, R36 ;  /* 0x000000ffff217224 */ /* 0x000fc600078e0024 */
[----:B------:R-:W3:Y:S04]  /*d1ed0*/  LDL.LU R42, [R1+0x5020] ;  /* 0x00502000012a7983 */ /* 0x000ee80000300800 */
[----:B------:R4:W-:Y:S02]  /*d1ee0*/  LDGSTS.E [R30+0x1f00], desc[UR40][R32.64], P0 ;  /* 0x01f00000201e7fae */ /* 0x0009e400081a1028 */
[----:B----4-:R-:W-:Y:S02]  /*d1ef0*/  IADD3 R37, P2, PT, R37, R5, RZ ;  /* 0x0000000525257210 */ /* 0x010fe40007f5e0ff */
        /* <DEDUP_REMOVED lines=20> */
[----:B------:R1:W-:Y:S01]  /*d2040*/  LDGSTS.E [R30+0x2c00], desc[UR40][R32.64], P1 ;  /* 0x02c00000201e7fae */ /* 0x0003e200089a1028 */
[----:B------:R-:W-:Y:S01]  /*d2050*/  IMAD.X R40, R40, 0x1, R2, P0 ;  /* 0x0000000128287824 */ /* 0x000fe200000e0602 */
[----:B-1----:R-:W-:-:S04]  /*d2060*/  MOV R32, R39 ;  /* 0x0000002700207202 */ /* 0x002fc80000000f00 */
        /* <DEDUP_REMOVED lines=17> */
[----:B--2---:R-:W-:-:S04]  /*d2180*/  IMAD.X R41, R41, 0x1, R2, P0 ;  /* 0x0000000129297824 */ /* 0x004fc800000e0602 */
[----:B------:R-:W-:Y:S01]  /*d2190*/  IMAD.MOV.U32 R33, RZ, RZ, R41 ;  /* 0x000000ffff217224 */ /* 0x000fe200078e0029 */
[----:B------:R1:W-:Y:S01]  /*d21a0*/  STL [R1+0x5028], R41 ;  /* 0x0050282901007387 */ /* 0x0003e20000100800 */
[----:B---3--:R-:W-:-:S03]  /*d21b0*/  IMAD.X R42, R42, 0x1, R2, P2 ;  /* 0x000000012a2a7824 */ /* 0x008fc600010e0602 */
[----:B------:R-:W-:Y:S04]  /*d21c0*/  STL [R1+0x502c], R34 ;  /* 0x00502c2201007387 */ /* 0x000fe80000100800 */
[----:B------:R2:W-:Y:S04]  /*d21d0*/  LDGSTS.E [R30+0x2d80], desc[UR40][R32.64], P1 ;  /* 0x02d80000201e7fae */ /* 0x0005e800089a1028 */
[----:B-1----:R-:W3:Y:S01]  /*d21e0*/  LDL.LU R41, [R1+0x4f40] ;  /* 0x004f400001297983 */ /* 0x002ee20000300800 */
[----:B----4-:R-:W-:-:S03]  /*d21f0*/  IADD3 R36, P0, PT, R36, R5, RZ ;  /* 0x0000000524247210 */ /* 0x010fc60007f1e0ff */
[----:B------:R1:W-:Y:S04]  /*d2200*/  STL [R1+0x5020], R42 ;  /* 0x0050202a01007387 */ /* 0x0003e80000100800 */
[----:B------:R-:W4:Y:S01]  /*d2210*/  LDL.LU R35, [R1+0x4f38] ;  /* 0x004f380001237983 */ /* 0x000f220000300800 */
[----:B--2---:R-:W-:Y:S01]  /*d2220*/  IMAD.MOV.U32 R32, RZ, RZ, R34 ;  /* 0x000000ffff207224 */ /* 0x004fe200078e0022 */
[----:B------:R-:W-:Y:S01]  /*d2230*/  IADD3 R6, P2, PT, R6, R5, RZ ;  /* 0x0000000506067210 */ /* 0x000fe20007f5e0ff */
[----:B------:R-:W-:Y:S02]  /*d2240*/  IMAD.MOV.U32 R33, RZ, RZ, R42 ;  /* 0x000000ffff217224 */ /* 0x000fe400078e002a */
        /* <DEDUP_REMOVED lines=8> */
[----:B------:R-:W-:-:S03]  /*d22d0*/  IMAD.MOV.U32 R32, RZ, RZ, R36 ;  /* 0x000000ffff207224 */ /* 0x000fc600078e0024 */
[----:B------:R-:W2:Y:S01]  /*d22e0*/  LDL.LU R43, [R1+0x4f30] ;  /* 0x004f3000012b7983 */ /* 0x000ea20000300800 */
        /* <DEDUP_REMOVED lines=9> */
[----:B------:R-:W-:-:S05]  /*d2380*/  IADD3 R39, P0, PT, R39, R5, RZ ;  /* 0x0000000527277210 */ /* 0x000fca0007f1e0ff */
[----:B------:R-:W-:Y:S01]  /*d2390*/  IMAD.X R40, R40, 0x1, R2, P0 ;  /* 0x0000000128287824 */ /* 0x000fe200000e0602 */
        /* <DEDUP_REMOVED lines=15> */
[----:B---3--:R-:W-:-:S05]  /*d2490*/  IMAD.X R41, R41, 0x1, R2, P1 ;  /* 0x0000000129297824 */ /* 0x008fca00008e0602 */
[----:B------:R1:W-:Y:S01]  /*d24a0*/  STL [R1+0x4f40], R41 ;  /* 0x004f402901007387 */ /* 0x0003e20000100800 */
[----:B----4-:R-:W-:-:S03]  /*d24b0*/  IMAD.X R35, R35, 0x1, R2, P2 ;  /* 0x0000000123237824 */ /* 0x010fc600010e0602 */
[----:B------:R3:W-:Y:S04]  /*d24c0*/  STL [R1+0x4f44], R7 ;  /* 0x004f440701007387 */ /* 0x0007e80000100800 */
[----:B------:R-:W4:Y:S01]  /*d24d0*/  LDL.LU R38, [R1+0x4f1c] ;  /* 0x004f1c0001267983 */ /* 0x000f220000300800 */
[----:B------:R-:W-:Y:S01]  /*d24e0*/  IMAD.MOV.U32 R33, RZ, RZ, R41 ;  /* 0x000000ffff217224 */ /* 0x000fe200078e0029 */
[-C--:B--2---:R-:W-:Y:S02]  /*d24f0*/  IADD3 R42, P1, PT, R42, R5.reuse, RZ ;  /* 0x000000052a2a7210 */ /* 0x084fe40007f3e0ff */
[----:B------:R2:W-:Y:S04]  /*d2500*/  STL [R1+0x4f38], R35 ;  /* 0x004f382301007387 */ /* 0x0005e80000100800 */
[----:B-1----:R-:W4:Y:S01]  /*d2510*/  LDL.LU R41, [R1+0x4f10] ;  /* 0x004f100001297983 */ /* 0x002f220000300800 */
[----:B------:R-:W-:-:S03]  /*d2520*/  IADD3 R34, P2, PT, R34, R5, RZ ;  /* 0x0000000522227210 */ /* 0x000fc60007f5e0ff */
[----:B------:R1:W-:Y:S02]  /*d2530*/  LDGSTS.E [R30+0x3c00], desc[UR40][R32.64], P0 ;  /* 0x03c00000201e7fae */ /* 0x0003e400081a1028 */
[----:B-1----:R-:W-:Y:S02]  /*d2540*/  IMAD.MOV.U32 R32, RZ, RZ, R7 ;  /* 0x000000ffff207224 */ /* 0x002fe400078e0007 */
[----:B------:R-:W-:Y:S01]  /*d2550*/  IMAD.MOV.U32 R33, RZ, RZ, R35 ;  /* 0x000000ffff217224 */ /* 0x000fe200078e0023 */
[----:B---3--:R-:W3:Y:S04]  /*d2560*/  LDL.LU R7, [R1+0x4f14] ;  /* 0x004f140001077983 */ /* 0x008ee80000300800 */
        /* <DEDUP_REMOVED lines=21> */
[----:B------:R-:W-:-:S05]  /*d26c0*/  IADD3.X R40, PT, PT, R40, R2, RZ, P1, !PT ;  /* 0x0000000228287210 */ /* 0x000fca0000ffe4ff */
[----:B------:R1:W-:Y:S01]  /*d26d0*/  STL [R1+0x4f20], R40 ;  /* 0x004f202801007387 */ /* 0x0003e20000100800 */
[----:B------:R-:W-:-:S03]  /*d26e0*/  IMAD.X R39, R39, 0x1, R2, P2 ;  /* 0x0000000127277824 */ /* 0x000fc600010e0602 */
        /* <DEDUP_REMOVED lines=11> */
[----:B------:R-:W2:Y:S04]  /*d27a0*/  LDL.LU R6, [R1+0x4e2c] ;  /* 0x004e2c0001067983 */ /* 0x000ea80000300800 */
[----:B------:R1:W-:Y:S01]  /*d27b0*/  LDGSTS.E [R30+0x3e80], desc[UR40][R32.64], P0 ;  /* 0x03e80000201e7fae */ /* 0x0003e200081a1028 */
[----:B------:R-:W-:-:S04]  /*d27c0*/  USEL UR10, URZ, 0x4, !UP1 ;  /* 0x00000004ff0a7887 */ /* 0x000fc8000c800000 */
[----:B------:R-:W-:Y:S01]  /*d27d0*/  USEL UR10, UR10, URZ, !UP0 ;  /* 0x000000ff0a0a7287 */ /* 0x000fe2000c000000 */
[----:B----4-:R-:W-:-:S05]  /*d27e0*/  IADD3 R38, P1, PT, R38, R5, RZ ;  /* 0x0000000526267210 */ /* 0x010fca0007f3e0ff */
[----:B------:R-:W-:Y:S01]  /*d27f0*/  IMAD.X R41, R41, 0x1, R2, P1 ;  /* 0x0000000129297824 */ /* 0x000fe200008e0602 */
[----:B------:R-:W-:Y:S03]  /*d2800*/  STL [R1+0x4f1c], R38 ;  /* 0x004f1c2601007387 */ /* 0x000fe60000100800 */
[----:B-1----:R-:W-:Y:S01]  /*d2810*/  IMAD.MOV.U32 R33, RZ, RZ, R41 ;  /* 0x000000ffff217224 */ /* 0x002fe200078e0029 */
[----:B------:R1:W-:Y:S01]  /*d2820*/  STL [R1+0x4f10], R41 ;  /* 0x004f102901007387 */ /* 0x0003e20000100800 */
[----:B------:R-:W-:Y:S01]  /*d2830*/  IMAD.MOV.U32 R32, RZ, RZ, R38 ;  /* 0x000000ffff207224 */ /* 0x000fe200078e0026 */
[----:B------:R-:W-:-:S04]  /*d2840*/  ISETP.NE.U32.AND P1, PT, RZ, UR10, PT ;  /* 0x0000000aff007c0c */ /* 0x000fc8000bf25070 */
[----:B------:R4:W-:Y:S04]  /*d2850*/  LDGSTS.E [R30+0x3f00], desc[UR40][R32.64], P0 ;  /* 0x03f00000201e7fae */ /* 0x0009e800081a1028 */
[----:B-1----:R-:W2:Y:S01]  /*d2860*/  LDL.LU R41, [R1+0x4e28] ;  /* 0x004e280001297983 */ /* 0x002ea20000300800 */
[----:B---3--:R-:W-:-:S03]  /*d2870*/  IADD3 R7, P2, PT, R7, R5, RZ ;  /* 0x0000000507077210 */ /* 0x008fc60007f5e0ff */
[----:B------:R-:W3:Y:S01]  /*d2880*/  LDL.LU R38, [R1+0x4e20] ;  /* 0x004e200001267983 */ /* 0x000ee20000300800 */
[----:B--2---:R-:W-:Y:S01]  /*d2890*/  IADD3 R35, P3, PT, R35, R5, RZ ;  /* 0x0000000523237210 */ /* 0x004fe20007f7e0ff */
[----:B----4-:R-:W-:Y:S02]  /*d28a0*/  IMAD.MOV.U32 R32, RZ, RZ, R7 ;  /* 0x000000ffff207224 */ /* 0x010fe400078e0007 */
[----:B------:R1:W-:Y:S01]  /*d28b0*/  STL [R1+0x4f14], R7 ;  /* 0x004f140701007387 */ /* 0x0003e20000100800 */
[----:B------:R-:W-:-:S04]  /*d28c0*/  IMAD.X R43, R43, 0x1, R2, P2 ;  /* 0x000000012b2b7824 */ /* 0x000fc800010e0602 */
        /* <DEDUP_REMOVED lines=8> */
[----:B--2---:R-:W-:Y:S02]  /*d2950*/  IMAD.MOV.U32 R32, RZ, RZ, R35 ;  /* 0x000000ffff207224 */ /* 0x004fe400078e0023 */
[----:B------:R-:W-:Y:S01]  /*d2960*/  IMAD.MOV.U32 R33, RZ, RZ, R42 ;  /* 0x000000ffff217224 */ /* 0x000fe200078e002a */
[----:B-1----:R-:W2:Y:S01]  /*d2970*/  LDL.LU R7, [R1+0x4e1c] ;  /* 0x004e1c0001077983 */ /* 0x002ea20000300800 */
[----:B------:R-:W-:-:S03]  /*d2980*/  IADD3 R34, P2, PT, R34, R5, RZ ;  /* 0x0000000522227210 */ /* 0x000fc60007f5e0ff */
[----:B------:R-:W2:Y:S04]  /*d2990*/  LDL.LU R45, [R1+0x4e18] ;  /* 0x004e1800012d7983 */ /* 0x000ea80000300800 */
[----:B----4-:R-:W4:Y:S04]  /*d29a0*/  LDL.LU R35, [R1+0x40f4] ;  /* 0x0040f40001237983 */ /* 0x010f280000300800 */
[----:B------:R1:W-:Y:S04]  /*d29b0*/  STL [R1+0x4e44], R36 ;  /* 0x004e442401007387 */ /* 0x0003e80000100800 */
[----:B------:R1:W-:Y:S01]  /*d29c0*/  LDGSTS.E [R30+0x4c00], desc[UR40][R32.64], P1 ;  /* 0x04c00000201e7fae */ /* 0x0003e200089a1028 */
[----:B------:R-:W-:-:S05]  /*d29d0*/  IMAD.X R40, R40, 0x1, R2, P0 ;  /* 0x0000000128287824 */ /* 0x000fca00000e0602 */
[----:B------:R1:W-:Y:S02]  /*d29e0*/  STL [R1+0x4e38], R40 ;  /* 0x004e382801007387 */ /* 0x0003e40000100800 */
[----:B-1----:R-:W-:Y:S02]  /*d29f0*/  IMAD.MOV.U32 R32, RZ, RZ, R36 ;  /* 0x000000ffff207224 */ /* 0x002fe400078e0024 */
[----:B------:R-:W-:Y:S01]  /*d2a00*/  IMAD.X R37, R37, 0x1, R2, P2 ;  /* 0x0000000125257824 */ /* 0x000fe200010e0602 */
[----:B------:R1:W-:Y:S04]  /*d2a10*/  STL [R1+0x4e3c], R34 ;  /* 0x004e3c2201007387 */ /* 0x0003e80000100800 */
[----:B------:R-:W4:Y:S01]  /*d2a20*/  LDL.LU R36, [R1+0x40fc] ;  /* 0x0040fc0001247983 */ /* 0x000f220000300800 */
[----:B------:R-:W-:-:S03]  /*d2a30*/  IMAD.MOV.U32 R33, RZ, RZ, R40 ;  /* 0x000000ffff217224 */ /* 0x000fc600078e0028 */
[----:B------:R1:W-:Y:S04]  /*d2a40*/  STL [R1+0x4e30], R37 ;  /* 0x004e302501007387 */ /* 0x0003e80000100800 */
[----:B------:R-:W4:Y:S04]  /*d2a50*/  LDL.LU R40, [R1+0x40f8] ;  /* 0x0040f80001287983 */ /* 0x000f280000300800 */
[----:B------:R1:W-:Y:S01]  /*d2a60*/  LDGSTS.E [R30+0x4c80], desc[UR40][R32.64], P1 ;  /* 0x04c80000201e7fae */ /* 0x0003e200089a1028 */
[-C--:B------:R-:W-:Y:S02]  /*d2a70*/  IADD3 R39, P0, PT, R39, R5.reuse, RZ ;  /* 0x0000000527277210 */ /* 0x080fe40007f1e0ff */
[----:B------:R-:W-:Y:S01]  /*d2a80*/  IADD3 R6, P2, PT, R6, R5, RZ ;  /* 0x0000000506067210 */ /* 0x000fe20007f5e0ff */
[----:B-1----:R-:W-:-:S02]  /*d2a90*/  IMAD.MOV.U32 R32, RZ, RZ, R34 ;  /* 0x000000ffff207224 */ /* 0x002fc400078e0022 */
[----:B------:R-:W-:Y:S01]  /*d2aa0*/  IMAD.MOV.U32 R33, RZ, RZ, R37 ;  /* 0x000000ffff217224 */ /* 0x000fe200078e0025 */
[----:B------:R-:W4:Y:S04]  /*d2ab0*/  LDL.LU R34, [R1+0x41c4] ;  /* 0x0041c40001227983 */ /* 0x000f280000300800 */
[----:B------:R-:W4:Y:S04]  /*d2ac0*/  LDL.LU R37, [R1+0x41cc] ;  /* 0x0041cc0001257983 */ /* 0x000f280000300800 */
[----:B------:R-:W-:Y:S04]  /*d2ad0*/  STL [R1+0x4e34], R39 ;  /* 0x004e342701007387 */ /* 0x000fe80000100800 */
[----:B------:R1:W-:Y:S02]  /*d2ae0*/  LDGSTS.E [R30+0x4d00], desc[UR40][R32.64], P1 ;  /* 0x04d00000201e7fae */ /* 0x0003e400089a1028 */
[----:B-1----:R-:W-:-:S02]  /*d2af0*/  IMAD.MOV.U32 R32, RZ, RZ, R39 ;  /* 0x000000ffff207224 */ /* 0x002fc400078e0027 */
[----:B------:R-:W-:-:S05]  /*d2b00*/  IMAD.X R41, R41, 0x1, R2, P0 ;  /* 0x0000000129297824 */ /* 0x000fca00000e0602 */
[----:B------:R1:W-:Y:S01]  /*d2b10*/  STL [R1+0x4e28], R41 ;  /* 0x004e282901007387 */ /* 0x0003e20000100800 */
[----:B---3--:R-:W-:Y:S02]  /*d2b20*/  IMAD.X R38, R38, 0x1, R2, P2 ;  /* 0x0000000126267824 */ /* 0x008fe400010e0602 */
[----:B------:R-:W-:Y:S01]  /*d2b30*/  IMAD.MOV.U32 R33, RZ, RZ, R41 ;  /* 0x000000ffff217224 */ /* 0x000fe200078e0029 */
[----:B------:R-:W-:Y:S04]  /*d2b40*/  STL [R1+0x4e2c], R6 ;  /* 0x004e2c0601007387 */ /* 0x000fe80000100800 */
[----:B------:R-:W3:Y:S04]  /*d2b50*/  LDL.LU R43, [R1+0x41c0] ;  /* 0x0041c000012b7983 */ /* 0x000ee80000300800 */
[----:B------:R1:W-:Y:S04]  /*d2b60*/  STL [R1+0x4e20], R38 ;  /* 0x004e202601007387 */ /* 0x0003e80000100800 */
[----:B------:R-:W3:Y:S04]  /*d2b70*/  LDL.LU R42, [R1+0x41c8] ;  /* 0x0041c800012a7983 */ /* 0x000ee80000300800 */
[----:B------:R1:W-:Y:S04]  /*d2b80*/  LDGSTS.E [R30+0x4d80], desc[UR40][R32.64], P1 ;  /* 0x04d80000201e7fae */ /* 0x0003e800089a1028 */
[----:B-1----:R-:W3:Y:S01]  /*d2b90*/  LDL.LU R41, [R1+0x41d0] ;  /* 0x0041d00001297983 */ /* 0x002ee20000300800 */
[----:B------:R-:W-:-:S03]  /*d2ba0*/  IMAD.MOV.U32 R33, RZ, RZ, R38 ;  /* 0x000000ffff217224 */ /* 0x000fc600078e0026 */
[----:B------:R-:W3:Y:S01]  /*d2bb0*/  LDL.LU R38, [R1+0x41d4] ;  /* 0x0041d40001267983 */ /* 0x000ee20000300800 */
[----:B------:R-:W-:-:S03]  /*d2bc0*/  IMAD.MOV.U32 R32, RZ, RZ, R6 ;  /* 0x000000ffff207224 */ /* 0x000fc600078e0006 */
[----:B------:R-:W3:Y:S01]  /*d2bd0*/  LDL.LU R39, [R1+0x41d8] ;  /* 0x0041d80001277983 */ /* 0x000ee20000300800 */
[----:B------:R-:W-:-:S03]  /*d2be0*/  IADD3 R44, P0, PT, R44, R5, RZ ;  /* 0x000000052c2c7210 */ /* 0x000fc60007f1e0ff */
[----:B------:R-:W3:Y:S04]  /*d2bf0*/  LDL.LU R6, [R1+0x41dc] ;  /* 0x0041dc0001067983 */ /* 0x000ee80000300800 */
[----:B------:R1:W-:Y:S01]  /*d2c00*/  LDGSTS.E [R30+0x4e00], desc[UR40][R32.64], P1 ;  /* 0x04e00000201e7fae */ /* 0x0003e200089a1028 */
[----:B--2---:R-:W-:Y:S01]  /*d2c10*/  IADD3 R7, P2, PT, R7, R5, RZ ;  /* 0x0000000507077210 */ /* 0x004fe20007f5e0ff */
[----:B------:R-:W-:Y:S02]  /*d2c20*/  IMAD.X R45, R45, 0x1, R2, P0 ;  /* 0x000000012d2d7824 */ /* 0x000fe400000e0602 */
[----:B-1----:R-:W-:Y:S02]  /*d2c30*/  IMAD.MOV.U32 R32, RZ, RZ, R44 ;  /* 0x000000ffff207224 */ /* 0x002fe400078e002c */
[----:B------:R-:W-:-:S02]  /*d2c40*/  IMAD.MOV.U32 R33, RZ, RZ, R45 ;  /* 0x000000ffff217224 */ /* 0x000fc400078e002d */
[----:B----4-:R-:W-:Y:S01]  /*d2c50*/  IMAD.X R35, R35, 0x1, R2, P2 ;  /* 0x0000000123237824 */ /* 0x010fe200010e0602 */
[----:B------:R-:W-:Y:S04]  /*d2c60*/  STL [R1+0x4e24], R44 ;  /* 0x004e242c01007387 */ /* 0x000fe80000100800 */
[----:B------:R-:W-:Y:S04]  /*d2c70*/  STL [R1+0x4e18], R45 ;  /* 0x004e182d01007387 */ /* 0x000fe80000100800 */
[----:B------:R1:W-:Y:S04]  /*d2c80*/  LDGSTS.E [R30+0x4e80], desc[UR40][R32.64], P1 ;  /* 0x04e80000201e7fae */ /* 0x0003e800089a1028 */
[----:B------:R-:W-:Y:S04]  /*d2c90*/  STL [R1+0x4e1c], R7 ;  /* 0x004e1c0701007387 */ /* 0x000fe80000100800 */
[----:B------:R2:W-:Y:S01]  /*d2ca0*/  STL [R1+0x40f4], R35 ;  /* 0x0040f42301007387 */ /* 0x0005e20000100800 */
[----:B-1----:R-:W-:-:S02]  /*d2cb0*/  MOV R32, R7 ;  /* 0x0000000700207202 */ /* 0x002fc40000000f00 */
[----:B------:R-:W-:Y:S01]  /*d2cc0*/  IADD3 R36, P0, PT, R36, R5, RZ ;  /* 0x0000000524247210 */ /* 0x000fe20007f1e0ff */
[----:B------:R-:W-:Y:S02]  /*d2cd0*/  IMAD.MOV.U32 R33, RZ, RZ, R35 ;  /* 0x000000ffff217224 */ /* 0x000fe400078e0023 */
[----:B--2---:R-:W2:Y:S04]  /*d2ce0*/  LDL.LU R35, [R1+0x41e4] ;  /* 0x0041e40001237983 */ /* 0x004ea80000300800 */
[----:B------:R-:W4:Y:S01]  /*d2cf0*/  LDL.LU R7, [R1+0x41ec] ;  /* 0x0041ec0001077983 */ /* 0x000f220000300800 */
[----:B------:R-:W-:-:S03]  /*d2d00*/  IMAD.X R40, R40, 0x1, R2, P0 ;  /* 0x0000000128287824 */ /* 0x000fc600000e0602 */
[----:B------:R1:W-:Y:S04]  /*d2d10*/  LDGSTS.E [R30+0x4f00], desc[UR40][R32.64], P1 ;  /* 0x04f00000201e7fae */ /* 0x0003e800089a1028 */
[----:B------:R-:W-:Y:S04]  /*d2d20*/  STL [R1+0x40fc], R36 ;  /* 0x0040fc2401007387 */ /* 0x000fe80000100800 */
[----:B------:R1:W-:Y:S02]  /*d2d30*/  STL [R1+0x40f8], R40 ;  /* 0x0040f82801007387 */ /* 0x0003e40000100800 */
[----:B-1----:R-:W-:-:S02]  /*d2d40*/  IMAD.MOV.U32 R33, RZ, RZ, R40 ;  /* 0x000000ffff217224 */ /* 0x002fc400078e0028 */
[----:B------:R-:W4:Y:S01]  /*d2d50*/  LDL.LU R40, [R1+0x41e0] ;  /* 0x0041e00001287983 */ /* 0x000f220000300800 */
        /* <DEDUP_REMOVED lines=9> */
[----:B------:R3:W-:Y:S01]  /*d2df0*/  STL [R1+0x41c4], R34 ;  /* 0x0041c42201007387 */ /* 0x0007e20000100800 */
[----:B-1----:R-:W-:Y:S02]  /*d2e00*/  IMAD.MOV.U32 R32, RZ, RZ, R34 ;  /* 0x000000ffff207224 */ /* 0x002fe400078e0022 */
[----:B---3--:R-:W-:-:S04]  /*d2e10*/  IMAD.X R43, R43, 0x1, R2, P1 ;  /* 0x000000012b2b7824 */ /* 0x008fc800008e0602 */
[----:B------:R-:W-:Y:S01]  /*d2e20*/  IMAD.MOV.U32 R33, RZ, RZ, R43 ;  /* 0x000000ffff217224 */ /* 0x000fe200078e002b */
[----:B------:R-:W-:Y:S01]  /*d2e30*/  STL [R1+0x41c0], R43 ;  /* 0x0041c02b01007387 */ /* 0x000fe20000100800 */
[----:B------:R-:W-:-:S03]  /*d2e40*/  IMAD.X R42, R42, 0x1, R2, P2 ;  /* 0x000000012a2a7824 */ /* 0x000fc600010e0602 */
[----:B------:R1:W-:Y:S04]  /*d2e50*/  STL [R1+0x41cc], R37 ;  /* 0x0041cc2501007387 */ /* 0x0003e80000100800 */
[----:B------:R-:W3:Y:S04]  /*d2e60*/  LDL.LU R34, [R1+0x41f4] ;  /* 0x0041f40001227983 */ /* 0x000ee80000300800 */
[----:B------:R1:W-:Y:S04]  /*d2e70*/  LDGSTS.E [R30+0x5c00], desc[UR40][R32.64], P0 ;  /* 0x05c00000201e7fae */ /* 0x0003e800081a1028 */
[----:B------:R-:W-:Y:S01]  /*d2e80*/  STL [R1+0x41c8], R42 ;  /* 0x0041c82a01007387 */ /* 0x000fe20000100800 */
[----:B------:R-:W-:Y:S01]  /*d2e90*/  IADD3 R38, P1, PT, R38, R5, RZ ;  /* 0x0000000526267210 */ /* 0x000fe20007f3e0ff */
[----:B-1----:R-:W-:-:S02]  /*d2ea0*/  IMAD.MOV.U32 R32, RZ, RZ, R37 ;  /* 0x000000ffff207224 */ /* 0x002fc400078e0025 */
[----:B------:R-:W-:Y:S01]  /*d2eb0*/  IMAD.MOV.U32 R33, RZ, RZ, R42 ;  /* 0x000000ffff217224 */ /* 0x000fe200078e002a */
[----:B------:R-:W3:Y:S01]  /*d2ec0*/  LDL.LU R37, [R1+0x41f0] ;  /* 0x0041f00001257983 */ /* 0x000ee20000300800 */
        /* <DEDUP_REMOVED lines=8> */
[----:B------:R-:W3:Y:S04]  /*d2f50*/  LDL.LU R38, [R1+0x41fc] ;  /* 0x0041fc0001267983 */ /* 0x000ee80000300800 */
[----:B------:R1:W-:Y:S01]  /*d2f60*/  STL [R1+0x41d8], R39 ;  /* 0x0041d82701007387 */ /* 0x0003e20000100800 */
[----:B------:R-:W-:-:S03]  /*d2f70*/  IMAD.MOV.U32 R33, RZ, RZ, R41 ;  /* 0x000000ffff217224 */ /* 0x000fc600078e0029 */
[----:B------:R-:W3:Y:S04]  /*d2f80*/  LDL.LU R44, [R1+0x42c4] ;  /* 0x0042c400012c7983 */ /* 0x000ee80000300800 */
        /* <DEDUP_REMOVED lines=29> */
[----:B---3--:R-:W-:-:S05]  /*d3160*/  IADD3 R34, P1, PT, R34, R5, RZ ;  /* 0x0000000522227210 */ /* 0x008fca0007f3e0ff */
[----:B------:R-:W-:Y:S01]  /*d3170*/  STL [R1+0x41f4], R34 ;  /* 0x0041f42201007387 */ /* 0x000fe20000100800 */
[----:B-1----:R-:W-:Y:S02]  /*d3180*/  IMAD.MOV.U32 R32, RZ, RZ, R34 ;  /* 0x000000ffff207224 */ /* 0x002fe400078e0022 */
[----:B------:R-:W-:-:S05]  /*d3190*/  IMAD.X R37, R37, 0x1, R2, P1 ;  /* 0x0000000125257824 */ /* 0x000fca00008e0602 */
[----:B------:R1:W-:Y:S04]  /*d31a0*/  STL [R1+0x41f0], R37 ;  /* 0x0041f02501007387 */ /* 0x0003e80000100800 */
[----:B------:R-:W3:Y:S01]  /*d31b0*/  LDL.LU R41, [R1+0x42d8] ;  /* 0x0042d80001297983 */ /* 0x000ee20000300800 */
[----:B------:R-:W-:-:S03]  /*d31c0*/  IMAD.MOV.U32 R33, RZ, RZ, R37 ;  /* 0x000000ffff217224 */ /* 0x000fc600078e0025 */
        /* <DEDUP_REMOVED lines=10> */
[----:B------:R-:W-:Y:S01]  /*d3270*/  STL [R1+0x41fc], R38 ;  /* 0x0041fc2601007387 */ /* 0x000fe20000100800 */
[----:B------:R-:W-:-:S03]  /*d3280*/  IMAD.X R45, R45, 0x1, R2, P3 ;  /* 0x000000012d2d7824 */ /* 0x000fc600018e0602 */
[----:B------:R1:W-:Y:S04]  /*d3290*/  STL [R1+0x41f8], R43 ;  /* 0x0041f82b01007387 */ /* 0x0003e80000100800 */
[----:B------:R2:W-:Y:S04]  /*d32a0*/  LDGSTS.E [R30+0x5f80], desc[UR40][R32.64], P0 ;  /* 0x05f80000201e7fae */ /* 0x0005e800081a1028 */
[----:B------:R-:W-:Y:S04]  /*d32b0*/  STL [R1+0x42c4], R44 ;  /* 0x0042c42c01007387 */ /* 0x000fe80000100800 */
[----:B-1----:R-:W3:Y:S01]  /*d32c0*/  LDL.LU R43, [R1+0x42e8] ;  /* 0x0042e800012b7983 */ /* 0x002ee20000300800 */
[----:B--2---:R-:W-:Y:S01]  /*d32d0*/  IADD3 R39, P0, PT, R39, R5, RZ ;  /* 0x0000000527277210 */ /* 0x004fe20007f1e0ff */
[----:B------:R-:W-:Y:S01]  /*d32e0*/  IMAD.MOV.U32 R32, RZ, RZ, R44 ;  /* 0x000000ffff207224 */ /* 0x000fe200078e002c */
[----:B------:R-:W-:Y:S01]  /*d32f0*/  MOV R33, R45 ;  /* 0x0000002d00217202 */ /* 0x000fe20000000f00 */
[----:B------:R-:W-:Y:S01]  /*d3300*/  STL [R1+0x42c0], R45 ;  /* 0x0042c02d01007387 */ /* 0x000fe20000100800 */
[----:B----4-:R-:W-:-:S03]  /*d3310*/  IADD3 R6, P2, PT, R6, R5, RZ ;  /* 0x0000000506067210 */ /* 0x010fc60007f5e0ff */
[----:B------:R-:W2:Y:S04]  /*d3320*/  LDL.LU R38, [R1+0x42f0] ;  /* 0x0042f00001267983 */ /* 0x000ea80000300800 */
[----:B------:R1:W-:Y:S04]  /*d3330*/  STL [R1+0x42cc], R39 ;  /* 0x0042cc2701007387 */ /* 0x0003e80000100800 */
[----:B------:R4:W-:Y:S02]  /*d3340*/  LDGSTS.E [R30+0x6c00], desc[UR40][R32.64], P1 ;  /* 0x06c00000201e7fae */ /* 0x0009e400089a1028 */
[----:B----4-:R-:W-:-:S02]  /*d3350*/  IMAD.MOV.U32 R32, RZ, RZ, R39 ;  /* 0x000000ffff207224 */ /* 0x010fc400078e0027 */
[----:B------:R-:W-:-:S05]  /*d3360*/  IMAD.X R40, R40, 0x1, R2, P0 ;  /* 0x0000000128287824 */ /* 0x000fca00000e0602 */
[----:B------:R4:W-:Y:S01]  /*d3370*/  STL [R1+0x42c8], R40 ;  /* 0x0042c82801007387 */ /* 0x0009e20000100800 */
[----:B------:R-:W-:-:S03]  /*d3380*/  IMAD.X R35, R35, 0x1, R2, P2 ;  /* 0x0000000123237824 */ /* 0x000fc600010e0602 */
[----:B------:R-:W-:Y:S04]  /*d3390*/  STL [R1+0x42d4], R6 ;  /* 0x0042d40601007387 */ /* 0x000fe80000100800 */
[----:B-1----:R-:W2:Y:S01]  /*d33a0*/  LDL.LU R39, [R1+0x42fc] ;  /* 0x0042fc0001277983 */ /* 0x002ea20000300800 */
[----:B------:R-:W-:-:S03]  /*d33b0*/  IMAD.MOV.U32 R33, RZ, RZ, R40 ;  /* 0x000000ffff217224 */ /* 0x000fc600078e0028 */
[----:B------:R1:W-:Y:S04]  /*d33c0*/  STL [R1+0x42d0], R35 ;  /* 0x0042d02301007387 */ /* 0x0003e80000100800 */
[----:B----4-:R-:W4:Y:S04]  /*d33d0*/  LDL.LU R40, [R1+0x42f8] ;  /* 0x0042f80001287983 */ /* 0x010f280000300800 */
        /* <DEDUP_REMOVED lines=20> */
[----:B---3--:R-:W-:Y:S01]  /*d3520*/  IMAD.MOV.U32 R32, RZ, RZ, R7 ;  /* 0x000000ffff207224 */ /* 0x008fe200078e0007 */
        /* <DEDUP_REMOVED lines=22> */
[----:B----4-:R-:W-:Y:S01]  /*d3690*/  IMAD.X R40, R40, 0x1, R2, P0 ;  /* 0x0000000128287824 */ /* 0x010fe200000e0602 */
[----:B------:R4:W-:Y:S01]  /*d36a0*/  STL [R1+0x42fc], R39 ;  /* 0x0042fc2701007387 */ /* 0x0009e20000100800 */
[----:B-1----:R-:W-:-:S03]  /*d36b0*/  IMAD.MOV.U32 R32, RZ, RZ, R39 ;  /* 0x000000ffff207224 */ /* 0x002fc600078e0027 */
[----:B------:R1:W-:Y:S04]  /*d36c0*/  STL [R1+0x42f8], R40 ;  /* 0x0042f82801007387 */ /* 0x0003e80000100800 */
[----:B----4-:R-:W4:Y:S01]  /*d36d0*/  LDL.LU R39, [R1+0x43e0] ;  /* 0x0043e00001277983 */ /* 0x010f220000300800 */
[----:B------:R-:W-:-:S03]  /*d36e0*/  IMAD.MOV.U32 R33, RZ, RZ, R40 ;  /* 0x000000ffff217224 */ /* 0x000fc600078e0028 */
[----:B-1----:R-:W4:Y:S01]  /*d36f0*/  LDL.LU R40, [R1+0x43e8] ;  /* 0x0043e80001287983 */ /* 0x002f220000300800 */
[----:B------:R-:W-:-:S03]  /*d3700*/  UISETP.GT.AND UP1, UPT, UR11, 0x1f, UPT ;  /* 0x0000001f0b00788c */ /* 0x000fc6000bf24270 */
[----:B------:R1:W-:Y:S01]  /*d3710*/  LDGSTS.E [R30+0x6f80], desc[UR40][R32.64], P1 ;  /* 0x06f80000201e7fae */ /* 0x0003e200089a1028 */
[----:B------:R-:W-:Y:S01]  /*d3720*/  USEL UR10, URZ, 0x4, !UP1 ;  /* 0x00000004ff0a7887 */ /* 0x000fe2000c800000 */
[----:B------:R-:W-:-:S03]  /*d3730*/  IADD3 R35, P1, PT, R35, R5, RZ ;  /* 0x0000000523237210 */ /* 0x000fc60007f3e0ff */
[----:B------:R-:W-:Y:S01]  /*d3740*/  USEL UR10, UR10, URZ, !UP0 ;  /* 0x000000ff0a0a7287 */ /* 0x000fe2000c000000 */
[----:B------:R-:W-:Y:S01]  /*d3750*/  IADD3 R6, P2, PT, R6, R5, RZ ;  /* 0x0000000506067210 */ /* 0x000fe20007f5e0ff */
[----:B------:R3:W-:Y:S04]  /*d3760*/  STL [R1+0x43c4], R35 ;  /* 0x0043c42301007387 */ /* 0x0007e80000100800 */
[----:B------:R-:W-:Y:S01]  /*d3770*/  ISETP.NE.U32.AND P0, PT, RZ, UR10, PT ;  /* 0x0000000aff007c0c */ /* 0x000fe2000bf05070 */
[----:B-1----:R-:W-:Y:S02]  /*d3780*/  IMAD.MOV.U32 R32, RZ, RZ, R35 ;  /* 0x000000ffff207224 */ /* 0x002fe400078e0023 */
[----:B------:R-:W-:-:S05]  /*d3790*/  IMAD.X R41, R41, 0x1, R2, P1 ;  /* 0x0000000129297824 */ /* 0x000fca00008e0602 */
[----:B------:R1:W-:Y:S01]  /*d37a0*/  STL [R1+0x43c0], R41 ;  /* 0x0043c02901007387 */ /* 0x0003e20000100800 */
[----:B------:R-:W-:-:S03]  /*d37b0*/  IMAD.X R36, R36, 0x1, R2, P2 ;  /* 0x0000000124247824 */ /* 0x000fc600010e0602 */
[----:B------:R1:W-:Y:S04]  /*d37c0*/  STL [R1+0x43cc], R6 ;  /* 0x0043cc0601007387 */ /* 0x0003e80000100800 */
[----:B---3--:R-:W3:Y:S01]  /*d37d0*/  LDL.LU R35, [R1+0x43f4] ;  /* 0x0043f40001237983 */ /* 0x008ee20000300800 */
[----:B------:R-:W-:Y:S01]  /*d37e0*/  IMAD.MOV.U32 R33, RZ, RZ, R41 ;  /* 0x000000ffff217224 */ /* 0x000fe200078e0029 */
[-C--:B------:R-:W-:Y:S02]  /*d37f0*/  IADD3 R42, P1, PT, R42, R5.reuse, RZ ;  /* 0x000000052a2a7210 */ /* 0x080fe40007f3e0ff */
[----:B------:R2:W-:Y:S04]  /*d3800*/  STL [R1+0x43c8], R36 ;  /* 0x0043c82401007387 */ /* 0x0005e80000100800 */
[----:B-1----:R-:W3:Y:S01]  /*d3810*/  LDL.LU R41, [R1+0x43f0] ;  /* 0x0043f00001297983 */ /* 0x002ee20000300800 */
[----:B------:R-:W-:-:S03]  /*d3820*/  IADD3 R7, P2, PT, R7, R5, RZ ;  /* 0x0000000507077210 */ /* 0x000fc60007f5e0ff */
[----:B------:R1:W-:Y:S02]  /*d3830*/  LDGSTS.E [R30+0x7c00], desc[UR40][R32.64], P0 ;  /* 0x07c00000201e7fae */ /* 0x0003e400081a1028 */
[----:B-1----:R-:W-:Y:S02]  /*d3840*/  IMAD.MOV.U32 R32, RZ, RZ, R6 ;  /* 0x000000ffff207224 */ /* 0x002fe400078e0006 */
[----:B------:R-:W-:Y:S01]  /*d3850*/  IMAD.MOV.U32 R33, RZ, RZ, R36 ;  /* 0x000000ffff217224 */ /* 0x000fe200078e0024 */
[----:B------:R-:W3:Y:S01]  /*d3860*/  LDL.LU R6, [R1+0x43fc] ;  /* 0x0043fc0001067983 */ /* 0x000ee20000300800 */
[----:B--2---:R-:W-:-:S03]  /*d3870*/  IMAD.X R43, R43, 0x1, R2, P1 ;  /* 0x000000012b2b7824 */ /* 0x004fc600008e0602 */
[----:B------:R-:W2:Y:S04]  /*d3880*/  LDL.LU R36, [R1+0x44c4] ;  /* 0x0044c40001247983 */ /* 0x000ea80000300800 */
[----:B------:R-:W-:Y:S04]  /*d3890*/  STL [R1+0x43d4], R42 ;  /* 0x0043d42a01007387 */ /* 0x000fe80000100800 */
[----:B------:R1:W-:Y:S04]  /*d38a0*/  LDGSTS.E [R30+0x7c80], desc[UR40][R32.64], P0 ;  /* 0x07c80000201e7fae */ /* 0x0003e800081a1028 */
[----:B------:R1:W-:Y:S04]  /*d38b0*/  STL [R1+0x43d0], R43 ;  /* 0x0043d02b01007387 */ /* 0x0003e80000100800 */
[----:B------:R-:W-:Y:S01]  /*d38c0*/  STL [R1+0x43dc], R7 ;  /* 0x0043dc0701007387 */ /* 0x000fe20000100800 */
[----:B-1----:R-:W-:-:S03]  /*d38d0*/  MOV R33, R43 ;  /* 0x0000002b00217202 */ /* 0x002fc60000000f00 */
        /* <DEDUP_REMOVED lines=11> */
[----:B------:R-:W2:Y:S01]  /*d3990*/  LDL.LU R7, [R1+0x44d4] ;  /* 0x0044d40001077983 */ /* 0x000ea20000300800 */
        /* <DEDUP_REMOVED lines=20> */
[----:B---3--:R-:W-:-:S05]  /*d3ae0*/  IADD3 R35, P1, PT, R35, R5, RZ ;  /* 0x0000000523237210 */ /* 0x008fca0007f3e0ff */
        /* <DEDUP_REMOVED lines=11> */
[----:B---3--:R-:W-:Y:S02]  /*d3ba0*/  IMAD.MOV.U32 R32, RZ, RZ, R6 ;  /* 0x000000ffff207224 */ /* 0x008fe400078e0006 */
        /* <DEDUP_REMOVED lines=39> */
[----:B------:R-:W-:-:S03]  /*d3e20*/  IMAD.X R35, R35, 0x1, R2, P2 ;  /* 0x0000000123237824 */ /* 0x000fc600010e0602 */
[----:B------:R-:W-:Y:S04]  /*d3e30*/  STL [R1+0x44e4], R34 ;  /* 0x0044e42201007387 */ /* 0x000fe80000100800 */
[----:B------:R-:W4:Y:S01]  /*d3e40*/  LDL.LU R43, [R1+0x45c0] ;  /* 0x0045c000012b7983 */ /* 0x000f220000300800 */
[----:B------:R-:W-:-:S03]  /*d3e50*/  IMAD.MOV.U32 R33, RZ, RZ, R41 ;  /* 0x000000ffff217224 */ /* 0x000fc600078e0029 */
[----:B------:R1:W-:Y:S04]  /*d3e60*/  STL [R1+0x44e0], R35 ;  /* 0x0044e02301007387 */ /* 0x0003e80000100800 */
[----:B------:R-:W4:Y:S04]  /*d3e70*/  LDL.LU R42, [R1+0x45c8] ;  /* 0x0045c800012a7983 */ /* 0x000f280000300800 */
[----:B-1----:R-:W4:Y:S04]  /*d3e80*/  LDL.LU R41, [R1+0x45d0] ;  /* 0x0045d00001297983 */ /* 0x002f280000300800 */
[----:B------:R-:W4:Y:S04]  /*d3e90*/  LDL.LU R40, [R1+0x45d4] ;  /* 0x0045d40001287983 */ /* 0x000f280000300800 */
[----:B------:R1:W-:Y:S02]  /*d3ea0*/  LDGSTS.E [R30+0x8d80], desc[UR40][R32.64], P1 ;  /* 0x08d80000201e7fae */ /* 0x0003e400089a1028 */
[----:B-1----:R-:W-:-:S02]  /*d3eb0*/  IMAD.MOV.U32 R33, RZ, RZ, R35 ;  /* 0x000000ffff217224 */ /* 0x002fc400078e0023 */
[----:B------:R-:W-:Y:S01]  /*d3ec0*/  IMAD.MOV.U32 R32, RZ, RZ, R34 ;  /* 0x000000ffff207224 */ /* 0x000fe200078e0022 */
[-C--:B------:R-:W-:Y:S01]  /*d3ed0*/  IADD3 R44, P0, PT, R44, R5.reuse, RZ ;  /* 0x000000052c2c7210 */ /* 0x080fe20007f1e0ff */
[----:B------:R-:W4:Y:S04]  /*d3ee0*/  LDL.LU R35, [R1+0x45d8] ;  /* 0x0045d80001237983 */ /* 0x000f280000300800 */
[----:B------:R-:W4:Y:S04]  /*d3ef0*/  LDL.LU R34, [R1+0x45dc] ;  /* 0x0045dc0001227983 */ /* 0x000f280000300800 */
[----:B------:R1:W-:Y:S01]  /*d3f00*/  LDGSTS.E [R30+0x8e00], desc[UR40][R32.64], P1 ;  /* 0x08e00000201e7fae */ /* 0x0003e200089a1028 */
[----:B--2---:R-:W-:Y:S01]  /*d3f10*/  IADD3 R6, P2, PT, R6, R5, RZ ;  /* 0x0000000506067210 */ /* 0x004fe20007f5e0ff */
[----:B------:R-:W-:-:S02]  /*d3f20*/  IMAD.X R45, R45, 0x1, R2, P0 ;  /* 0x000000012d2d7824 */ /* 0x000fc400000e0602 */
[----:B------:R-:W-:Y:S01]  /*d3f30*/  STL [R1+0x44ec], R44 ;  /* 0x0044ec2c01007387 */ /* 0x000fe20000100800 */
[----:B---3--:R-:W-:Y:S01]  /*d3f40*/  IADD3.X R36, PT, PT, R36, R2, RZ, P2, !PT ;  /* 0x0000000224247210 */ /* 0x008fe200017fe4ff */
[----:B-1----:R-:W-:Y:S02]  /*d3f50*/  IMAD.MOV.U32 R32, RZ, RZ, R44 ;  /* 0x000000ffff207224 */ /* 0x002fe400078e002c */
[----:B------:R-:W-:Y:S01]  /*d3f60*/  IMAD.MOV.U32 R33, RZ, RZ, R45 ;  /* 0x000000ffff217224 */ /* 0x000fe200078e002d */
[----:B------:R-:W-:Y:S04]  /*d3f70*/  STL [R1+0x44e8], R45 ;  /* 0x0044e82d01007387 */ /* 0x000fe80000100800 */
[----:B------:R1:W-:Y:S04]  /*d3f80*/  LDGSTS.E [R30+0x8e80], desc[UR40][R32.64], P1 ;  /* 0x08e80000201e7fae */ /* 0x0003e800089a1028 */
[----:B------:R-:W-:Y:S04]  /*d3f90*/  STL [R1+0x44f4], R6 ;  /* 0x0044f40601007387 */ /* 0x000fe80000100800 */
[----:B------:R2:W-:Y:S01]  /*d3fa0*/  STL [R1+0x44f0], R36 ;  /* 0x0044f02401007387 */ /* 0x0005e20000100800 */
[----:B-1----:R-:W-:-:S02]  /*d3fb0*/  IMAD.MOV.U32 R32, RZ, RZ, R6 ;  /* 0x000000ffff207224 */ /* 0x002fc400078e0006 */
[----:B------:R-:W-:Y:S01]  /*d3fc0*/  IMAD.MOV.U32 R33, RZ, RZ, R36 ;  /* 0x000000ffff217224 */ /* 0x000fe200078e0024 */
[----:B------:R-:W-:Y:S01]  /*d3fd0*/  IADD3 R37, P0, PT, R37, R5, RZ ;  /* 0x0000000525257210 */ /* 0x000fe20007f1e0ff */
        /* <DEDUP_REMOVED lines=24> */
[----:B------:R-:W4:Y:S01]  /*d4160*/  LDL.LU R7, [R1+0x45f4] ;  /* 0x0045f40001077983 */ /* 0x000f220000300800 */
[----:B------:R-:W-:-:S03]  /*d4170*/  IADD3 R40, P1, PT, R40, R5, RZ ;  /* 0x0000000528287210 */ /* 0x000fc60007f3e0ff */
[----:B------:R1:W-:Y:S04]  /*d4180*/  LDGSTS.E [R30+0x9c00], desc[UR40][R32.64], P0 ;  /* 0x09c00000201e7fae */ /* 0x0003e800081a1028 */
[----:B------:R-:W-:Y:S01]  /*d4190*/  STL [R1+0x45c8], R42 ;  /* 0x0045c82a01007387 */ /* 0x000fe20000100800 */
[----:B------:R-:W-:Y:S02]  /*d41a0*/  IMAD.X R41, R41, 0x1, R2, P1 ;  /* 0x0000000129297824 */ /* 0x000fe400008e0602 */
[----:B-1----:R-:W-:Y:S02]  /*d41b0*/  IMAD.MOV.U32 R32, RZ, RZ, R38 ;  /* 0x000000ffff207224 */ /* 0x002fe400078e0026 */
[----:B------:R-:W-:Y:S01]  /*d41c0*/  IMAD.MOV.U32 R33, RZ, RZ, R42 ;  /* 0x000000ffff217224 */ /* 0x000fe200078e002a */
[----:B------:R-:W4:Y:S04]  /*d41d0*/  LDL.LU R38, [R1+0x45f0] ;  /* 0x0045f00001267983 */ /* 0x000f280000300800 */
[----:B------:R1:W-:Y:S01]  /*d41e0*/  STL [R1+0x45d4], R40 ;  /* 0x0045d42801007387 */ /* 0x0003e20000100800 */
[----:B------:R-:W-:-:S03]  /*d41f0*/  IADD3 R34, P2, PT, R34, R5, RZ ;  /* 0x0000000522227210 */ /* 0x000fc60007f5e0ff */
[----:B------:R1:W-:Y:S02]  /*d4200*/  LDGSTS.E [R30+0x9c80], desc[UR40][R32.64], P0 ;  /* 0x09c80000201e7fae */ /* 0x0003e400081a1028 */
[----:B------:R-:W-:Y:S02]  /*d4210*/  IMAD.X R35, R35, 0x1, R2, P2 ;  /* 0x0000000123237824 */ /* 0x000fe400010e0602 */
[----:B------:R-:W-:Y:S04]  /*d4220*/  STL [R1+0x45d0], R41 ;  /* 0x0045d02901007387 */ /* 0x000fe80000100800 */
[----:B------:R2:W-:Y:S01]  /*d4230*/  STL [R1+0x45dc], R34 ;  /* 0x0045dc2201007387 */ /* 0x0005e20000100800 */
[----:B-1----:R-:W-:-:S03]  /*d4240*/  IMAD.MOV.U32 R32, RZ, RZ, R40 ;  /* 0x000000ffff207224 */ /* 0x002fc600078e0028 */
[----:B------:R-:W4:Y:S04]  /*d4250*/  LDL.LU R40, [R1+0x45fc] ;  /* 0x0045fc0001287983 */ /* 0x000f280000300800 */
[----:B------:R1:W-:Y:S04]  /*d4260*/  STL [R1+0x45d8], R35 ;  /* 0x0045d82301007387 */ /* 0x0003e80000100800 */
[----:B------:R-:W4:Y:S01]  /*d4270*/  LDL.LU R44, [R1+0x46c4] ;  /* 0x0046c400012c7983 */ /* 0x000f220000300800 */
[----:B------:R-:W-:-:S03]  /*d4280*/  IMAD.MOV.U32 R33, RZ, RZ, R41 ;  /* 0x000000ffff217224 */ /* 0x000fc600078e0029 */
        /* <DEDUP_REMOVED lines=9> */
[----:B------:R1:W-:Y:S04]  /*d4320*/  STL [R1+0x45e4], R36 ;  /* 0x0045e42401007387 */ /* 0x0003e80000100800 */
[----:B------:R1:W-:Y:S01]  /*d4330*/  LDGSTS.E [R30+0x9d80], desc[UR40][R32.64], P0 ;  /* 0x09d80000201e7fae */ /* 0x0003e200081a1028 */
[----:B----4-:R-:W-:-:S05]  /*d4340*/  IMAD.X R39, R39, 0x1, R2, P1 ;  /* 0x0000000127277824 */ /* 0x010fca00008e0602 */
[----:B------:R-:W-:Y:S01]  /*d4350*/  STL [R1+0x45e0], R39 ;  /* 0x0045e02701007387 */ /* 0x000fe20000100800 */
[----:B------:R-:W-:-:S03]  /*d4360*/  IMAD.X R37, R37, 0x1, R2, P2 ;  /* 0x0000000125257824 */ /* 0x000fc600010e0602 */
[----:B------:R-:W-:Y:S04]  /*d4370*/  STL [R1+0x45ec], R6 ;  /* 0x0045ec0601007387 */ /* 0x000fe80000100800 */
[----:B------:R-:W4:Y:S01]  /*d4380*/  LDL.LU R41, [R1+0x46c8] ;  /* 0x0046c80001297983 */ /* 0x000f220000300800 */
[----:B-1----:R-:W-:-:S03]  /*d4390*/  IMAD.MOV.U32 R32, RZ, RZ, R36 ;  /* 0x000000ffff207224 */ /* 0x002fc600078e0024 */
[----:B------:R1:W-:Y:S04]  /*d43a0*/  STL [R1+0x45e8], R37 ;  /* 0x0045e82501007387 */ /* 0x0003e80000100800 */
[----:B------:R-:W4:Y:S01]  /*d43b0*/  LDL.LU R36, [R1+0x46d0] ;  /* 0x0046d00001247983 */ /* 0x000f220000300800 */
[----:B------:R-:W-:-:S05]  /*d43c0*/  IMAD.MOV.U32 R33, RZ, RZ, R39 ;  /* 0x000000ffff217224 */ /* 0x000fca00078e0027 */
[----:B------:R1:W-:Y:S01]  /*d43d0*/  LDGSTS.E [R30+0x9e00], desc[UR40][R32.64], P0 ;  /* 0x09e00000201e7fae */ /* 0x0003e200081a1028 */
[----:B------:R-:W-:Y:S01]  /*d43e0*/  UISETP.GT.AND UP1, UPT, UR11, 0x2b, UPT ;  /* 0x0000002b0b00788c */ /* 0x000fe2000bf24270 */
[----:B-1----:R-:W-:Y:S02]  /*d43f0*/  IMAD.MOV.U32 R32, RZ, RZ, R6 ;  /* 0x000000ffff207224 */ /* 0x002fe400078e0006 */
[----:B------:R-:W-:Y:S02]  /*d4400*/  IMAD.MOV.U32 R33, RZ, RZ, R37 ;  /* 0x000000ffff217224 */ /* 0x000fe400078e0025 */
[----:B------:R-:W4:Y:S04]  /*d4410*/  LDL.LU R37, [R1+0x46dc] ;  /* 0x0046dc0001257983 */ /* 0x000f280000300800 */
[----:B------:R-:W4:Y:S04]  /*d4420*/  LDL.LU R6, [R1+0x46e4] ;  /* 0x0046e40001067983 */ /* 0x000f280000300800 */
[----:B------:R1:W-:Y:S01]  /*d4430*/  LDGSTS.E [R30+0x9e80], desc[UR40][R32.64], P0 ;  /* 0x09e80000201e7fae */ /* 0x0003e200081a1028 */
[----:B------:R-:W-:-:S04]  /*d4440*/  USEL UR10, URZ, 0x4, !UP1 ;  /* 0x00000004ff0a7887 */ /* 0x000fc8000c800000 */
[----:B------:R-:W-:Y:S01]  /*d4450*/  USEL UR10, UR10, URZ, !UP0 ;  /* 0x000000ff0a0a7287 */ /* 0x000fe2000c000000 */
[----:B------:R-:W-:-:S05]  /*d4460*/  IADD3 R7, P1, PT, R7, R5, RZ ;  /* 0x0000000507077210 */ /* 0x000fca0007f3e0ff */
[----:B------:R-:W-:Y:S01]  /*d4470*/  STL [R1+0x45f4], R7 ;  /* 0x0045f40701007387 */ /* 0x000fe20000100800 */
[----:B-1----:R-:W-:Y:S02]  /*d4480*/  IMAD.MOV.U32 R32, RZ, RZ, R7 ;  /* 0x000000ffff207224 */ /* 0x002fe400078e0007 */
[----:B------:R-:W-:-:S04]  /*d4490*/  IMAD.X R38, R38, 0x1, R2, P1 ;  /* 0x0000000126267824 */ /* 0x000fc800008e0602 */
[----:B------:R-:W-:Y:S01]  /*d44a0*/  IMAD.MOV.U32 R33, RZ, RZ, R38 ;  /* 0x000000ffff217224 */ /* 0x000fe200078e0026 */
[----:B------:R1:W-:Y:S04]  /*d44b0*/  STL [R1+0x45f0], R38 ;  /* 0x0045f02601007387 */ /* 0x0003e80000100800 */
[----:B------:R1:W-:Y:S04]  /*d44c0*/  LDGSTS.E [R30+0x9f00], desc[UR40][R32.64], P0 ;  /* 0x09f00000201e7fae */ /* 0x0003e800081a1028 */
[----:B-1----:R-:W4:Y:S04]  /*d44d0*/  LDL.LU R38, [R1+0x46d8] ;  /* 0x0046d80001267983 */ /* 0x002f280000300800 */
[----:B------:R-:W4:Y:S01]  /*d44e0*/  LDL.LU R42, [R1+0x46e0] ;  /* 0x0046e000012a7983 */ /* 0x000f220000300800 */
[----:B------:R-:W-:-:S03]  /*d44f0*/  IADD3 R40, P2, PT, R40, R5, RZ ;  /* 0x0000000528287210 */ /* 0x000fc60007f5e0ff */
[----:B------:R-:W4:Y:S01]  /*d4500*/  LDL.LU R39, [R1+0x46ec] ;  /* 0x0046ec0001277983 */ /* 0x000f220000300800 */
[----:B------:R-:W-:-:S03]  /*d4510*/  MOV R32, R40 ;  /* 0x0000002800207202 */ /* 0x000fc60000000f00 */
[----:B------:R-:W4:Y:S01]  /*d4520*/  LDL.LU R7, [R1+0x46f4] ;  /* 0x0046f40001077983 */ /* 0x000f220000300800 */
[----:B------:R-:W-:Y:S01]  /*d4530*/  IMAD.X R43, R43, 0x1, R2, P2 ;  /* 0x000000012b2b7824 */ /* 0x000fe200010e0602 */
[----:B------:R-:W-:-:S03]  /*d4540*/  IADD3 R44, P3, PT, R44, R5, RZ ;  /* 0x000000052c2c7210 */ /* 0x000fc60007f7e0ff */
[----:B------:R-:W-:Y:S01]  /*d4550*/  IMAD.MOV.U32 R33, RZ, RZ, R43 ;  /* 0x000000ffff217224 */ /* 0x000fe200078e002b */
[----:B------:R-:W-:Y:S01]  /*d4560*/  ISETP.NE.U32.AND P1, PT, RZ, UR10, PT ;  /* 0x0000000aff007c0c */ /* 0x000fe2000bf25070 */
[----:B------:R-:W-:Y:S01]  /*d4570*/  STL [R1+0x45fc], R40 ;  /* 0x0045fc2801007387 */ /* 0x000fe20000100800 */
[----:B------:R-:W-:-:S03]  /*d4580*/  IMAD.X R45, R45, 0x1, R2, P3 ;  /* 0x000000012d2d7824 */ /* 0x000fc600018e0602 */
[----:B------:R1:W-:Y:S04]  /*d4590*/  STL [R1+0x45f8], R43 ;  /* 0x0045f82b01007387 */ /* 0x0003e80000100800 */
[----:B------:R3:W-:Y:S04]  /*d45a0*/  LDGSTS.E [R30+0x9f80], desc[UR40][R32.64], P0 ;  /* 0x09f80000201e7fae */ /* 0x0007e800081a1028 */
[----:B------:R-:W-:Y:S01]  /*d45b0*/  STL [R1+0x46c4], R44 ;  /* 0x0046c42c01007387 */ /* 0x000fe20000100800 */
[----:B--2---:R-:W-:-:S03]  /*d45c0*/  IADD3 R34, P0, PT, R34, R5, RZ ;  /* 0x0000000522227210 */ /* 0x004fc60007f1e0ff */
[----:B-1----:R-:W2:Y:S01]  /*d45d0*/  LDL.LU R43, [R1+0x46e8] ;  /* 0x0046e800012b7983 */ /* 0x002ea20000300800 */
[----:B---3--:R-:W-:Y:S01]  /*d45e0*/  IADD3 R35, P2, PT, R35, R5, RZ ;  /* 0x0000000523237210 */ /* 0x008fe20007f5e0ff */
[----:B------:R-:W-:Y:S02]  /*d45f0*/  IMAD.MOV.U32 R32, RZ, RZ, R44 ;  /* 0x000000ffff207224 */ /* 0x000fe400078e002c */
        /* <DEDUP_REMOVED lines=34> */
[----:B------:R-:W-:Y:S01]  /*d4820*/  IMAD.MOV.U32 R32, RZ, RZ, R6 ;  /* 0x000000ffff207224 */ /* 0x000fe200078e0006 */
[----:B------:R-:W-:Y:S01]  /*d4830*/  IADD3 R7, P2, PT, R7, R5, RZ ;  /* 0x0000000507077210 */ /* 0x000fe20007f5e0ff */
[----:B------:R-:W-:-:S02]  /*d4840*/  IMAD.MOV.U32 R33, RZ, RZ, R42 ;  /* 0x000000ffff217224 */ /* 0x000fc400078e002a */
[----:B-1----:R-:W4:Y:S04]  /*d4850*/  LDL.LU R42, [R1+0x47d4] ;  /* 0x0047d400012a7983 */ /* 0x002f280000300800 */
[----:B------:R-:W4:Y:S01]  /*d4860*/  LDL.LU R6, [R1+0x47dc] ;  /* 0x0047dc0001067983 */ /* 0x000f220000300800 */
[----:B--2---:R-:W-:-:S03]  /*d4870*/  IMAD.X R43, R43, 0x1, R2, P0 ;  /* 0x000000012b2b7824 */ /* 0x004fc600000e0602 */
[----:B------:R-:W-:Y:S04]  /*d4880*/  STL [R1+0x46ec], R39 ;  /* 0x0046ec2701007387 */ /* 0x000fe80000100800 */
[----:B------:R1:W-:Y:S04]  /*d4890*/  LDGSTS.E [R30+0xae00], desc[UR40][R32.64], P1 ;  /* 0x0ae00000201e7fae */ /* 0x0003e800089a1028 */
[----:B------:R2:W-:Y:S04]  /*d48a0*/  STL [R1+0x46e8], R43 ;  /* 0x0046e82b01007387 */ /* 0x0005e80000100800 */
[----:B------:R-:W-:Y:S01]  /*d48b0*/  STL [R1+0x46f4], R7 ;  /* 0x0046f40701007387 */ /* 0x000fe20000100800 */
[----:B-1----:R-:W-:-:S03]  /*d48c0*/  IMAD.MOV.U32 R33, RZ, RZ, R43 ;  /* 0x000000ffff217224 */ /* 0x002fc600078e002b */
[----:B--2---:R-:W2:Y:S01]  /*d48d0*/  LDL.LU R43, [R1+0x47d0] ;  /* 0x0047d000012b7983 */ /* 0x004ea20000300800 */
[----:B------:R-:W-:Y:S02]  /*d48e0*/  IMAD.MOV.U32 R32, RZ, RZ, R39 ;  /* 0x000000ffff207224 */ /* 0x000fe400078e0027 */
[----:B---3--:R-:W-:-:S03]  /*d48f0*/  IMAD.X R40, R40, 0x1, R2, P2 ;  /* 0x0000000128287824 */ /* 0x008fc600010e0602 */
[----:B------:R1:W-:Y:S04]  /*d4900*/  LDGSTS.E [R30+0xae80], desc[UR40][R32.64], P1 ;  /* 0x0ae80000201e7fae */ /* 0x0003e800089a1028 */
[----:B------:R3:W-:Y:S04]  /*d4910*/  STL [R1+0x46f0], R40 ;  /* 0x0046f02801007387 */ /* 0x0007e80000100800 */
[----:B------:R-:W2:Y:S01]  /*d4920*/  LDL.LU R39, [R1+0x47d8] ;  /* 0x0047d80001277983 */ /* 0x000ea20000300800 */
[----:B-1----:R-:W-:Y:S02]  /*d4930*/  IMAD.MOV.U32 R32, RZ, RZ, R7 ;  /* 0x000000ffff207224 */ /* 0x002fe400078e0007 */
[----:B------:R-:W-:-:S02]  /*d4940*/  IMAD.MOV.U32 R33, RZ, RZ, R40 ;  /* 0x000000ffff217224 */ /* 0x000fc400078e0028 */
[----:B---3--:R-:W3:Y:S01]  /*d4950*/  LDL.LU R40, [R1+0x47e4] ;  /* 0x0047e40001287983 */ /* 0x008ee20000300800 */
[----:B------:R-:W-:-:S03]  /*d4960*/  IADD3 R34, P0, PT, R34, R5, RZ ;  /* 0x0000000522227210 */ /* 0x000fc60007f1e0ff */
[----:B------:R-:W3:Y:S04]  /*d4970*/  LDL.LU R7, [R1+0x47ec] ;  /* 0x0047ec0001077983 */ /* 0x000ee80000300800 */
[----:B------:R1:W-:Y:S01]  /*d4980*/  LDGSTS.E [R30+0xaf00], desc[UR40][R32.64], P1 ;  /* 0x0af00000201e7fae */ /* 0x0003e200089a1028 */
[----:B------:R-:W-:-:S03]  /*d4990*/  IMAD.X R41, R41, 0x1, R2, P0 ;  /* 0x0000000129297824 */ /* 0x000fc600000e0602 */
[----:B------:R-:W-:Y:S04]  /*d49a0*/  STL [R1+0x46fc], R34 ;  /* 0x0046fc2201007387 */ /* 0x000fe80000100800 */
[----:B------:R1:W-:Y:S02]  /*d49b0*/  STL [R1+0x46f8], R41 ;  /* 0x0046f82901007387 */ /* 0x0003e40000100800 */
[----:B-1----:R-:W-:Y:S02]  /*d49c0*/  IMAD.MOV.U32 R33, RZ, RZ, R41 ;  /* 0x000000ffff217224 */ /* 0x002fe400078e0029 */
[----:B------:R-:W3:Y:S01]  /*d49d0*/  LDL.LU R41, [R1+0x47e0] ;  /* 0x0047e00001297983 */ /* 0x000ee20000300800 */
[----:B------:R-:W-:-:S03]  /*d49e0*/  IMAD.MOV.U32 R32, RZ, RZ, R34 ;  /* 0x000000ffff207224 */ /* 0x000fc600078e0022 */
[----:B------:R-:W3:Y:S01]  /*d49f0*/  LDL.LU R34, [R1+0x47e8] ;  /* 0x0047e80001227983 */ /* 0x000ee20000300800 */
[----:B------:R-:W-:-:S03]  /*d4a00*/  UISETP.GT.AND UP1, UPT, UR11, 0x2f, UPT ;  /* 0x0000002f0b00788c */ /* 0x000fc6000bf24270 */
[----:B------:R1:W-:Y:S01]  /*d4a10*/  LDGSTS.E [R30+0xaf80], desc[UR40][R32.64], P1 ;  /* 0x0af80000201e7fae */ /* 0x0003e200089a1028 */
[----:B------:R-:W-:-:S04]  /*d4a20*/  USEL UR10, URZ, 0x4, !UP1 ;  /* 0x00000004ff0a7887 */ /* 0x000fc8000c800000 */
[----:B------:R-:W-:Y:S01]  /*d4a30*/  USEL UR10, UR10, URZ, !UP0 ;  /* 0x000000ff0a0a7287 */ /* 0x000fe2000c000000 */
[----:B----4-:R-:W-:-:S05]  /*d4a40*/  IADD3 R35, P1, PT, R35, R5, RZ ;  /* 0x0000000523237210 */ /* 0x010fca0007f3e0ff */
[----:B------:R-:W-:Y:S02]  /*d4a50*/  ISETP.NE.U32.AND P0, PT, RZ, UR10, PT ;  /* 0x0000000aff007c0c */ /* 0x000fe4000bf05070 */
[----:B------:R-:W-:Y:S01]  /*d4a60*/  IADD3 R36, P2, PT, R36, R5, RZ ;  /* 0x0000000524247210 */ /* 0x000fe20007f5e0ff */
[----:B------:R4:W-:Y:S01]  /*d4a70*/  STL [R1+0x47c4], R35 ;  /* 0x0047c42301007387 */ /* 0x0009e20000100800 */
[----:B-1----:R-:W-:Y:S02]  /*d4a80*/  IMAD.MOV.U32 R32, RZ, RZ, R35 ;  /* 0x000000ffff207224 */ /* 0x002fe400078e0023 */
[----:B------:R-:W-:-:S04]  /*d4a90*/  IMAD.X R38, R38, 0x1, R2, P1 ;  /* 0x0000000126267824 */ /* 0x000fc800008e0602 */
[----:B------:R-:W-:Y:S01]  /*d4aa0*/  IMAD.MOV.U32 R33, RZ, RZ, R38 ;  /* 0x000000ffff217224 */ /* 0x000fe200078e0026 */
[----:B------:R-:W-:Y:S01]  /*d4ab0*/  STL [R1+0x47c0], R38 ;  /* 0x0047c02601007387 */ /* 0x000fe20000100800 */
[----:B------:R-:W-:-:S03]  /*d4ac0*/  IMAD.X R37, R37, 0x1, R2, P2 ;  /* 0x0000000125257824 */ /* 0x000fc600010e0602 */
[----:B------:R-:W-:Y:S04]  /*d4ad0*/  STL [R1+0x47cc], R36 ;  /* 0x0047cc2401007387 */ /* 0x000fe80000100800 */
[----:B----4-:R-:W4:Y:S01]  /*d4ae0*/  LDL.LU R35, [R1+0x47f4] ;  /* 0x0047f40001237983 */ /* 0x010f220000300800 */
[----:B------:R-:W-:-:S03]  /*d4af0*/  IADD3 R42, P1, PT, R42, R5, RZ ;  /* 0x000000052a2a7210 */ /* 0x000fc60007f3e0ff */
[----:B------:R1:W-:Y:S04]  /*d4b00*/  LDGSTS.E [R30+0xbc00], desc[UR40][R32.64], P0 ;  /* 0x0bc00000201e7fae */ /* 0x0003e800081a1028 */
[----:B------:R1:W-:Y:S01]  /*d4b10*/  STL [R1+0x47c8], R37 ;  /* 0x0047c82501007387 */ /* 0x0003e20000100800 */
[----:B------:R-:W-:Y:S01]  /*d4b20*/  IADD3 R6, P2, PT, R6, R5, RZ ;  /* 0x0000000506067210 */ /* 0x000fe20007f5e0ff */
[----:B-1----:R-:W-:Y:S02]  /*d4b30*/  IMAD.MOV.U32 R33, RZ, RZ, R37 ;  /* 0x000000ffff217224 */ /* 0x002fe400078e0025 */
[----:B------:R-:W4:Y:S01]  /*d4b40*/  LDL.LU R37, [R1+0x47f0] ;  /* 0x0047f00001257983 */ /* 0x000f220000300800 */
[----:B------:R-:W-:-:S03]  /*d4b50*/  IMAD.MOV.U32 R32, RZ, RZ, R36 ;  /* 0x000000ffff207224 */ /* 0x000fc600078e0024 */
[----:B------:R-:W4:Y:S04]  /*d4b60*/  LDL.LU R36, [R1+0x47fc] ;  /* 0x0047fc0001247983 */ /* 0x000f280000300800 */
[----:B------:R-:W4:Y:S01]  /*d4b70*/  LDL.LU R38, [R1+0x48c4] ;  /* 0x0048c40001267983 */ /* 0x000f220000300800 */
[----:B--2---:R-:W-:-:S03]  /*d4b80*/  IADD3.X R43, PT, PT, R43, R2, RZ, P1, !PT ;  /* 0x000000022b2b7210 */ /* 0x004fc60000ffe4ff */
[----:B------:R-:W-:Y:S04]  /*d4b90*/  STL [R1+0x47d4], R42 ;  /* 0x0047d42a01007387 */ /* 0x000fe80000100800 */
[----:B------:R1:W-:Y:S04]  /*d4ba0*/  LDGSTS.E [R30+0xbc80], desc[UR40][R32.64], P0 ;  /* 0x0bc80000201e7fae */ /* 0x0003e800081a1028 */
[----:B------:R2:W-:Y:S04]  /*d4bb0*/  STL [R1+0x47d0], R43 ;  /* 0x0047d02b01007387 */ /* 0x0005e80000100800 */
[----:B------:R-:W-:Y:S01]  /*d4bc0*/  STL [R1+0x47dc], R6 ;  /* 0x0047dc0601007387 */ /* 0x000fe20000100800 */
[----:B-1----:R-:W-:-:S03]  /*d4bd0*/  IMAD.MOV.U32 R33, RZ, RZ, R43 ;  /* 0x000000ffff217224 */ /* 0x002fc600078e002b */
[----:B--2---:R-:W2:Y:S01]  /*d4be0*/  LDL.LU R43, [R1+0x47f8] ;  /* 0x0047f800012b7983 */ /* 0x004ea20000300800 */
[----:B------:R-:W-:Y:S02]  /*d4bf0*/  IMAD.MOV.U32 R32, RZ, RZ, R42 ;  /* 0x000000ffff207224 */ /* 0x000fe400078e002a */
[----:B------:R-:W-:Y:S01]  /*d4c00*/  IMAD.X R39, R39, 0x1, R2, P2 ;  /* 0x0000000127277824 */ /* 0x000fe200010e0602 */
[-C--:B---3--:R-:W-:Y:S02]  /*d4c10*/  IADD3 R40, P1, PT, R40, R5.reuse, RZ ;  /* 0x0000000528287210 */ /* 0x088fe40007f3e0ff */
[----:B------:R1:W-:Y:S01]  /*d4c20*/  LDGSTS.E [R30+0xbd00], desc[UR40][R32.64], P0 ;  /* 0x0bd00000201e7fae */ /* 0x0003e200081a1028 */
[----:B------:R-:W-:-:S03]  /*d4c30*/  IADD3 R7, P2, PT, R7, R5, RZ ;  /* 0x0000000507077210 */ /* 0x000fc60007f5e0ff */
[----:B------:R3:W-:Y:S04]  /*d4c40*/  STL [R1+0x47d8], R39 ;  /* 0x0047d82701007387 */ /* 0x0007e80000100800 */
[----:B------:R-:W2:Y:S01]  /*d4c50*/  LDL.LU R42, [R1+0x48c0] ;  /* 0x0048c000012a7983 */ /* 0x000ea20000300800 */
[----:B-1----:R-:W-:Y:S02]  /*d4c60*/  IMAD.MOV.U32 R32, RZ, RZ, R6 ;  /* 0x000000ffff207224 */ /* 0x002fe400078e0006 */
[----:B------:R-:W-:Y:S02]  /*d4c70*/  IMAD.MOV.U32 R33, RZ, RZ, R39 ;  /* 0x000000ffff217224 */ /* 0x000fe400078e0027 */
[----:B---3--:R-:W3:Y:S04]  /*d4c80*/  LDL.LU R39, [R1+0x48cc] ;  /* 0x0048cc0001277983 */ /* 0x008ee80000300800 */
[----:B------:R-:W3:Y:S01]  /*d4c90*/  LDL.LU R6, [R1+0x48d4] ;  /* 0x0048d40001067983 */ /* 0x000ee20000300800 */
[----:B------:R-:W-:-:S03]  /*d4ca0*/  IMAD.X R41, R41, 0x1, R2, P1 ;  /* 0x0000000129297824 */ /* 0x000fc600008e0602 */
[----:B------:R-:W-:Y:S04]  /*d4cb0*/  STL [R1+0x47e4], R40 ;  /* 0x0047e42801007387 */ /* 0x000fe80000100800 */
[----:B------:R1:W-:Y:S01]  /*d4cc0*/  LDGSTS.E [R30+0xbd80], desc[UR40][R32.64], P0 ;  /* 0x0bd80000201e7fae */ /* 0x0003e200081a1028 */
[----:B------:R-:W-:-:S03]  /*d4cd0*/  IMAD.X R34, R34, 0x1, R2, P2 ;  /* 0x0000000122227824 */ /* 0x000fc600010e0602 */
[----:B------:R1:W-:Y:S04]  /*d4ce0*/  STL [R1+0x47e0], R41 ;  /* 0x0047e02901007387 */ /* 0x0003e80000100800 */
[----:B------:R-:W-:Y:S01]  /*d4cf0*/  STL [R1+0x47ec], R7 ;  /* 0x0047ec0701007387 */ /* 0x000fe20000100800 */
[----:B-1----:R-:W-:-:S03]  /*d4d00*/  IMAD.MOV.U32 R33, RZ, RZ, R41 ;  /* 0x000000ffff217224 */ /* 0x002fc600078e0029 */
[----:B------:R-:W3:Y:S01]  /*d4d10*/  LDL.LU R41, [R1+0x48c8] ;  /* 0x0048c80001297983 */ /* 0x000ee20000300800 */
        /* <DEDUP_REMOVED lines=8> */
[----:B------:R-:W3:Y:S04]  /*d4da0*/  LDL.LU R7, [R1+0x48e4] ;  /* 0x0048e40001077983 */ /* 0x000ee80000300800 */
[----:B------:R1:W-:Y:S01]  /*d4db0*/  LDGSTS.E [R30+0xbe80], desc[UR40][R32.64], P0 ;  /* 0x0be80000201e7fae */ /* 0x0003e200081a1028 */
[----:B------:R-:W-:-:S04]  /*d4dc0*/  USEL UR10, URZ, 0x4, !UP1 ;  /* 0x00000004ff0a7887 */ /* 0x000fc8000c800000 */
[----:B------:R-:W-:Y:S01]  /*d4dd0*/  USEL UR10, UR10, URZ, !UP0 ;  /* 0x000000ff0a0a7287 */ /* 0x000fe2000c000000 */
[----:B----4-:R-:W-:-:S05]  /*d4de0*/  IADD3 R35, P1, PT, R35, R5, RZ ;  /* 0x0000000523237210 */ /* 0x010fca0007f3e0ff */
        /* <DEDUP_REMOVED lines=8> */
[----:B-1----:R-:W3:Y:S04]  /*d4e70*/  LDL.LU R37, [R1+0x48d8] ;  /* 0x0048d80001257983 */ /* 0x002ee80000300800 */
[----:B------:R-:W3:Y:S01]  /*d4e80*/  LDL.LU R35, [R1+0x48e0] ;  /* 0x0048e00001237983 */ /* 0x000ee20000300800 */
[----:B----4-:R-:W-:Y:S01]  /*d4e90*/  IMAD.MOV.U32 R32, RZ, RZ, R36 ;  /* 0x000000ffff207224 */ /* 0x010fe200078e0024 */
[----:B------:R-:W-:-:S02]  /*d4ea0*/  ISETP.NE.U32.AND P1, PT, RZ, UR10, PT ;  /* 0x0000000aff007c0c */ /* 0x000fc4000bf25070 */
[----:B------:R1:W-:Y:S01]  /*d4eb0*/  STL [R1+0x47fc], R36 ;  /* 0x0047fc2401007387 */ /* 0x0003e20000100800 */
[----:B--2---:R-:W-:-:S04]  /*d4ec0*/  IMAD.X R43, R43, 0x1, R2, P2 ;  /* 0x000000012b2b7824 */ /* 0x004fc800010e0602 */
[----:B------:R-:W-:Y:S01]  /*d4ed0*/  IMAD.MOV.U32 R33, RZ, RZ, R43 ;  /* 0x000000ffff217224 */ /* 0x000fe200078e002b */
[----:B------:R-:W-:Y:S04]  /*d4ee0*/  STL [R1+0x47f8], R43 ;  /* 0x0047f82b01007387 */ /* 0x000fe80000100800 */
[----:B------:R2:W-:Y:S04]  /*d4ef0*/  LDGSTS.E [R30+0xbf80], desc[UR40][R32.64], P0 ;  /* 0x0bf80000201e7fae */ /* 0x0005e800081a1028 */
[----:B------:R4:W-:Y:S01]  /*d4f00*/  STL [R1+0x48c4], R38 ;  /* 0x0048c42601007387 */ /* 0x0009e20000100800 */
[----:B------:R-:W-:-:S03]  /*d4f10*/  IMAD.X R42, R42, 0x1, R2, P3 ;  /* 0x000000012a2a7824 */ /* 0x000fc600018e0602 */
[----:B------:R-:W3:Y:S02]  /*d4f20*/  LDL.LU R44, [R1+0x48ec] ;  /* 0x0048ec00012c7983 */ /* 0x000ee40000300800 */
[-C--:B---3--:R-:W-:Y:S02]  /*d4f30*/  IADD3 R39, P0, PT, R39, R5.reuse, RZ ;  /* 0x0000000527277210 */ /* 0x088fe40007f1e0ff */
[----:B------:R-:W-:Y:S01]  /*d4f40*/  STL [R1+0x48c0], R42 ;  /* 0x0048c02a01007387 */ /* 0x000fe20000100800 */
[----:B--2---:R-:W-:Y:S02]  /*d4f50*/  IMAD.MOV.U32 R32, RZ, RZ, R38 ;  /* 0x000000ffff207224 */ /* 0x004fe400078e0026 */
[----:B------:R-:W-:Y:S01]  /*d4f60*/  IMAD.MOV.U32 R33, RZ, RZ, R42 ;  /* 0x000000ffff217224 */ /* 0x000fe200078e002a */
[----:B-1----:R-:W2:Y:S01]  /*d4f70*/  LDL.LU R36, [R1+0x48f4] ;  /* 0x0048f40001247983 */ /* 0x002ea20000300800 */
[----:B------:R-:W-:-:S03]  /*d4f80*/  IADD3 R6, P2, PT, R6, R5, RZ ;  /* 0x0000000506067210 */ /* 0x000fc60007f5e0ff */
[----:B------:R-:W3:Y:S04]  /*d4f90*/  LDL.LU R45, [R1+0x48e8] ;  /* 0x0048e800012d7983 */ /* 0x000ee80000300800 */
[----:B----4-:R-:W4:Y:S04]  /*d4fa0*/  LDL.LU R38, [R1+0x48f0] ;  /* 0x0048f00001267983 */ /* 0x010f280000300800 */
[----:B------:R1:W-:Y:S04]  /*d4fb0*/  LDGSTS.E [R30+0xcc00], desc[UR40][R32.64], P1 ;  /* 0x0cc00000201e7fae */ /* 0x0003e800089a1028 */
[----:B------:R1:W-:Y:S01]  /*d4fc0*/  STL [R1+0x48cc], R39 ;  /* 0x0048cc2701007387 */ /* 0x0003e20000100800 */
[----:B------:R-:W-:-:S02]  /*d4fd0*/  IMAD.X R41, R41, 0x1, R2, P0 ;  /* 0x0000000129297824 */ /* 0x000fc400000e0602 */
[----:B-1----:R-:W-:Y:S02]  /*d4fe0*/  IMAD.MOV.U32 R32, RZ, RZ, R39 ;  /* 0x000000ffff207224 */ /* 0x002fe400078e0027 */
[----:B------:R-:W-:Y:S01]  /*d4ff0*/  IMAD.MOV.U32 R33, RZ, RZ, R41 ;  /* 0x000000ffff217224 */ /* 0x000fe200078e0029 */
[----:B------:R-:W-:Y:S01]  /*d5000*/  STL [R1+0x48c8], R41 ;  /* 0x0048c82901007387 */ /* 0x000fe20000100800 */
[----:B------:R-:W-:-:S03]  /*d5010*/  IMAD.X R40, R40, 0x1, R2, P2 ;  /* 0x0000000128287824 */ /* 0x000fc600010e0602 */
[----:B------:R-:W-:Y:S04]  /*d5020*/  STL [R1+0x48d4], R6 ;  /* 0x0048d40601007387 */ /* 0x000fe80000100800 */
[----:B------:R-:W4:Y:S04]  /*d5030*/  LDL.LU R39, [R1+0x48fc] ;  /* 0x0048fc0001277983 */ /* 0x000f280000300800 */
[----:B------:R1:W-:Y:S04]  /*d5040*/  LDGSTS.E [R30+0xcc80], desc[UR40][R32.64], P1 ;  /* 0x0cc80000201e7fae */ /* 0x0003e800089a1028 */
[----:B------:R1:W-:Y:S02]  /*d5050*/  STL [R1+0x48d0], R40 ;  /* 0x0048d02801007387 */ /* 0x0003e40000100800 */
[----:B-1----:R-:W-:-:S02]  /*d5060*/  IMAD.MOV.U32 R33, RZ, RZ, R40 ;  /* 0x000000ffff217224 */ /* 0x002fc400078e0028 */
[----:B------:R-:W4:Y:S01]  /*d5070*/  LDL.LU R40, [R1+0x48f8] ;  /* 0x0048f80001287983 */ /* 0x000f220000300800 */
[-C--:B------:R-:W-:Y:S01]  /*d5080*/  IADD3 R34, P0, PT, R34, R5.reuse, RZ ;  /* 0x0000000522227210 */ /* 0x080fe20007f1e0ff */
[----:B------:R-:W-:Y:S01]  /*d5090*/  IMAD.MOV.U32 R32, RZ, RZ, R6 ;  /* 0x000000ffff207224 */ /* 0x000fe200078e0006 */
[----:B------:R-:W-:Y:S01]  /*d50a0*/  IADD3 R7, P2, PT, R7, R5, RZ ;  /* 0x0000000507077210 */ /* 0x000fe20007f5e0ff */
[----:B------:R-:W4:Y:S04]  /*d50b0*/  LDL.LU R42, [R1+0x49c4] ;  /* 0x0049c400012a7983 */ /* 0x000f280000300800 */
[----:B------:R-:W4:Y:S04]  /*d50c0*/  LDL.LU R6, [R1+0x49cc] ;  /* 0x0049cc0001067983 */ /* 0x000f280000300800 */
[----:B------:R1:W-:Y:S04]  /*d50d0*/  STL [R1+0x48dc], R34 ;  /* 0x0048dc2201007387 */ /* 0x0003e80000100800 */
[----:B------:R1:W-:Y:S02]  /*d50e0*/  LDGSTS.E [R30+0xcd00], desc[UR40][R32.64], P1 ;  /* 0x0cd00000201e7fae */ /* 0x0003e400089a1028 */
[----:B-1----:R-:W-:-:S02]  /*d50f0*/  IMAD.MOV.U32 R32, RZ, RZ, R34 ;  /* 0x000000ffff207224 */ /* 0x002fc400078e0022 */
[--C-:B------:R-:W-:Y:S02]  /*d5100*/  IMAD.X R37, R37, 0x1, R2.reuse, P0 ;  /* 0x0000000125257824 */ /* 0x100fe400000e0602 */
[----:B------:R-:W-:-:S03]  /*d5110*/  IMAD.X R35, R35, 0x1, R2, P2 ;  /* 0x0000000123237824 */ /* 0x000fc600010e0602 */
[----:B------:R-:W-:Y:S01]  /*d5120*/  STL [R1+0x48d8], R37 ;  /* 0x0048d82501007387 */ /* 0x000fe20000100800 */
[----:B------:R-:W-:-:S03]  /*d5130*/  IMAD.MOV.U32 R33, RZ, RZ, R37 ;  /* 0x000000ffff217224 */ /* 0x000fc600078e0025 */
[----:B------:R1:W-:Y:S04]  /*d5140*/  STL [R1+0x48e4], R7 ;  /* 0x0048e40701007387 */ /* 0x0003e80000100800 */
[----:B------:R-:W4:Y:S04]  /*d5150*/  LDL.LU R43, [R1+0x49c0] ;  /* 0x0049c000012b7983 */ /* 0x000f280000300800 */
[----:B------:R1:W-:Y:S04]  /*d5160*/  STL [R1+0x48e0], R35 ;  /* 0x0048e02301007387 */ /* 0x0003e80000100800 */
[----:B------:R-:W4:Y:S04]  /*d5170*/  LDL.LU R34, [R1+0x49c8] ;  /* 0x0049c80001227983 */ /* 0x000f280000300800 */
[----:B------:R1:W-:Y:S04]  /*d5180*/  LDGSTS.E [R30+0xcd80], desc[UR40][R32.64], P1 ;  /* 0x0cd80000201e7fae */ /* 0x0003e800089a1028 */
[----:B------:R-:W4:Y:S01]  /*d5190*/  LDL.LU R41, [R1+0x49d0] ;  /* 0x0049d00001297983 */ /* 0x000f220000300800 */
[----:B-1----:R-:W-:-:S03]  /*d51a0*/  MOV R32, R7 ;  /* 0x0000000700207202 */ /* 0x002fc60000000f00 */
[----:B------:R-:W4:Y:S01]  /*d51b0*/  LDL.LU R7, [R1+0x49d4] ;  /* 0x0049d40001077983 */ /* 0x000f220000300800 */
[-C--:B------:R-:W-:Y:S01]  /*d51c0*/  IADD3 R44, P0, PT, R44, R5.reuse, RZ ;  /* 0x000000052c2c7210 */ /* 0x080fe20007f1e0ff */
[----:B------:R-:W-:Y:S02]  /*d51d0*/  IMAD.MOV.U32 R33, RZ, RZ, R35 ;  /* 0x000000ffff217224 */ /* 0x000fe400078e0023 */
[----:B------:R-:W4:Y:S04]  /*d51e0*/  LDL.LU R37, [R1+0x49d8] ;  /* 0x0049d80001257983 */ /* 0x000f280000300800 */
[----:B------:R-:W4:Y:S01]  /*d51f0*/  LDL.LU R35, [R1+0x49dc] ;  /* 0x0049dc0001237983 */ /* 0x000f220000300800 */
[----:B---3--:R-:W-:Y:S01]  /*d5200*/  IMAD.X R45, R45, 0x1, R2, P0 ;  /* 0x000000012d2d7824 */ /* 0x008fe200000e0602 */
[----:B--2---:R-:W-:-:S02]  /*d5210*/  IADD3 R36, P2, PT, R36, R5, RZ ;  /* 0x0000000524247210 */ /* 0x004fc40007f5e0ff */
[----:B------:R1:W-:Y:S03]  /*d5220*/  LDGSTS.E [R30+0xce00], desc[UR40][R32.64], P1 ;  /* 0x0ce00000201e7fae */ /* 0x0003e600089a1028 */
[----:B----4-:R-:W-:Y:S01]  /*d5230*/  IMAD.X R38, R38, 0x1, R2, P2 ;  /* 0x0000000126267824 */ /* 0x010fe200010e0602 */
[----:B------:R-:W-:Y:S01]  /*d5240*/  STL [R1+0x48ec], R44 ;  /* 0x0048ec2c01007387 */ /* 0x000fe20000100800 */
[----:B-1----:R-:W-:Y:S02]  /*d5250*/  IMAD.MOV.U32 R32, RZ, RZ, R44 ;  /* 0x000000ffff207224 */ /* 0x002fe400078e002c */
[----:B------:R-:W-:Y:S01]  /*d5260*/  IMAD.MOV.U32 R33, RZ, RZ, R45 ;  /* 0x000000ffff217224 */ /* 0x000fe200078e002d */
[----:B------:R-:W-:Y:S04]  /*d5270*/  STL [R1+0x48e8], R45 ;  /* 0x0048e82d01007387 */ /* 0x000fe80000100800 */
[----:B------:R1:W-:Y:S04]  /*d5280*/  LDGSTS.E [R30+0xce80], desc[UR40][R32.64], P1 ;  /* 0x0ce80000201e7fae */ /* 0x0003e800089a1028 */
[----:B------:R2:W-:Y:S01]  /*d5290*/  STL [R1+0x48f4], R36 ;  /* 0x0048f42401007387 */ /* 0x0005e20000100800 */
[----:B------:R-:W-:-:S03]  /*d52a0*/  IADD3 R39, P0, PT, R39, R5, RZ ;  /* 0x0000000527277210 */ /* 0x000fc60007f1e0ff */
[----:B------:R3:W-:Y:S01]  /*d52b0*/  STL [R1+0x48f0], R38 ;  /* 0x0048f02601007387 */ /* 0x0007e20000100800 */
[----:B-1----:R-:W-:Y:S02]  /*d52c0*/  IMAD.MOV.U32 R32, RZ, RZ, R36 ;  /* 0x000000ffff207224 */ /* 0x002fe400078e0024 */
[----:B------:R-:W-:Y:S01]  /*d52d0*/  IMAD.MOV.U32 R33, RZ, RZ, R38 ;  /* 0x000000ffff217224 */ /* 0x000fe200078e0026 */
[----:B--2---:R-:W2:Y:S04]  /*d52e0*/  LDL.LU R36, [R1+0x49e4] ;  /* 0x0049e40001247983 */ /* 0x004ea80000300800 */
[----:B------:R1:W-:Y:S04]  /*d52f0*/  LDGSTS.E [R30+0xcf00], desc[UR40][R32.64], P1 ;  /* 0x0cf00000201e7fae */ /* 0x0003e800089a1028 */
[----:B---3--:R-:W3:Y:S01]  /*d5300*/  LDL.LU R38, [R1+0x49ec] ;  /* 0x0049ec0001267983 */ /* 0x008ee20000300800 */
[----:B------:R-:W-:-:S03]  /*d5310*/  IMAD.X R40, R40, 0x1, R2, P0 ;  /* 0x0000000128287824 */ /* 0x000fc600000e0602 */
[----:B------:R-:W-:Y:S01]  /*d5320*/  STL [R1+0x48fc], R39 ;  /* 0x0048fc2701007387 */ /* 0x000fe20000100800 */
[----:B-1----:R-:W-:-:S03]  /*d5330*/  IMAD.MOV.U32 R33, RZ, RZ, R40 ;  /* 0x000000ffff217224 */ /* 0x002fc600078e0028 */
[----:B------:R1:W-:Y:S01]  /*d5340*/  STL [R1+0x48f8], R40 ;  /* 0x0048f82801007387 */ /* 0x0003e20000100800 */
[----:B------:R-:W-:Y:S01]  /*d5350*/  IMAD.MOV.U32 R32, RZ, RZ, R39 ;  /* 0x000000ffff207224 */ /* 0x000fe200078e0027 */
[----:B------:R-:W-:Y:S02]  /*d5360*/  UISETP.GT.AND UP1, UPT, UR11, 0x37, UPT ;  /* 0x000000370b00788c */ /* 0x000fe4000bf24270 */
[----:B-1----:R-:W4:Y:S04]  /*d5370*/  LDL.LU R40, [R1+0x49e0] ;  /* 0x0049e00001287983 */ /* 0x002f280000300800 */
        /* <DEDUP_REMOVED lines=14> */
[----:B------:R1:W-:Y:S04]  /*d5460*/  LDGSTS.E [R30+0xdc00], desc[UR40][R32.64], P0 ;  /* 0x0dc00000201e7fae */ /* 0x0003e800081a1028 */
[----:B------:R1:W-:Y:S01]  /*d5470*/  STL [R1+0x49c8], R34 ;  /* 0x0049c82201007387 */ /* 0x0003e20000100800 */
[----:B------:R-:W-:Y:S01]  /*d5480*/  IADD3 R7, P1, PT, R7, R5, RZ ;  /* 0x0000000507077210 */ /* 0x000fe20007f3e0ff */
[----:B-1----:R-:W-:-:S02]  /*d5490*/  IMAD.MOV.U32 R33, RZ, RZ, R34 ;  /* 0x000000ffff217224 */ /* 0x002fc400078e0022 */
[----:B------:R-:W-:Y:S01]  /*d54a0*/  IMAD.MOV.U32 R32, RZ, RZ, R6 ;  /* 0x000000ffff207224 */ /* 0x000fe200078e0006 */
[----:B------:R-:W4:Y:S01]  /*d54b0*/  LDL.LU R34, [R1+0x49f0] ;  /* 0x0049f00001227983 */ /* 0x000f220000300800 */
[----:B------:R-:W-:-:S03]  /*d54c0*/  IMAD.X R41, R41, 0x1, R2, P1 ;  /* 0x0000000129297824 */ /* 0x000fc600008e0602 */
[----:B------:R-:W4:Y:S01]  /*d54d0*/  LDL.LU R6, [R1+0x49f4] ;  /* 0x0049f40001067983 */ /* 0x000f220000300800 */
[----:B------:R-:W-:-:S03]  /*d54e0*/  IADD3 R35, P2, PT, R35, R5, RZ ;  /* 0x0000000523237210 */ /* 0x000fc60007f5e0ff */
[----:B------:R1:W-:Y:S02]  /*d54f0*/  LDGSTS.E [R30+0xdc80], desc[UR40][R32.64], P0 ;  /* 0x0dc80000201e7fae */ /* 0x0003e400081a1028 */
[----:B------:R-:W-:Y:S02]  /*d5500*/  IMAD.X R37, R37, 0x1, R2, P2 ;  /* 0x0000000125257824 */ /* 0x000fe400010e0602 */
[----:B------:R1:W-:Y:S04]  /*d5510*/  STL [R1+0x49d4], R7 ;  /* 0x0049d40701007387 */ /* 0x0003e80000100800 */
[----:B------:R-:W-:Y:S01]  /*d5520*/  STL [R1+0x49d0], R41 ;  /* 0x0049d02901007387 */ /* 0x000fe20000100800 */
[----:B-1----:R-:W-:-:S03]  /*d5530*/  IMAD.MOV.U32 R32, RZ, RZ, R7 ;  /* 0x000000ffff207224 */ /* 0x002fc600078e0007 */
[----:B------:R-:W-:Y:S01]  /*d5540*/  STL [R1+0x49dc], R35 ;  /* 0x0049dc2301007387 */ /* 0x000fe20000100800 */
[----:B------:R-:W-:-:S03]  /*d5550*/  IMAD.MOV.U32 R33, RZ, RZ, R41 ;  /* 0x000000ffff217224 */ /* 0x000fc600078e0029 */
[----:B------:R-:W4:Y:S04]  /*d5560*/  LDL.LU R7, [R1+0x49fc] ;  /* 0x0049fc0001077983 */ /* 0x000f280000300800 */
[----:B------:R1:W-:Y:S04]  /*d5570*/  STL [R1+0x49d8], R37 ;  /* 0x0049d82501007387 */ /* 0x0003e80000100800 */
[----:B------:R1:W-:Y:S04]  /*d5580*/  LDGSTS.E [R30+0xdd00], desc[UR40][R32.64], P0 ;  /* 0x0dd00000201e7fae */ /* 0x0003e800081a1028 */
[----:B------:R-:W4:Y:S01]  /*d5590*/  LDL.LU R44, [R1+0x4ac4] ;  /* 0x004ac400012c7983 */ /* 0x000f220000300800 */
[----:B-1----:R-:W-:-:S03]  /*d55a0*/  IMAD.MOV.U32 R33, RZ, RZ, R37 ;  /* 0x000000ffff217224 */ /* 0x002fc600078e0025 */
[----:B------:R-:W4:Y:S01]  /*d55b0*/  LDL.LU R37, [R1+0x49f8] ;  /* 0x0049f80001257983 */ /* 0x000f220000300800 */
[-C--:B--2---:R-:W-:Y:S01]  /*d55c0*/  IADD3 R36, P1, PT, R36, R5.reuse, RZ ;  /* 0x0000000524247210 */ /* 0x084fe20007f3e0ff */
[----:B------:R-:W-:Y:S01]  /*d55d0*/  IMAD.MOV.U32 R32, RZ, RZ, R35 ;  /* 0x000000ffff207224 */ /* 0x000fe200078e0023 */
[----:B---3--:R-:W-:Y:S01]  /*d55e0*/  IADD3 R38, P2, PT, R38, R5, RZ ;  /* 0x0000000526267210 */ /* 0x008fe20007f5e0ff */
[----:B------:R-:W2:Y:S04]  /*d55f0*/  LDL.LU R45, [R1+0x4ac0] ;  /* 0x004ac000012d7983 */ /* 0x000ea80000300800 */
[----:B------:R-:W3:Y:S04]  /*d5600*/  LDL.LU R42, [R1+0x4acc] ;  /* 0x004acc00012a7983 */ /* 0x000ee80000300800 */
[----:B------:R-:W3:Y:S04]  /*d5610*/  LDL.LU R35, [R1+0x4ad4] ;  /* 0x004ad40001237983 */ /* 0x000ee80000300800 */
[----:B------:R1:W-:Y:S04]  /*d5620*/  STL [R1+0x49e4], R36 ;  /* 0x0049e42401007387 */ /* 0x0003e80000100800 */
[----:B------:R1:W-:Y:S01]  /*d5630*/  LDGSTS.E [R30+0xdd80], desc[UR40][R32.64], P0 ;  /* 0x0dd80000201e7fae */ /* 0x0003e200081a1028 */
[----:B----4-:R-:W-:-:S02]  /*d5640*/  IMAD.X R40, R40, 0x1, R2, P1 ;  /* 0x0000000128287824 */ /* 0x010fc400008e0602 */
[----:B------:R-:W-:-:S03]  /*d5650*/  IMAD.X R39, R39, 0x1, R2, P2 ;  /* 0x0000000127277824 */ /* 0x000fc600010e0602 */
[----:B------:R4:W-:Y:S04]  /*d5660*/  STL [R1+0x49e0], R40 ;  /* 0x0049e02801007387 */ /* 0x0009e80000100800 */
[----:B------:R-:W-:Y:S04]  /*d5670*/  STL [R1+0x49ec], R38 ;  /* 0x0049ec2601007387 */ /* 0x000fe80000100800 */
[----:B------:R-:W3:Y:S01]  /*d5680*/  LDL.LU R43, [R1+0x4ac8] ;  /* 0x004ac800012b7983 */ /* 0x000ee20000300800 */
[----:B-1----:R-:W-:-:S03]  /*d5690*/  IMAD.MOV.U32 R32, RZ, RZ, R36 ;  /* 0x000000ffff207224 */ /* 0x002fc600078e0024 */
[----:B------:R1:W-:Y:S04]  /*d56a0*/  STL [R1+0x49e8], R39 ;  /* 0x0049e82701007387 */ /* 0x0003e80000100800 */
[----:B------:R-:W3:Y:S01]  /*d56b0*/  LDL.LU R36, [R1+0x4ad0] ;  /* 0x004ad00001247983 */ /* 0x000ee20000300800 */
[----:B------:R-:W-:-:S03]  /*d56c0*/  IMAD.MOV.U32 R33, RZ, RZ, R40 ;  /* 0x000000ffff217224 */ /* 0x000fc600078e0028 */
[----:B------:R-:W3:Y:S04]  /*d56d0*/  LDL.LU R41, [R1+0x4ad8] ;  /* 0x004ad80001297983 */ /* 0x000ee80000300800 */
[----:B------:R1:W-:Y:S04]  /*d56e0*/  LDGSTS.E [R30+0xde00], desc[UR40][R32.64], P0 ;  /* 0x0de00000201e7fae */ /* 0x0003e800081a1028 */
[----:B----4-:R-:W4:Y:S01]  /*d56f0*/  LDL.LU R40, [R1+0x4adc] ;  /* 0x004adc0001287983 */ /* 0x010f220000300800 */
[----:B-1----:R-:W-:Y:S02]  /*d5700*/  IMAD.MOV.U32 R33, RZ, RZ, R39 ;  /* 0x000000ffff217224 */ /* 0x002fe400078e0027 */
        /* <DEDUP_REMOVED lines=9> */
[----:B-1----:R-:W-:-:S03]  /*d57a0*/  IMAD.MOV.U32 R32, RZ, RZ, R6 ;  /* 0x000000ffff207224 */ /* 0x002fc600078e0006 */
[----:B------:R-:W-:Y:S01]  /*d57b0*/  MOV R33, R34 ;  /* 0x0000002200217202 */ /* 0x000fe20000000f00 */
[----:B------:R-:W-:Y:S01]  /*d57c0*/  STL [R1+0x49f4], R6 ;  /* 0x0049f40601007387 */ /* 0x000fe20000100800 */
[----:B------:R-:W-:-:S03]  /*d57d0*/  IADD3 R7, P2, PT, R7, R5, RZ ;  /* 0x0000000507077210 */ /* 0x000fc60007f5e0ff */
[----:B------:R1:W-:Y:S01]  /*d57e0*/  STL [R1+0x49f0], R34 ;  /* 0x0049f02201007387 */ /* 0x0003e20000100800 */
[----:B------:R-:W-:-:S03]  /*d57f0*/  ISETP.NE.U32.AND P1, PT, RZ, UR10, PT ;  /* 0x0000000aff007c0c */ /* 0x000fc6000bf25070 */
[----:B------:R1:W-:Y:S04]  /*d5800*/  LDGSTS.E [R30+0xdf00], desc[UR40][R32.64], P0 ;  /* 0x0df00000201e7fae */ /* 0x0003e800081a1028 */
[----:B-1----:R-:W4:Y:S01]  /*d5810*/  LDL.LU R34, [R1+0x4aec] ;  /* 0x004aec0001227983 */ /* 0x002f220000300800 */
[----:B------:R-:W-:-:S03]  /*d5820*/  IADD3 R44, P3, PT, R44, R5, RZ ;  /* 0x000000052c2c7210 */ /* 0x000fc60007f7e0ff */
[----:B------:R-:W4:Y:S01]  /*d5830*/  LDL.LU R6, [R1+0x4af4] ;  /* 0x004af40001067983 */ /* 0x000f220000300800 */
[----:B------:R-:W-:Y:S02]  /*d5840*/  IMAD.MOV.U32 R32, RZ, RZ, R7 ;  /* 0x000000ffff207224 */ /* 0x000fe400078e0007 */
[--C-:B------:R-:W-:Y:S01]  /*d5850*/  IMAD.X R37, R37, 0x1, R2.reuse, P2 ;  /* 0x0000000125257824 */ /* 0x100fe200010e0602 */
[----:B------:R-:W-:Y:S03]  /*d5860*/  STL [R1+0x49fc], R7 ;  /* 0x0049fc0701007387 */ /* 0x000fe60000100800 */
[----:B------:R-:W-:Y:S01]  /*d5870*/  IMAD.MOV.U32 R33, RZ, RZ, R37 ;  /* 0x000000ffff217224 */ /* 0x000fe200078e0025 */
[----:B------:R1:W-:Y:S01]  /*d5880*/  STL [R1+0x49f8], R37 ;  /* 0x0049f82501007387 */ /* 0x0003e20000100800 */
[----:B--2---:R-:W-:-:S03]  /*d5890*/  IMAD.X R45, R45, 0x1, R2, P3 ;  /* 0x000000012d2d7824 */ /* 0x004fc600018e0602 */
[----:B------:R-:W-:Y:S04]  /*d58a0*/  STL [R1+0x4ac4], R44 ;  /* 0x004ac42c01007387 */ /* 0x000fe80000100800 */
[----:B------:R2:W-:Y:S01]  /*d58b0*/  LDGSTS.E [R30+0xdf80], desc[UR40][R32.64], P0 ;  /* 0x0df80000201e7fae */ /* 0x0005e200081a1028 */
[----:B---3--:R-:W-:-:S03]  /*d58c0*/  IADD3 R42, P0, PT, R42, R5, RZ ;  /* 0x000000052a2a7210 */ /* 0x008fc60007f1e0ff */
[----:B-1----:R-:W3:Y:S01]  /*d58d0*/  LDL.LU R37, [R1+0x4ae8] ;  /* 0x004ae80001257983 */ /* 0x002ee20000300800 */
[----:B------:R-:W-:-:S03]  /*d58e0*/  IADD3 R35, P2, PT, R35, R5, RZ ;  /* 0x0000000523237210 */ /* 0x000fc60007f5e0ff */
[----:B------:R-:W-:Y:S01]  /*d58f0*/  STL [R1+0x4ac0], R45 ;  /* 0x004ac02d01007387 */ /* 0x000fe20000100800 */
[----:B--2---:R-:W-:-:S03]  /*d5900*/  IMAD.MOV.U32 R32, RZ, RZ, R44 ;  /* 0x000000ffff207224 */ /* 0x004fc600078e002c */
[----:B------:R-:W2:Y:S01]  /*d5910*/  LDL.LU R7, [R1+0x4af0] ;  /* 0x004af00001077983 */ /* 0x000ea20000300800 */
[----:B------:R-:W-:-:S05]  /*d5920*/  IMAD.MOV.U32 R33, RZ, RZ, R45 ;  /* 0x000000ffff217224 */ /* 0x000fca00078e002d */
[----:B------:R1:W-:Y:S01]  /*d5930*/  LDGSTS.E [R30+0xec00], desc[UR40][R32.64], P1 ;  /* 0x0ec00000201e7fae */ /* 0x0003e200089a1028 */
[----:B------:R-:W-:-:S03]  /*d5940*/  IMAD.X R43, R43, 0x1, R2, P0 ;  /* 0x000000012b2b7824 */ /* 0x000fc600000e0602 */
[----:B------:R-:W-:Y:S04]  /*d5950*/  STL [R1+0x4acc], R42 ;  /* 0x004acc2a01007387 */ /* 0x000fe80000100800 */
[----:B------:R-:W-:Y:S01]  /*d5960*/  STL [R1+0x4ac8], R43 ;  /* 0x004ac82b01007387 */ /* 0x000fe20000100800 */
[----:B------:R-:W-:Y:S02]  /*d5970*/  IMAD.X R36, R36, 0x1, R2, P2 ;  /* 0x0000000124247824 */ /* 0x000fe400010e0602 */
[----:B-1----:R-:W-:Y:S02]  /*d5980*/  IMAD.MOV.U32 R32, RZ, RZ, R42 ;  /* 0x000000ffff207224 */ /* 0x002fe400078e002a */
[----:B------:R-:W-:Y:S01]  /*d5990*/  IMAD.MOV.U32 R33, RZ, RZ, R43 ;  /* 0x000000ffff217224 */ /* 0x000fe200078e002b */
[----:B------:R-:W-:Y:S04]  /*d59a0*/  STL [R1+0x4ad4], R35 ;  /* 0x004ad42301007387 */ /* 0x000fe80000100800 */
[----:B------:R1:W-:Y:S04]  /*d59b0*/  LDGSTS.E [R30+0xec80], desc[UR40][R32.64], P1 ;  /* 0x0ec80000201e7fae */ /* 0x0003e800089a1028 */
[----:B------:R1:W-:Y:S02]  /*d59c0*/  STL [R1+0x4ad0], R36 ;  /* 0x004ad02401007387 */ /* 0x0003e40000100800 */
[----:B-1----:R-:W-:-:S02]  /*d59d0*/  IMAD.MOV.U32 R33, RZ, RZ, R36 ;  /* 0x000000ffff217224 */ /* 0x002fc400078e0024 */
[----:B------:R-:W-:Y:S01]  /*d59e0*/  IMAD.MOV.U32 R32, RZ, RZ, R35 ;  /* 0x000000ffff207224 */ /* 0x000fe200078e0023 */
[----:B------:R-:W2:Y:S04]  /*d59f0*/  LDL.LU R36, [R1+0x4af8] ;  /* 0x004af80001247983 */ /* 0x000ea80000300800 */
[----:B------:R-:W2:Y:S01]  /*d5a00*/  LDL.LU R35, [R1+0x4afc] ;  /* 0x004afc0001237983 */ /* 0x000ea20000300800 */
[-C--:B----4-:R-:W-:Y:S02]  /*d5a10*/  IADD3 R40, P0, PT, R40, R5.reuse, RZ ;  /* 0x0000000528287210 */ /* 0x090fe40007f1e0ff */
[----:B------:R-:W-:Y:S01]  /*d5a20*/  IADD3 R38, P2, PT, R38, R5, RZ ;  /* 0x0000000526267210 */ /* 0x000fe20007f5e0ff */
[----:B------:R1:W-:Y:S02]  /*d5a30*/  LDGSTS.E [R30+0xed00], desc[UR40][R32.64], P1 ;  /* 0x0ed00000201e7fae */ /* 0x0003e400089a1028 */
[----:B------:R-:W-:-:S02]  /*d5a40*/  IMAD.X R41, R41, 0x1, R2, P0 ;  /* 0x0000000129297824 */ /* 0x000fc400000e0602 */
[----:B------:R-:W-:Y:S01]  /*d5a50*/  IMAD.X R39, R39, 0x1, R2, P2 ;  /* 0x0000000127277824 */ /* 0x000fe200010e0602 */
[----:B------:R4:W-:Y:S04]  /*d5a60*/  STL [R1+0x4adc], R40 ;  /* 0x004adc2801007387 */ /* 0x0009e80000100800 */
[----:B------:R1:W-:Y:S04]  /*d5a70*/  STL [R1+0x4ad8], R41 ;  /* 0x004ad82901007387 */ /* 0x0003e80000100800 */
[----:B------:R-:W-:Y:S04]  /*d5a80*/  STL [R1+0x4ae4], R38 ;  /* 0x004ae42601007387 */ /* 0x000fe80000100800 */
[----:B------:R1:W-:Y:S04]  /*d5a90*/  STL [R1+0x4ae0], R39 ;  /* 0x004ae02701007387 */ /* 0x0003e80000100800 */
[----:B------:R-:W2:Y:S04]  /*d5aa0*/  LDL.LU R47, [R1+0x4bc0] ;  /* 0x004bc000012f7983 */ /* 0x000ea80000300800 */
[----:B------:R-:W2:Y:S04]  /*d5ab0*/  LDL.LU R46, [R1+0x4bc4] ;  /* 0x004bc400012e7983 */ /* 0x000ea80000300800 */
[----:B------:R-:W2:Y:S04]  /*d5ac0*/  LDL.LU R45, [R1+0x4bc8] ;  /* 0x004bc800012d7983 */ /* 0x000ea80000300800 */
[----:B------:R-:W2:Y:S01]  /*d5ad0*/  LDL.LU R44, [R1+0x4bcc] ;  /* 0x004bcc00012c7983 */ /* 0x000ea20000300800 */
[----:B-1----:R-:W-:-:S03]  /*d5ae0*/  IMAD.MOV.U32 R32, RZ, RZ, R40 ;  /* 0x000000ffff207224 */ /* 0x002fc600078e0028 */
[----:B------:R-:W2:Y:S01]  /*d5af0*/  LDL.LU R42, [R1+0x4bd4] ;  /* 0x004bd400012a7983 */ /* 0x000ea20000300800 */
[----:B------:R-:W-:-:S03]  /*d5b00*/  IMAD.MOV.U32 R33, RZ, RZ, R41 ;  /* 0x000000ffff217224 */ /* 0x000fc600078e0029 */
[----:B----4-:R-:W4:Y:S04]  /*d5b10*/  LDL.LU R40, [R1+0x4bdc] ;  /* 0x004bdc0001287983 */ /* 0x010f280000300800 */
[----:B------:R1:W-:Y:S02]  /*d5b20*/  LDGSTS.E [R30+0xed80], desc[UR40][R32.64], P1 ;  /* 0x0ed80000201e7fae */ /* 0x0003e400089a1028 */
[----:B-1----:R-:W-:Y:S02]  /*d5b30*/  IMAD.MOV.U32 R32, RZ, RZ, R38 ;  /* 0x000000ffff207224 */ /* 0x002fe400078e0026 */
[----:B------:R-:W-:-:S05]  /*d5b40*/  IMAD.MOV.U32 R33, RZ, RZ, R39 ;  /* 0x000000ffff217224 */ /* 0x000fca00078e0027 */
[----:B------:R1:W-:Y:S01]  /*d5b50*/  LDGSTS.E [R30+0xee00], desc[UR40][R32.64], P1 ;  /* 0x0ee00000201e7fae */ /* 0x0003e200089a1028 */
[-C--:B------:R-:W-:Y:S02]  /*d5b60*/  IADD3 R34, P0, PT, R34, R5.reuse, RZ ;  /* 0x0000000522227210 */ /* 0x080fe40007f1e0ff */
[----:B------:R-:W-:-:S03]  /*d5b70*/  IADD3 R6, P2, PT, R6, R5, RZ ;  /* 0x0000000506067210 */ /* 0x000fc60007f5e0ff */
[----:B------:R-:W-:Y:S01]  /*d5b80*/  STL [R1+0x4aec], R34 ;  /* 0x004aec2201007387 */ /* 0x000fe20000100800 */
[----:B-1----:R-:W-:Y:S02]  /*d5b90*/  IMAD.MOV.U32 R32, RZ, RZ, R34 ;  /* 0x000000ffff207224 */ /* 0x002fe400078e0022 */
[----:B---3--:R-:W-:-:S05]  /*d5ba0*/  IMAD.X R37, R37, 0x1, R2, P0 ;  /* 0x0000000125257824 */ /* 0x008fca00000e0602 */
[----:B------:R1:W-:Y:S01]  /*d5bb0*/  STL [R1+0x4ae8], R37 ;  /* 0x004ae82501007387 */ /* 0x0003e20000100800 */
[----:B--2---:R-:W-:-:S03]  /*d5bc0*/  IMAD.X R7, R7, 0x1, R2, P2 ;  /* 0x0000000107077824 */ /* 0x004fc600010e0602 */
[----:B------:R-:W-:Y:S04]  /*d5bd0*/  STL [R1+0x4af4], R6 ;  /* 0x004af40601007387 */ /* 0x000fe80000100800 */
[----:B------:R-:W2:Y:S04]  /*d5be0*/  LDL.LU R43, [R1+0x4bd0] ;  /* 0x004bd000012b7983 */ /* 0x000ea80000300800 */
[----:B------:R3:W-:Y:S04]  /*d5bf0*/  STL [R1+0x4af0], R7 ;  /* 0x004af00701007387 */ /* 0x0007e80000100800 */
[----:B------:R-:W2:Y:S04]  /*d5c00*/  LDL.LU R41, [R1+0x4bd8] ;  /* 0x004bd80001297983 */ /* 0x000ea80000300800 */
[----:B------:R-:W2:Y:S01]  /*d5c10*/  LDL.LU R39, [R1+0x4be0] ;  /* 0x004be00001277983 */ /* 0x000ea20000300800 */
[----:B------:R-:W-:-:S03]  /*d5c20*/  IMAD.MOV.U32 R33, RZ, RZ, R37 ;  /* 0x000000ffff217224 */ /* 0x000fc600078e0025 */
[----:B------:R-:W2:Y:S04]  /*d5c30*/  LDL.LU R38, [R1+0x4be4] ;  /* 0x004be40001267983 */ /* 0x000ea80000300800 */
[----:B-1----:R-:W2:Y:S04]  /*d5c40*/  LDL.LU R37, [R1+0x4be8] ;  /* 0x004be80001257983 */ /* 0x002ea80000300800 */
[----:B------:R-:W2:Y:S04]  /*d5c50*/  LDL.LU R34, [R1+0x4bec] ;  /* 0x004bec0001227983 */ /* 0x000ea80000300800 */
[----:B------:R1:W-:Y:S01]  /*d5c60*/  LDGSTS.E [R30+0xee80], desc[UR40][R32.64], P1 ;  /* 0x0ee80000201e7fae */ /* 0x0003e200089a1028 */
[----:B------:R-:W-:Y:S01]  /*d5c70*/  IADD3 R35, P0, PT, R35, R5, RZ ;  /* 0x0000000523237210 */ /* 0x000fe20007f1e0ff */
[----:B-1----:R-:W-:-:S02]  /*d5c80*/  IMAD.MOV.U32 R32, RZ, RZ, R6 ;  /* 0x000000ffff207224 */ /* 0x002fc400078e0006 */
[----:B------:R-:W-:Y:S02]  /*d5c90*/  IMAD.MOV.U32 R33, RZ, RZ, R7 ;  /* 0x000000ffff217224 */ /* 0x000fe400078e0007 */
[----:B------:R-:W-:Y:S01]  /*d5ca0*/  IMAD.X R36, R36, 0x1, R2, P0 ;  /* 0x0000000124247824 */ /* 0x000fe200000e0602 */
[----:B---3--:R-:W3:Y:S04]  /*d5cb0*/  LDL.LU R7, [R1+0x4bf4] ;  /* 0x004bf40001077983 */ /* 0x008ee80000300800 */
[----:B------:R-:W3:Y:S04]  /*d5cc0*/  LDL.LU R6, [R1+0x4bfc] ;  /* 0x004bfc0001067983 */ /* 0x000ee80000300800 */
[----:B------:R1:W-:Y:S04]  /*d5cd0*/  LDGSTS.E [R30+0xef00], desc[UR40][R32.64], P1 ;  /* 0x0ef00000201e7fae */ /* 0x0003e800089a1028 */
[----:B------:R-:W-:Y:S04]  /*d5ce0*/  STL [R1+0x4afc], R35 ;  /* 0x004afc2301007387 */ /* 0x000fe80000100800 */
[----:B------:R1:W-:Y:S02]  /*d5cf0*/  STL [R1+0x4af8], R36 ;  /* 0x004af82401007387 */ /* 0x0003e40000100800 */
[----:B-1----:R-:W-:-:S02]  /*d5d00*/  IMAD.MOV.U32 R33, RZ, RZ, R36 ;  /* 0x000000ffff217224 */ /* 0x002fc400078e0024 */
[----:B------:R-:W3:Y:S01]  /*d5d10*/  LDL.LU R36, [R1+0x4bf0] ;  /* 0x004bf00001247983 */ /* 0x000ee20000300800 */
[----:B------:R-:W-:Y:S01]  /*d5d20*/  UISETP.GT.AND UP1, UPT, UR11, 0x3f, UPT ;  /* 0x0000003f0b00788c */ /* 0x000fe2000bf24270 */
[----:B------:R-:W-:Y:S02]  /*d5d30*/  IMAD.MOV.U32 R32, RZ, RZ, R35 ;  /* 0x000000ffff207224 */ /* 0x000fe400078e0023 */
[----:B------:R-:W3:Y:S01]  /*d5d40*/  LDL.LU R35, [R1+0x4bf8] ;  /* 0x004bf80001237983 */ /* 0x000ee20000300800 */
[----:B------:R-:W-:-:S03]  /*d5d50*/  USEL UR10, URZ, 0x4, !UP1 ;  /* 0x00000004ff0a7887 */ /* 0x000fc6000c800000 */
[----:B------:R1:W-:Y:S01]  /*d5d60*/  LDGSTS.E [R30+0xef80], desc[UR40][R32.64], P1 ;  /* 0x0ef80000201e7fae */ /* 0x0003e200089a1028 */
[----:B------:R-:W-:Y:S01]  /*d5d70*/  USEL UR10, UR10, URZ, !UP0 ;  /* 0x000000ff0a0a7287 */ /* 0x000fe2000c000000 */
[----:B------:R-:W-:-:S05]  /*d5d80*/  IADD3 R46, P1, PT, R46, R5, RZ ;  /* 0x000000052e2e7210 */ /* 0x000fca0007f3e0ff */
[----:B------:R-:W-:Y:S01]  /*d5d90*/  ISETP.NE.U32.AND P0, PT, RZ, UR10, PT ;  /* 0x0000000aff007c0c */ /* 0x000fe2000bf05070 */
[----:B------:R-:W-:Y:S01]  /*d5da0*/  IMAD.X R47, R47, 0x1, R2, P1 ;  /* 0x000000012f2f7824 */ /* 0x000fe200008e0602 */
[----:B------:R-:W-:Y:S01]  /*d5db0*/  IADD3 R44, P2, PT, R44, R5, RZ ;  /* 0x000000052c2c7210 */ /* 0x000fe20007f5e0ff */
[----:B-1----:R-:W-:-:S03]  /*d5dc0*/  IMAD.MOV.U32 R32, RZ, RZ, R46 ;  /* 0x000000ffff207224 */ /* 0x002fc600078e002e */
[----:B------:R-:W-:Y:S01]  /*d5dd0*/  MOV R33, R47 ;  /* 0x0000002f00217202 */ /* 0x000fe20000000f00 */
[----:B------:R-:W-:Y:S01]  /*d5de0*/  IMAD.X R45, R45, 0x1, R2, P2 ;  /* 0x000000012d2d7824 */ /* 0x000fe200010e0602 */
[----:B------:R-:W-:-:S05]  /*d5df0*/  IADD3 R42, P1, PT, R42, R5, RZ ;  /* 0x000000052a2a7210 */ /* 0x000fca0007f3e0ff */
[----:B------:R1:W-:Y:S01]  /*d5e00*/  LDGSTS.E [R30+0xfc00], desc[UR40][R32.64], P0 ;  /* 0x0fc00000201e7fae */ /* 0x0003e200081a1028 */
[----:B----4-:R-:W-:Y:S01]  /*d5e10*/  IADD3 R40, P2, PT, R40, R5, RZ ;  /* 0x0000000528287210 */ /* 0x010fe20007f5e0ff */
[----:B-1----:R-:W-:Y:S02]  /*d5e20*/  IMAD.MOV.U32 R32, RZ, RZ, R44 ;  /* 0x000000ffff207224 */ /* 0x002fe400078e002c */
[----:B------:R-:W-:-:S05]  /*d5e30*/  IMAD.MOV.U32 R33, RZ, RZ, R45 ;  /* 0x000000ffff217224 */ /* 0x000fca00078e002d */
[----:B------:R1:W-:Y:S04]  /*d5e40*/  LDGSTS.E [R30+0xfc80], desc[UR40][R32.64], P0 ;  /* 0x0fc80000201e7fae */ /* 0x0003e800081a1028 */
[----:B------:R-:W-:Y:S01]  /*d5e50*/  STL [R1+0x4bc4], R46 ;  /* 0x004bc42e01007387 */ /* 0x000fe20000100800 */
[----:B-1----:R-:W-:-:S03]  /*d5e60*/  IMAD.MOV.U32 R32, RZ, RZ, R42 ;  /* 0x000000ffff207224 */ /* 0x002fc600078e002a */
[----:B------:R-:W-:Y:S04]  /*d5e70*/  STL [R1+0x4bc0], R47 ;  /* 0x004bc02f01007387 */ /* 0x000fe80000100800 */
[----:B------:R-:W-:Y:S04]  /*d5e80*/  STL [R1+0x4bcc], R44 ;  /* 0x004bcc2c01007387 */ /* 0x000fe80000100800 */
[----:B------:R-:W-:Y:S04]  /*d5e90*/  STL [R1+0x4bc8], R45 ;  /* 0x004bc82d01007387 */ /* 0x000fe80000100800 */
[----:B------:R-:W-:Y:S01]  /*d5ea0*/  STL [R1+0x4bd4], R42 ;  /* 0x004bd42a01007387 */ /* 0x000fe20000100800 */
[----:B--2---:R-:W-:-:S04]  /*d5eb0*/  IMAD.X R43, R43, 0x1, R2, P1 ;  /* 0x000000012b2b7824 */ /* 0x004fc800008e0602 */
[----:B------:R-:W-:Y:S02]  /*d5ec0*/  IMAD.MOV.U32 R33, RZ, RZ, R43 ;  /* 0x000000ffff217224 */ /* 0x000fe400078e002b */
[----:B------:R-:W-:-:S03]  /*d5ed0*/  IMAD.X R41, R41, 0x1, R2, P2 ;  /* 0x0000000129297824 */ /* 0x000fc600010e0602 */
[----:B------:R1:W-:Y:S01]  /*d5ee0*/  LDGSTS.E [R30+0xfd00], desc[UR40][R32.64], P0 ;  /* 0x0fd00000201e7fae */ /* 0x0003e200081a1028 */
[-C--:B------:R-:W-:Y:S01]  /*d5ef0*/  IADD3 R38, P1, PT, R38, R5.reuse, RZ ;  /* 0x0000000526267210 */ /* 0x080fe20007f3e0ff */
[----:B-1----:R-:W-:Y:S02]  /*d5f00*/  IMAD.MOV.U32 R32, RZ, RZ, R40 ;  /* 0x000000ffff207224 */ /* 0x002fe400078e0028 */
[----:B------:R-:W-:Y:S01]  /*d5f10*/  IMAD.MOV.U32 R33, RZ, RZ, R41 ;  /* 0x000000ffff217224 */ /* 0x000fe200078e0029 */
[----:B------:R-:W-:Y:S01]  /*d5f20*/  IADD3 R34, P2, PT, R34, R5, RZ ;  /* 0x0000000522227210 */ /* 0x000fe20007f5e0ff */
[--C-:B------:R-:W-:Y:S01]  /*d5f30*/  IMAD.X R39, R39, 0x1, R2.reuse, P1 ;  /* 0x0000000127277824 */ /* 0x100fe200008e0602 */
[----:B------:R-:W-:Y:S04]  /*d5f40*/  STL [R1+0x4bd0], R43 ;  /* 0x004bd02b01007387 */ /* 0x000fe80000100800 */
[----:B------:R1:W-:Y:S01]  /*d5f50*/  LDGSTS.E [R30+0xfd80], desc[UR40][R32.64], P0 ;  /* 0x0fd80000201e7fae */ /* 0x0003e200081a1028 */
[----:B------:R-:W-:-:S03]  /*d5f60*/  IMAD.X R37, R37, 0x1, R2, P2 ;  /* 0x0000000125257824 */ /* 0x000fc600010e0602 */
[----:B------:R-:W-:Y:S04]  /*d5f70*/  STL [R1+0x4bdc], R40 ;  /* 0x004bdc2801007387 */ /* 0x000fe80000100800 */
[----:B------:R-:W-:Y:S01]  /*d5f80*/  STL [R1+0x4bd8], R41 ;  /* 0x004bd82901007387 */ /* 0x000fe20000100800 */
[----:B-1----:R-:W-:Y:S02]  /*d5f90*/  IMAD.MOV.U32 R32, RZ, RZ, R38 ;  /* 0x000000ffff207224 */ /* 0x002fe400078e0026 */
[----:B------:R-:W-:Y:S01]  /*d5fa0*/  IMAD.MOV.U32 R33, RZ, RZ, R39 ;  /* 0x000000ffff217224 */ /* 0x000fe200078e0027 */
[-C--:B---3--:R-:W-:Y:S01]  /*d5fb0*/  IADD3 R7, P1, PT, R7, R5.reuse, RZ ;  /* 0x0000000507077210 */ /* 0x088fe20007f3e0ff */
[----:B------:R-:W-:Y:S01]  /*d5fc0*/  STL [R1+0x4be4], R38 ;  /* 0x004be42601007387 */ /* 0x000fe20000100800 */
[----:B------:R-:W-:-:S03]  /*d5fd0*/  IADD3 R6, P2, PT, R6, R5, RZ ;  /* 0x0000000506067210 */ /* 0x000fc60007f5e0ff */
[----:B------:R-:W-:Y:S04]  /*d5fe0*/  STL [R1+0x4be0], R39 ;  /* 0x004be02701007387 */ /* 0x000fe80000100800 */
[----:B------:R1:W-:Y:S04]  /*d5ff0*/  LDGSTS.E [R30+0xfe00], desc[UR40][R32.64], P0 ;  /* 0x0fe00000201e7fae */ /* 0x0003e800081a1028 */
[----:B------:R2:W-:Y:S04]  /*d6000*/  STL [R1+0x4bec], R34 ;  /* 0x004bec2201007387 */ /* 0x0005e80000100800 */
[----:B------:R-:W-:Y:S01]  /*d6010*/  STL [R1+0x4be8], R37 ;  /* 0x004be82501007387 */ /* 0x000fe20000100800 */
[----:B-1----:R-:W-:-:S03]  /*d6020*/  IMAD.MOV.U32 R32, RZ, RZ, R34 ;  /* 0x000000ffff207224 */ /* 0x002fc600078e0022 */
[----:B------:R-:W3:Y:S01]  /*d6030*/  LDL.LU R5, [R1+0x4c04] ;  /* 0x004c040001057983 */ /* 0x000ee20000300800 */
[----:B------:R-:W-:Y:S02]  /*d6040*/  IMAD.MOV.U32 R33, RZ, RZ, R37 ;  /* 0x000000ffff217224 */ /* 0x000fe400078e0025 */
[----:B------:R-:W-:Y:S01]  /*d6050*/  IMAD.X R36, R36, 0x1, R2, P1 ;  /* 0x0000000124247824 */ /* 0x000fe200008e0602 */
[----:B--2---:R-:W2:Y:S04]  /*d6060*/  LDL.LU R34, [R1+0x4c0c] ;  /* 0x004c0c0001227983 */ /* 0x004ea80000300800 */
[----:B------:R1:W-:Y:S04]  /*d6070*/  STL [R1+0x4bf4], R7 ;  /* 0x004bf40701007387 */ /* 0x0003e80000100800 */
[----:B------:R4:W-:Y:S04]  /*d6080*/  LDGSTS.E [R30+0xfe80], desc[UR40][R32.64], P0 ;  /* 0x0fe80000201e7fae */ /* 0x0009e800081a1028 */
[----:B------:R-:W-:Y:S04]  /*d6090*/  STL [R1+0x4bfc], R6 ;  /* 0x004bfc0601007387 */ /* 0x000fe80000100800 */
[----:B------:R-:W-:Y:S01]  /*d60a0*/  STL [R1+0x4bf0], R36 ;  /* 0x004bf02401007387 */ /* 0x000fe20000100800 */
[----:B----4-:R-:W-:-:S03]  /*d60b0*/  IMAD.MOV.U32 R32, RZ, RZ, R7 ;  /* 0x000000ffff207224 */ /* 0x010fc600078e0007 */
[----:B-1----:R-:W4:Y:S04]  /*d60c0*/  LDL.LU R7, [R1+0x4c00] ;  /* 0x004c000001077983 */ /* 0x002f280000300800 */
[----:B------:R-:W4:Y:S01]  /*d60d0*/  LDL.LU R43, [R1+0x4c08] ;  /* 0x004c0800012b7983 */ /* 0x000f220000300800 */
[----:B------:R-:W-:Y:S02]  /*d60e0*/  IMAD.X R35, R35, 0x1, R2, P2 ;  /* 0x0000000123237824 */ /* 0x000fe400010e0602 */
[----:B------:R-:W-:-:S03]  /*d60f0*/  IMAD.MOV.U32 R33, RZ, RZ, R36 ;  /* 0x000000ffff217224 */ /* 0x000fc600078e0024 */
[----:B------:R1:W-:Y:S04]  /*d6100*/  STL [R1+0x4bf8], R35 ;  /* 0x004bf82301007387 */ /* 0x0003e80000100800 */
[----:B------:R1:W-:Y:S04]  /*d6110*/  LDGSTS.E [R30+0xff00], desc[UR40][R32.64], P0 ;  /* 0x0ff00000201e7fae */ /* 0x0003e800081a1028 */
[----:B------:R-:W4:Y:S01]  /*d6120*/  LDL.LU R42, [R1+0x4c80] ;  /* 0x004c8000012a7983 */ /* 0x000f220000300800 */
[----:B-1----:R-:W-:-:S03]  /*d6130*/  IMAD.MOV.U32 R33, RZ, RZ, R35 ;  /* 0x000000ffff217224 */ /* 0x002fc600078e0023 */
[----:B------:R-:W4:Y:S01]  /*d6140*/  LDL.LU R35, [R1+0x4c84] ;  /* 0x004c840001237983 */ /* 0x000f220000300800 */
[----:B------:R-:W-:-:S03]  /*d6150*/  IMAD.MOV.U32 R32, RZ, RZ, R6 ;  /* 0x000000ffff207224 */ /* 0x000fc600078e0006 */
[----:B------:R-:W4:Y:S04]  /*d6160*/  LDL.LU R41, [R1+0x4c88] ;  /* 0x004c880001297983 */ /* 0x000f280000300800 */
[----:B------:R1:W-:Y:S01]  /*d6170*/  LDGSTS.E [R30+0xff80], desc[UR40][R32.64], P0 ;  /* 0x0ff80000201e7fae */ /* 0x0003e200081a1028 */
[----:B------:R-:W-:-:S03]  /*d6180*/  ISETP.GE.AND P0, PT, R4, UR11, PT ;  /* 0x0000000b04007c0c */ /* 0x000fc6000bf06270 */
[----:B------:R-:W4:Y:S01]  /*d6190*/  LDL.LU R40, [R1+0x4c8c] ;  /* 0x004c8c0001287983 */ /* 0x000f220000300800 */
[----:B------:R-:W-:-:S03]  /*d61a0*/  PLOP3.LUT P2, PT, PT, PT, UP0, 0x80, 0x8 ;  /* 0x000000000008781c */ /* 0x000fc60003f4f008 */
[----:B------:R-:W4:Y:S01]  /*d61b0*/  LDL.LU R39, [R1+0x4d00] ;  /* 0x004d000001277983 */ /* 0x000f220000300800 */
[----:B-1----:R-:W-:-:S03]  /*d61c0*/  LOP3.LUT R32, R4, 0x20, RZ, 0xfc, !PT ;  /* 0x0000002004207812 */ /* 0x002fc600078efcff */
[----:B------:R-:W4:Y:S01]  /*d61d0*/  LDL.LU R38, [R1+0x4d04] ;  /* 0x004d040001267983 */ /* 0x000f220000300800 */
[----:B------:R-:W-:-:S03]  /*d61e0*/  ISETP.GE.AND P1, PT, R32, UR11, PT ;  /* 0x0000000b20007c0c */ /* 0x000fc6000bf26270 */
[----:B------:R-:W4:Y:S01]  /*d61f0*/  LDL.LU R37, [R1+0x4d08] ;  /* 0x004d080001257983 */ /* 0x000f220000300800 */
[----:B------:R-:W-:Y:S01]  /*d6200*/  SEL R32, RZ, 0x4, P0 ;  /* 0x00000004ff207807 */ /* 0x000fe20000000000 */
[----:B------:R-:W-:Y:S02]  /*d6210*/  IMAD.SHL.U32 R193, R193, 0x40, RZ ;  /* 0x00000040c1c17824 */ /* 0x000fe400078e00ff */
[----:B------:R-:W4:Y:S01]  /*d6220*/  LDL.LU R36, [R1+0x4d0c] ;  /* 0x004d0c0001247983 */ /* 0x000f220000300800 */
[----:B------:R-:W-:Y:S01]  /*d6230*/  SEL R32, R32, RZ, !P2 ;  /* 0x000000ff20207207 */ /* 0x000fe20005000000 */
[----:B------:R-:W-:Y:S02]  /*d6240*/  IMAD.SHL.U32 R193, R193, 0x4, RZ ;  /* 0x00000004c1c17824 */ /* 0x000fe400078e00ff */
[----:B------:R-:W4:Y:S01]  /*d6250*/  LDL.LU R6, [R1+0x4d84] ;  /* 0x004d840001067983 */ /* 0x000f220000300800 */
[----:B------:R-:W-:Y:S02]  /*d6260*/  ISETP.NE.U32.AND P0, PT, R32, RZ, PT ;  /* 0x000000ff2000720c */ /* 0x000fe40003f05070 */
[----:B------:R-:W-:Y:S01]  /*d6270*/  SEL R32, RZ, 0x4, P1 ;  /* 0x00000004ff207807 */ /* 0x000fe20000800000 */
[----:B------:R-:W4:Y:S03]  /*d6280*/  LDL.LU R4, [R1+0x4d8c] ;  /* 0x004d8c0001047983 */ /* 0x000f260000300800 */
[----:B------:R-:W-:Y:S01]  /*d6290*/  SEL R32, R32, RZ, !P2 ;  /* 0x000000ff20207207 */ /* 0x000fe20005000000 */
[----:B------:R-:W0:Y:S03]  /*d62a0*/  LDGDEPBAR ;  /* 0x00000000000079af */ /* 0x000e260000000000 */
[----:B------:R-:W-:-:S02]  /*d62b0*/  ISETP.NE.U32.AND P1, PT, R32, RZ, PT ;  /* 0x000000ff2000720c */ /* 0x000fc40003f25070 */
[-C--:B---3--:R-:W-:Y:S02]  /*d62c0*/  IADD3 R5, P2, PT, R5, R193.reuse, RZ ;  /* 0x000000c105057210 */ /* 0x088fe40007f5e0ff */
[----:B--2---:R-:W-:-:S03]  /*d62d0*/  IADD3 R34, P3, PT, R34, R193, RZ ;  /* 0x000000c122227210 */ /* 0x004fc60007f7e0ff */
[----:B------:R-:W-:Y:S01]  /*d62e0*/  STL [R1+0x4c04], R5 ;  /* 0x004c040501007387 */ /* 0x000fe20000100800 */
[----:B------:R-:W-:Y:S02]  /*d62f0*/  IMAD.MOV.U32 R32, RZ, RZ, R5 ;  /* 0x000000ffff207224 */ /* 0x000fe400078e0005 */
[--C-:B----4-:R-:W-:Y:S02]  /*d6300*/  IMAD.X R7, R7, 0x1, R3.reuse, P2 ;  /* 0x0000000107077824 */ /* 0x110fe400010e0603 */
[----:B------:R-:W-:-:S03]  /*d6310*/  IMAD.X R43, R43, 0x1, R3, P3 ;  /* 0x000000012b2b7824 */ /* 0x000fc600018e0603 */
[----:B------:R1:W-:Y:S01]  /*d6320*/  STL [R1+0x4c00], R7 ;  /* 0x004c000701007387 */ /* 0x0003e20000100800 */
[----:B------:R-:W-:-:S03]  /*d6330*/  IMAD.MOV.U32 R33, RZ, RZ, R7 ;  /* 0x000000ffff217224 */ /* 0x000fc600078e0007 */
[----:B------:R2:W-:Y:S04]  /*d6340*/  STL [R1+0x4c0c], R34 ;  /* 0x004c0c2201007387 */ /* 0x0005e80000100800 */
[----:B------:R-:W-:Y:S04]  /*d6350*/  STL [R1+0x4c08], R43 ;  /* 0x004c082b01007387 */ /* 0x000fe80000100800 */
[----:B-1----:R-:W3:Y:S04]  /*d6360*/  LDL.LU R7, [R1+0x4d80] ;  /* 0x004d800001077983 */ /* 0x002ee80000300800 */
[----:B------:R-:W4:Y:S04]  /*d6370*/  LDL.LU R5, [R1+0x4d88] ;  /* 0x004d880001057983 */ /* 0x000f280000300800 */
[----:B------:R1:W-:Y:S01]  /*d6380*/  LDGSTS.E [R31+0x20000], desc[UR40][R32.64], P0 ;  /* 0x20000000201f7fae */ /* 0x0003e200081a1028 */
[----:B------:R-:W-:-:S03]  /*d6390*/  IADD3 R35, P2, PT, R35, R193, RZ ;  /* 0x000000c123237210 */ /* 0x000fc60007f5e0ff */
[----:B------:R-:W4:Y:S02]  /*d63a0*/  LDL.LU R44, [R1+0x4e04] ;  /* 0x004e0400012c7983 */ /* 0x000f240000300800 */
[----:B------:R-:W-:Y:S02]  /*d63b0*/  IMAD.X R42, R42, 0x1, R3, P2 ;  /* 0x000000012a2a7824 */ /* 0x000fe400010e0603 */
[----:B-1----:R-:W-:Y:S02]  /*d63c0*/  IMAD.MOV.U32 R32, RZ, RZ, R34 ;  /* 0x000000ffff207224 */ /* 0x002fe400078e0022 */
[----:B------:R-:W-:Y:S01]  /*d63d0*/  IMAD.MOV.U32 R33, RZ, RZ, R43 ;  /* 0x000000ffff217224 */ /* 0x000fe200078e002b */
[-C--:B------:R-:W-:Y:S01]  /*d63e0*/  IADD3 R40, P3, PT, R40, R193.reuse, RZ ;  /* 0x000000c128287210 */ /* 0x080fe20007f7e0ff */
[----:B--2---:R-:W2:Y:S04]  /*d63f0*/  LDL.LU R34, [R1+0x4e0c] ;  /* 0x004e0c0001227983 */ /* 0x004ea80000300800 */
[----:B------:R1:W-:Y:S01]  /*d6400*/  LDGSTS.E [R31+0x20080], desc[UR40][R32.64], P1 ;  /* 0x20080000201f7fae */ /* 0x0003e200089a1028 */
[----:B------:R-:W-:Y:S01]  /*d6410*/  IMAD.X R41, R41, 0x1, R3, P3 ;  /* 0x0000000129297824 */ /* 0x000fe200018e0603 */
[----:B------:R-:W-:-:S02]  /*d6420*/  IADD3 R38, P2, PT, R38, R193, RZ ;  /* 0x000000c126267210 */ /* 0x000fc40007f5e0ff */
[----:B------:R1:W-:Y:S02]  /*d6430*/  STL [R1+0x4c84], R35 ;  /* 0x004c842301007387 */ /* 0x0003e40000100800 */
[----:B-1----:R-:W-:Y:S01]  /*d6440*/  MOV R32, R35 ;  /* 0x0000002300207202 */ /* 0x002fe20000000f00 */
[----:B------:R-:W-:Y:S01]  /*d6450*/  IMAD.MOV.U32 R33, RZ, RZ, R42 ;  /* 0x000000ffff217224 */ /* 0x000fe200078e002a */
[----:B------:R-:W-:Y:S01]  /*d6460*/  STL [R1+0x4c80], R42 ;  /* 0x004c802a01007387 */ /* 0x000fe20000100800 */
[----:B------:R-:W-:-:S03]  /*d6470*/  IADD3 R36, P3, PT, R36, R193, RZ ;  /* 0x000000c124247210 */ /* 0x000fc60007f7e0ff */
[----:B------:R1:W-:Y:S01]  /*d6480*/  LDGSTS.E [R31+0x20800], desc[UR40][R32.64], P0 ;  /* 0x20800000201f7fae */ /* 0x0003e200081a1028 */
[----:B------:R-:W-:-:S03]  /*d6490*/  IMAD.X R39, R39, 0x1, R3, P2 ;  /* 0x0000000127277824 */ /* 0x000fc600010e0603 */
[----:B------:R-:W-:Y:S04]  /*d64a0*/  STL [R1+0x4c8c], R40 ;  /* 0x004c8c2801007387 */ /* 0x000fe80000100800 */
[----:B------:R-:W2:Y:S01]  /*d64b0*/  LDL.LU R45, [R1+0x4e00] ;  /* 0x004e0000012d7983 */ /* 0x000ea20000300800 */
[----:B-1----:R-:W-:Y:S02]  /*d64c0*/  IMAD.MOV.U32 R32, RZ, RZ, R40 ;  /* 0x000000ffff207224 */ /* 0x002fe400078e0028 */
[----:B------:R-:W-:Y:S01]  /*d64d0*/  IMAD.MOV.U32 R33, RZ, RZ, R41 ;  /* 0x000000ffff217224 */ /* 0x000fe200078e0029 */
[----:B------:R-:W-:Y:S01]  /*d64e0*/  STL [R1+0x4c88], R41 ;  /* 0x004c882901007387 */ /* 0x000fe20000100800 */
[----:B------:R-:W-:-:S03]  /*d64f0*/  IMAD.X R37, R37, 0x1, R3, P3 ;  /* 0x0000000125257824 */ /* 0x000fc600018e0603 */
[----:B------:R1:W-:Y:S04]  /*d6500*/  LDGSTS.E [R31+0x20880], desc[UR40][R32.64], P1 ;  /* 0x20880000201f7fae */ /* 0x0003e800089a1028 */
[----:B------:R-:W2:Y:S04]  /*d6510*/  LDL.LU R35, [R1+0x4e08] ;  /* 0x004e080001237983 */ /* 0x000ea80000300800 */
[----:B------:R-:W-:Y:S01]  /*d6520*/  STL [R1+0x4d04], R38 ;  /* 0x004d042601007387 */ /* 0x000fe20000100800 */
[----:B-1----:R-:W-:Y:S02]  /*d6530*/  IMAD.MOV.U32 R32, RZ, RZ, R38 ;  /* 0x000000ffff207224 */ /* 0x002fe400078e0026 */
[----:B------:R-:W-:Y:S01]  /*d6540*/  IMAD.MOV.U32 R33, RZ, RZ, R39 ;  /* 0x000000ffff217224 */ /* 0x000fe200078e0027 */
[----:B------:R-:W-:Y:S04]  /*d6550*/  STL [R1+0x4d00], R39 ;  /* 0x004d002701007387 */ /* 0x000fe80000100800 */
[----:B------:R-:W-:Y:S04]  /*d6560*/  STL [R1+0x4d0c], R36 ;  /* 0x004d0c2401007387 */ /* 0x000fe80000100800 */
[----:B------:R1:W-:Y:S04]  /*d6570*/  LDGSTS.E [R31+0x21000], desc[UR40][R32.64], P0 ;  /* 0x21000000201f7fae */ /* 0x0003e800081a1028 */
[----:B------:R1:W-:Y:S01]  /*d6580*/  STL [R1+0x4d08], R37 ;  /* 0x004d082501007387 */ /* 0x0003e20000100800 */
[----:B------:R-:W-:Y:S01]  /*d6590*/  IADD3 R6, P2, PT, R6, R193, RZ ;  /* 0x000000c106067210 */ /* 0x000fe20007f5e0ff */
[----:B-1----:R-:W-:-:S02]  /*d65a0*/  IMAD.MOV.U32 R32, RZ, RZ, R36 ;  /* 0x000000ffff207224 */ /* 0x002fc400078e0024 */
[----:B------:R-:W-:Y:S02]  /*d65b0*/  IMAD.MOV.U32 R33, RZ, RZ, R37 ;  /* 0x000000ffff217224 */ /* 0x000fe400078e0025 */
[----:B------:R-:W2:Y:S04]  /*d65c0*/  LDL.LU.64 R36, [R1+0x40c8] ;  /* 0x0040c80001247983 */ /* 0x000ea80000300a00 */
[----:B------:R-:W2:Y:S01]  /*d65d0*/  LDL.LU.64 R38, [R1+0x40c0] ;  /* 0x0040c00001267983 */ /* 0x000ea20000300a00 */
[----:B------:R-:W-:-:S03]  /*d65e0*/  IADD3 R4, P3, PT, R4, R193, RZ ;  /* 0x000000c104047210 */ /* 0x000fc60007f7e0ff */
[----:B------:R-:W2:Y:S04]  /*d65f0*/  LDL.LU.64 R40, [R1+0x4098] ;  /* 0x0040980001287983 */ /* 0x000ea80000300a00 */
[----:B------:R-:W-:Y:S04]  /*d6600*/  STL [R1+0x4d84], R6 ;  /* 0x004d840601007387 */ /* 0x000fe80000100800 */
[----:B------:R1:W-:Y:S02]  /*d6610*/  LDGSTS.E [R31+0x21080], desc[UR40][R32.64], P1 ;  /* 0x21080000201f7fae */ /* 0x0003e400089a1028 */
[----:B-1----:R-:W-:-:S02]  /*d6620*/  IMAD.MOV.U32 R32, RZ, RZ, R6 ;  /* 0x000000ffff207224 */ /* 0x002fc400078e0006 */
[----:B---3--:R-:W-:-:S05]  /*d6630*/  IMAD.X R7, R7, 0x1, R3, P2 ;  /* 0x0000000107077824 */ /* 0x008fca00010e0603 */
[----:B------:R1:W-:Y:S01]  /*d6640*/  STL [R1+0x4d80], R7 ;  /* 0x004d800701007387 */ /* 0x0003e20000100800 */
[----:B----4-:R-:W-:-:S03]  /*d6650*/  IMAD.X R5, R5, 0x1, R3, P3 ;  /* 0x0000000105057824 */ /* 0x010fc600018e0603 */
[----:B------:R-:W-:Y:S04]  /*d6660*/  STL [R1+0x4d8c], R4 ;  /* 0x004d8c0401007387 */ /* 0x000fe80000100800 */
[----:B------:R-:W3:Y:S01]  /*d6670*/  LDL.LU.64 R42, [R1+0x4090] ;  /* 0x00409000012a7983 */ /* 0x000ee20000300a00 */
[----:B------:R-:W-:-:S03]  /*d6680*/  IMAD.MOV.U32 R33, RZ, RZ, R7 ;  /* 0x000000ffff217224 */ /* 0x000fc600078e0007 */
[----:B------:R4:W-:Y:S04]  /*d6690*/  STL [R1+0x4d88], R5 ;  /* 0x004d880501007387 */ /* 0x0009e80000100800 */
[----:B-1----:R-:W3:Y:S04]  /*d66a0*/  LDL.LU.64 R6, [R1+0x4068] ;  /* 0x0040680001067983 */ /* 0x002ee80000300a00 */
[----:B------:R-:W3:Y:S04]  /*d66b0*/  LDL.LU.64 R46, [R1+0x4060] ;  /* 0x00406000012e7983 */ /* 0x000ee80000300a00 */
[----:B------:R1:W-:Y:S02]  /*d66c0*/  LDGSTS.E [R31+0x21800], desc[UR40][R32.64], P0 ;  /* 0x21800000201f7fae */ /* 0x0003e400081a1028 */
[----:B-1----:R-:W-:-:S02]  /*d66d0*/  IMAD.MOV.U32 R32, RZ, RZ, R4 ;  /* 0x000000ffff207224 */ /* 0x002fc400078e0004 */
[----:B------:R-:W-:Y:S02]  /*d66e0*/  IMAD.MOV.U32 R33, RZ, RZ, R5 ;  /* 0x000000ffff217224 */ /* 0x000fe400078e0005 */
[----:B----4-:R-:W4:Y:S01]  /*d66f0*/  LDL.LU.64 R4, [R1+0x4038] ;  /* 0x0040380001047983 */ /* 0x010f220000300a00 */
[-C--:B------:R-:W-:Y:S02]  /*d6700*/  IADD3 R44, P2, PT, R44, R193.reuse, RZ ;  /* 0x000000c12c2c7210 */ /* 0x080fe40007f5e0ff */
[----:B--2---:R-:W-:Y:S01]  /*d6710*/  IADD3 R34, P3, PT, R34, R193, RZ ;  /* 0x000000c122227210 */ /* 0x004fe20007f7e0ff */
[----:B------:R-:W2:Y:S04]  /*d6720*/  LDL.LU.64 R50, [R1+0x4030] ;  /* 0x0040300001327983 */ /* 0x000ea80000300a00 */
[----:B------:R1:W-:Y:S01]  /*d6730*/  LDGSTS.E [R31+0x21880], desc[UR40][R32.64], P1 ;  /* 0x21880000201f7fae */ /* 0x0003e200089a1028 */
[----:B------:R-:W-:-:S03]  /*d6740*/  IMAD.X R45, R45, 0x1, R3, P2 ;  /* 0x000000012d2d7824 */ /* 0x000fc600010e0603 */
[----:B------:R-:W-:Y:S04]  /*d6750*/  STL [R1+0x4e04], R44 ;  /* 0x004e042c01007387 */ /* 0x000fe80000100800 */
[----:B------:R-:W-:Y:S01]  /*d6760*/  STL [R1+0x4e00], R45 ;  /* 0x004e002d01007387 */ /* 0x000fe20000100800 */
[----:B-1----:R-:W-:-:S03]  /*d6770*/  IMAD.MOV.U32 R32, RZ, RZ, R44 ;  /* 0x000000ffff207224 */ /* 0x002fc600078e002c */
[----:B------:R1:W-:Y:S01]  /*d6780*/  STL [R1+0x4e0c], R34 ;  /* 0x004e0c2201007387 */ /* 0x0003e20000100800 */
[----:B------:R-:W-:Y:S02]  /*d6790*/  IMAD.MOV.U32 R33, RZ, RZ, R45 ;  /* 0x000000ffff217224 */ /* 0x000fe400078e002d */
[----:B------:R-:W-:Y:S01]  /*d67a0*/  IMAD.X R35, R35, 0x1, R3, P3 ;  /* 0x0000000123237824 */ /* 0x000fe200018e0603 */
[----:B------:R-:W2:Y:S04]  /*d67b0*/  LDL.LU.64 R52, [R1+0x4008] ;  /* 0x0040080001347983 */ /* 0x000ea80000300a00 */
[----:B------:R1:W-:Y:S04]  /*d67c0*/  LDGSTS.E [R31+0x22000], desc[UR40][R32.64], P0 ;  /* 0x22000000201f7fae */ /* 0x0003e800081a1028 */
[----:B------:R1:W-:Y:S04]  /*d67d0*/  STL [R1+0x4e08], R35 ;  /* 0x004e082301007387 */ /* 0x0003e80000100800 */
[----:B------:R-:W2:Y:S01]  /*d67e0*/  LDL.LU.64 R54, [R1+0x4000] ;  /* 0x0040000001367983 */ /* 0x000ea20000300a00 */
[----:B-1----:R-:W-:-:S03]  /*d67f0*/  IMAD.MOV.U32 R32, RZ, RZ, R34 ;  /* 0x000000ffff207224 */ /* 0x002fc600078e0022 */
[----:B------:R-:W2:Y:S01]  /*d6800*/  LDL.LU.64 R56, [R1+0x3fd8] ;  /* 0x003fd80001387983 */ /* 0x000ea20000300a00 */
[----:B------:R-:W-:-:S03]  /*d6810*/  IMAD.MOV.U32 R33, RZ, RZ, R35 ;  /* 0x000000ffff217224 */ /* 0x000fc600078e0023 */
[----:B------:R-:W2:Y:S04]  /*d6820*/  LDL.LU R143, [R1+0x4c10] ;  /* 0x004c1000018f7983 */ /* 0x000ea80000300800 */
[----:B------:R1:W-:Y:S04]  /*d6830*/  LDGSTS.E [R31+0x22080], desc[UR40][R32.64], P1 ;  /* 0x22080000201f7fae */ /* 0x0003e800089a1028 */
[----:B------:R-:W2:Y:S04]  /*d6840*/  LDL.LU R142, [R1+0x4c14] ;  /* 0x004c1400018e7983 */ /* 0x000ea80000300800 */
[----:B------:R-:W2:Y:S01]  /*d6850*/  LDL.LU.64 R58, [R1+0x3fd0] ;  /* 0x003fd000013a7983 */ /* 0x000ea20000300a00 */
[----:B------:R-:W-:-:S03]  /*d6860*/  IADD3 R34, P2, PT, R36, R193, RZ ;  /* 0x000000c124227210 */ /* 0x000fc60007f5e0ff */
[----:B------:R-:W2:Y:S02]  /*d6870*/  LDL.LU.64 R60, [R1+0x3fa8] ;  /* 0x003fa800013c7983 */ /* 0x000ea40000300a00 */
[--C-:B-1----:R-:W-:Y:S01]  /*d6880*/  IMAD.X R33, R37, 0x1, R3.reuse, P2 ;  /* 0x0000000125217824 */ /* 0x102fe200010e0603 */
[-C--:B------:R-:W-:Y:S01]  /*d6890*/  IADD3 R36, P2, PT, R38, R193.reuse, RZ ;  /* 0x000000c126247210 */ /* 0x080fe20007f5e0ff */
[----:B------:R-:W2:Y:S04]  /*d68a0*/  LDL.LU.64 R62, [R1+0x3fa0] ;  /* 0x003fa000013e7983 */ /* 0x000ea80000300a00 */
[--C-:B------:R-:W-:Y:S01]  /*d68b0*/  IMAD.X R35, R39, 0x1, R3.reuse, P2 ;  /* 0x0000000127237824 */ /* 0x100fe200010e0603 */
[-C--:B------:R-:W-:Y:S01]  /*d68c0*/  IADD3 R38, P2, PT, R40, R193.reuse, RZ ;  /* 0x000000c128267210 */ /* 0x080fe20007f5e0ff */
[----:B------:R-:W2:Y:S04]  /*d68d0*/  LDL.LU.64 R64, [R1+0x3f78] ;  /* 0x003f780001407983 */ /* 0x000ea80000300a00 */
[----:B------:R-:W-:Y:S01]  /*d68e0*/  IMAD.X R37, R41, 0x1, R3, P2 ;  /* 0x0000000129257824 */ /* 0x000fe200010e0603 */
[----:B---3--:R-:W-:-:S05]  /*d68f0*/  IADD3 R40, P2, PT, R42, R193, RZ ;  /* 0x000000c12a287210 */ /* 0x008fca0007f5e0ff */
[----:B------:R-:W-:Y:S01]  /*d6900*/  IMAD.X R39, R43, 0x1, R3, P2 ;  /* 0x000000012b277824 */ /* 0x000fe200010e0603 */
[----:B------:R-:W-:-:S05]  /*d6910*/  IADD3 R42, P2, PT, R6, R193, RZ ;  /* 0x000000c1062a7210 */ /* 0x000fca0007f5e0ff */
[--C-:B------:R-:W-:Y:S01]  /*d6920*/  IMAD.X R41, R7, 0x1, R3.reuse, P2 ;  /* 0x0000000107297824 */ /* 0x100fe200010e0603 */
[-C--:B------:R-:W-:Y:S01]  /*d6930*/  IADD3 R44, P2, PT, R46, R193.reuse, RZ ;  /* 0x000000c12e2c7210 */ /* 0x080fe20007f5e0ff */
[----:B------:R-:W3:Y:S04]  /*d6940*/  LDL.LU.64 R6, [R1+0x3f70] ;  /* 0x003f700001067983 */ /* 0x000ee80000300a00 */
[----:B------:R-:W-:Y:S01]  /*d6950*/  IMAD.X R43, R47, 0x1, R3, P2 ;  /* 0x000000012f2b7824 */ /* 0x000fe200010e0603 */
[----:B----4-:R-:W-:-:S05]  /*d6960*/  IADD3 R46, P2, PT, R4, R193, RZ ;  /* 0x000000c1042e7210 */ /* 0x010fca0007f5e0ff */
[----:B------:R-:W-:Y:S02]  /*d6970*/  IMAD.X R45, R5, 0x1, R3, P2 ;  /* 0x00000001052d7824 */ /* 0x000fe400010e0603 */
[----:B------:R-:W4:Y:S04]  /*d6980*/  LDL.LU.64 R4, [R1+0x3f48] ;  /* 0x003f480001047983 */ /* 0x000f280000300a00 */
[----:B------:R-:W4:Y:S01]  /*d6990*/  LDL.LU.64 R70, [R1+0x3f40] ;  /* 0x003f400001467983 */ /* 0x000f220000300a00 */
[----:B--2---:R-:W-:-:S03]  /*d69a0*/  IADD3 R48, P2, PT, R50, R193, RZ ;  /* 0x000000c132307210 */ /* 0x004fc60007f5e0ff */
[----:B------:R-:W2:Y:S02]  /*d69b0*/  LDL.LU.64 R72, [R1+0x3f38] ;  /* 0x003f380001487983 */ /* 0x000ea40000300a00 */
[----:B------:R-:W-:Y:S02]  /*d69c0*/  IMAD.X R47, R51, 0x1, R3, P2 ;  /* 0x00000001332f7824 */ /* 0x000fe400010e0603 */
[----:B------:R-:W2:Y:S04]  /*d69d0*/  LDL.LU.64 R74, [R1+0x3f30] ;  /* 0x003f3000014a7983 */ /* 0x000ea80000300a00 */
[----:B------:R-:W2:Y:S01]  /*d69e0*/  LDL.LU.64 R76, [R1+0x3f28] ;  /* 0x003f2800014c7983 */ /* 0x000ea20000300a00 */
[----:B------:R-:W-:-:S03]  /*d69f0*/  IADD3 R50, P2, PT, R52, R193, RZ ;  /* 0x000000c134327210 */ /* 0x000fc60007f5e0ff */
[----:B------:R-:W2:Y:S02]  /*d6a00*/  LDL.LU.64 R78, [R1+0x3f20] ;  /* 0x003f2000014e7983 */ /* 0x000ea40000300a00 */
[----:B------:R-:W-:Y:S02]  /*d6a10*/  IMAD.X R49, R53, 0x1, R3, P2 ;  /* 0x0000000135317824 */ /* 0x000fe400010e0603 */
[----:B------:R-:W2:Y:S04]  /*d6a20*/  LDL.LU.64 R80, [R1+0x3f18] ;  /* 0x003f180001507983 */ /* 0x000ea80000300a00 */
[----:B------:R-:W2:Y:S01]  /*d6a30*/  LDL.LU.64 R82, [R1+0x3f10] ;  /* 0x003f100001527983 */ /* 0x000ea20000300a00 */
[----:B------:R-:W-:-:S03]  /*d6a40*/  IADD3 R52, P2, PT, R54, R193, RZ ;  /* 0x000000c136347210 */ /* 0x000fc60007f5e0ff */
[----:B------:R-:W2:Y:S01]  /*d6a50*/  LDL.LU.64 R84, [R1+0x3f08] ;  /* 0x003f080001547983 */ /* 0x000ea20000300a00 */
[----:B------:R-:W-:Y:S02]  /*d6a60*/  IADD3.X R51, PT, PT, R55, R3, RZ, P2, !PT ;  /* 0x0000000337337210 */ /* 0x000fe400017fe4ff */
[-C--:B------:R-:W-:Y:S01]  /*d6a70*/  IADD3 R54, P2, PT, R56, R193.reuse, RZ ;  /* 0x000000c138367210 */ /* 0x080fe20007f5e0ff */
[----:B------:R-:W2:Y:S04]  /*d6a80*/  LDL.LU.64 R86, [R1+0x3f00] ;  /* 0x003f000001567983 */ /* 0x000ea80000300a00 */
[----:B------:R-:W-:Y:S01]  /*d6a90*/  IMAD.X R53, R57, 0x1, R3, P2 ;  /* 0x0000000139357824 */ /* 0x000fe200010e0603 */
[----:B------:R-:W2:Y:S01]  /*d6aa0*/  LDL.LU.64 R88, [R1+0x3e20] ;  /* 0x003e200001587983 */ /* 0x000ea20000300a00 */
[----:B------:R-:W-:-:S05]  /*d6ab0*/  IADD3 R56, P2, PT, R58, R193, RZ ;  /* 0x000000c13a387210 */ /* 0x000fca0007f5e0ff */
[----:B------:R-:W-:Y:S01]  /*d6ac0*/  IMAD.X R55, R59, 0x1, R3, P2 ;  /* 0x000000013b377824 */ /* 0x000fe200010e0603 */
[----:B------:R-:W-:-:S05]  /*d6ad0*/  IADD3 R58, P2, PT, R60, R193, RZ ;  /* 0x000000c13c3a7210 */ /* 0x000fca0007f5e0ff */
[----:B------:R-:W-:Y:S01]  /*d6ae0*/  IMAD.X R57, R61, 0x1, R3, P2 ;  /* 0x000000013d397824 */ /* 0x000fe200010e0603 */
[----:B------:R-:W-:-:S05]  /*d6af0*/  IADD3 R60, P2, PT, R62, R193, RZ ;  /* 0x000000c13e3c7210 */ /* 0x000fca0007f5e0ff */
[----:B------:R-:W-:Y:S01]  /*d6b00*/  IMAD.X R59, R63, 0x1, R3, P2 ;  /* 0x000000013f3b7824 */ /* 0x000fe200010e0603 */
[----:B------:R-:W-:-:S05]  /*d6b10*/  IADD3 R62, P2, PT, R64, R193, RZ ;  /* 0x000000c1403e7210 */ /* 0x000fca0007f5e0ff */
[----:B------:R-:W-:Y:S01]  /*d6b20*/  IMAD.X R61, R65, 0x1, R3, P2 ;  /* 0x00000001413d7824 */ /* 0x000fe200010e0603 */
[----:B---3--:R-:W-:-:S05]  /*d6b30*/  IADD3 R64, P2, PT, R6, R193, RZ ;  /* 0x000000c106407210 */ /* 0x008fca0007f5e0ff */
[----:B------:R-:W-:Y:S02]  /*d6b40*/  IMAD.X R63, R7, 0x1, R3, P2 ;  /* 0x00000001073f7824 */ /* 0x000fe400010e0603 */
[----:B------:R-:W3:Y:S01]  /*d6b50*/  LDL.LU.64 R6, [R1+0x3ef8] ;  /* 0x003ef80001067983 */ /* 0x000ee20000300a00 */
[----:B----4-:R-:W-:-:S05]  /*d6b60*/  IADD3 R66, P2, PT, R4, R193, RZ ;  /* 0x000000c104427210 */ /* 0x010fca0007f5e0ff */
[----:B------:R-:W-:Y:S02]  /*d6b70*/  IMAD.X R65, R5, 0x1, R3, P2 ;  /* 0x0000000105417824 */ /* 0x000fe400010e0603 */
[----:B------:R-:W4:Y:S01]  /*d6b80*/  LDL.LU.64 R4, [R1+0x3ef0] ;  /* 0x003ef00001047983 */ /* 0x000f220000300a00 */
[----:B------:R-:W-:-:S03]  /*d6b90*/  IADD3 R68, P2, PT, R70, R193, RZ ;  /* 0x000000c146447210 */ /* 0x000fc60007f5e0ff */
[----:B------:R-:W4:Y:S02]  /*d6ba0*/  LDL.LU.64 R94, [R1+0x3ee8] ;  /* 0x003ee800015e7983 */ /* 0x000f240000300a00 */
[--C-:B------:R-:W-:Y:S01]  /*d6bb0*/  IMAD.X R67, R71, 0x1, R3.reuse, P2 ;  /* 0x0000000147437824 */ /* 0x100fe200010e0603 */
[-C--:B--2---:R-:W-:Y:S01]  /*d6bc0*/  IADD3 R70, P2, PT, R72, R193.reuse, RZ ;  /* 0x000000c148467210 */ /* 0x084fe20007f5e0ff */
[----:B------:R-:W2:Y:S04]  /*d6bd0*/  LDL.LU.64 R96, [R1+0x3ee0] ;  /* 0x003ee00001607983 */ /* 0x000ea80000300a00 */
[--C-:B------:R-:W-:Y:S01]  /*d6be0*/  IMAD.X R69, R73, 0x1, R3.reuse, P2 ;  /* 0x0000000149457824 */ /* 0x100fe200010e0603 */
[-C--:B------:R-:W-:Y:S01]  /*d6bf0*/  IADD3 R72, P2, PT, R74, R193.reuse, RZ ;  /* 0x000000c14a487210 */ /* 0x080fe20007f5e0ff */
        /* <DEDUP_REMOVED lines=25> */
[----:B------:R-:W4:Y:S04]  /*d6d90*/  LDL.LU.64 R4, [R1+0x3ea8] ;  /* 0x003ea80001047983 */ /* 0x000f280000300a00 */
[----:B------:R-:W4:Y:S04]  /*d6da0*/  LDL.LU.64 R112, [R1+0x3ea0] ;  /* 0x003ea00001707983 */ /* 0x000f280000300a00 */
[----:B------:R-:W4:Y:S04]  /*d6db0*/  LDL.LU.64 R114, [R1+0x3e98] ;  /* 0x003e980001727983 */ /* 0x000f280000300a00 */
[----:B------:R-:W4:Y:S04]  /*d6dc0*/  LDL.LU.64 R116, [R1+0x3e90] ;  /* 0x003e900001747983 */ /* 0x000f280000300a00 */
[----:B------:R-:W4:Y:S04]  /*d6dd0*/  LDL.LU.64 R118, [R1+0x3e88] ;  /* 0x003e880001767983 */ /* 0x000f280000300a00 */
[----:B------:R-:W4:Y:S04]  /*d6de0*/  LDL.LU.64 R120, [R1+0x3e80] ;  /* 0x003e800001787983 */ /* 0x000f280000300a00 */
        /* <DEDUP_REMOVED lines=22> */
[----:B------:R-:W2:Y:S01]  /*d6f50*/  LDL.LU.64 R138, [R1+0x3e38] ;  /* 0x003e3800018a7983 */ /* 0x000ea20000300a00 */
[----:B---3--:R-:W-:-:S05]  /*d6f60*/  IADD3 R106, P2, PT, R6, R193, RZ ;  /* 0x000000c1066a7210 */ /* 0x008fca0007f5e0ff */
[----:B------:R-:W-:Y:S02]  /*d6f70*/  IMAD.X R105, R7, 0x1, R3, P2 ;  /* 0x0000000107697824 */ /* 0x000fe400010e0603 */
[----:B------:R-:W3:Y:S01]  /*d6f80*/  LDL.LU.64 R6, [R1+0x3e30] ;  /* 0x003e300001067983 */ /* 0x000ee20000300a00 */
[----:B----4-:R-:W-:-:S05]  /*d6f90*/  IADD3 R108, P2, PT, R4, R193, RZ ;  /* 0x000000c1046c7210 */ /* 0x010fca0007f5e0ff */
[----:B------:R-:W-:Y:S02]  /*d6fa0*/  IMAD.X R107, R5, 0x1, R3, P2 ;  /* 0x00000001056b7824 */ /* 0x000fe400010e0603 */
[----:B------:R-:W4:Y:S01]  /*d6fb0*/  LDL.LU.64 R4, [R1+0x3e28] ;  /* 0x003e280001047983 */ /* 0x000f220000300a00 */
[----:B------:R-:W-:-:S05]  /*d6fc0*/  IADD3 R110, P2, PT, R112, R193, RZ ;  /* 0x000000c1706e7210 */ /* 0x000fca0007f5e0ff */
[----:B------:R-:W-:Y:S01]  /*d6fd0*/  IMAD.X R109, R113, 0x1, R3, P2 ;  /* 0x00000001716d7824 */ /* 0x000fe200010e0603 */
[----:B------:R-:W-:-:S05]  /*d6fe0*/  IADD3 R112, P2, PT, R114, R193, RZ ;  /* 0x000000c172707210 */ /* 0x000fca0007f5e0ff */
[----:B------:R-:W-:Y:S01]  /*d6ff0*/  IMAD.X R111, R115, 0x1, R3, P2 ;  /* 0x00000001736f7824 */ /* 0x000fe200010e0603 */
[----:B------:R-:W-:-:S04]  /*d7000*/  IADD3 R114, P2, PT, R116, R193, RZ ;  /* 0x000000c174727210 */ /* 0x000fc80007f5e0ff */
[----:B------:R-:W-:Y:S02]  /*d7010*/  IADD3.X R113, PT, PT, R117, R3, RZ, P2, !PT ;  /* 0x0000000375717210 */ /* 0x000fe400017fe4ff */
        /* <DEDUP_REMOVED lines=8> */
[----:B--2---:R-:W-:-:S05]  /*d70a0*/  IADD3 R124, P2, PT, R126, R193, RZ ;  /* 0x000000c17e7c7210 */ /* 0x004fca0007f5e0ff */
[----:B------:R-:W-:Y:S01]  /*d70b0*/  IMAD.X R123, R127, 0x1, R3, P2 ;  /* 0x000000017f7b7824 */ /* 0x000fe200010e0603 */
        /* <DEDUP_REMOVED lines=11> */
[----:B------:R-:W-:Y:S02]  /*d7170*/  IMAD.X R135, R139, 0x1, R3, P2 ;  /* 0x000000018b877824 */ /* 0x000fe400010e0603 */
        /* <DEDUP_REMOVED lines=67> */
[----:B------:R-:W-:Y:S01]  /*d75b0*/  IMAD.MOV.U32 R227, RZ, RZ, R107 ;  /* 0x000000ffffe37224 */ /* 0x000fe200078e006b */
[----:B------:R-:W-:Y:S01]  /*d75c0*/  MOV R213, R111 ;  /* 0x0000006f00d57202 */ /* 0x000fe20000000f00 */
[----:B------:R-:W-:Y:S02]  /*d75d0*/  IMAD.MOV.U32 R214, RZ, RZ, R110 ;  /* 0x000000ffffd67224 */ /* 0x000fe400078e006e */
[----:B------:R-:W-:Y:S02]  /*d75e0*/  IMAD.MOV.U32 R215, RZ, RZ, R109 ;  /* 0x000000ffffd77224 */ /* 0x000fe400078e006d */
[----:B------:R-:W-:Y:S01]  /*d75f0*/  IMAD.MOV.U32 R212, RZ, RZ, R112 ;  /* 0x000000ffffd47224 */ /* 0x000fe200078e0070 */
[----:B---3--:R-:W-:-:S05]  /*d7600*/  IADD3 R138, P2, PT, R6, R193, RZ ;  /* 0x000000c1068a7210 */ /* 0x008fca0007f5e0ff */
[----:B------:R-:W-:Y:S01]  /*d7610*/  IMAD.X R137, R7, 0x1, R3, P2 ;  /* 0x0000000107897824 */ /* 0x000fe200010e0603 */
[-C--:B------:R-:W-:Y:S01]  /*d7620*/  IADD3 R142, P2, PT, R142, R193.reuse, RZ ;  /* 0x000000c18e8e7210 */ /* 0x080fe20007f5e0ff */
[----:B------:R-:W-:Y:S02]  /*d7630*/  IMAD.MOV.U32 R6, RZ, RZ, R36 ;  /* 0x000000ffff067224 */ /* 0x000fe400078e0024 */
[----:B------:R-:W-:Y:S02]  /*d7640*/  IMAD.MOV.U32 R7, RZ, RZ, R35 ;  /* 0x000000ffff077224 */ /* 0x000fe400078e0023 */
[----:B------:R-:W-:Y:S01]  /*d7650*/  IMAD.X R143, R143, 0x1, R3, P2 ;  /* 0x000000018f8f7824 */ /* 0x000fe200010e0603 */
[----:B------:R-:W-:Y:S01]  /*d7660*/  STL [R1+0x4c14], R142 ;  /* 0x004c148e01007387 */ /* 0x000fe20000100800 */
[----:B----4-:R-:W-:Y:S01]  /*d7670*/  IADD3 R140, P3, PT, R4, R193, RZ ;  /* 0x000000c1048c7210 */ /* 0x010fe20007f7e0ff */
[----:B------:R-:W-:-:S04]  /*d7680*/  IMAD.MOV.U32 R4, RZ, RZ, R34 ;  /* 0x000000ffff047224 */ /* 0x000fc800078e0022 */
[----:B------:R-:W-:Y:S02]  /*d7690*/  IMAD.X R139, R5, 0x1, R3, P3 ;  /* 0x00000001058b7824 */ /* 0x000fe400018e0603 */
[----:B------:R-:W-:Y:S01]  /*d76a0*/  IMAD.MOV.U32 R5, RZ, RZ, R33 ;  /* 0x000000ffff057224 */ /* 0x000fe200078e0021 */
[----:B------:R-:W-:Y:S04]  /*d76b0*/  STL [R1+0x4c10], R143 ;  /* 0x004c108f01007387 */ /* 0x000fe80000100800 */
        /* <DEDUP_REMOVED lines=13> */
[----:B------:R-:W-:Y:S04]  /*d7790*/  STL.64 [R1+0x3fa0], R58 ;  /* 0x003fa03a01007387 */ /* 0x000fe80000100a00 */
[----:B------:R-:W-:Y:S04]  /*d77a0*/  STL.64 [R1+0x3f78], R56 ;  /* 0x003f783801007387 */ /* 0x000fe80000100a00 */
[----:B------:R-:W-:Y:S01]  /*d77b0*/  STL.64 [R1+0x3f70], R54 ;  /* 0x003f703601007387 */ /* 0x000fe20000100a00 */
[----:B------:R-:W-:-:S03]  /*d77c0*/  MOV R36, R82 ;  /* 0x0000005200247202 */ /* 0x000fc60000000f00 */
[----:B------:R-:W-:Y:S01]  /*d77d0*/  STL.64 [R1+0x3f48], R52 ;  /* 0x003f483401007387 */ /* 0x000fe20000100a00 */
[----:B------:R-:W-:-:S03]  /*d77e0*/  IMAD.MOV.U32 R34, RZ, RZ, R84 ;  /* 0x000000ffff227224 */ /* 0x000fc600078e0054 */
[----:B------:R-:W-:Y:S01]  /*d77f0*/  STL.64 [R1+0x3f40], R50 ;  /* 0x003f403201007387 */ /* 0x000fe20000100a00 */
[----:B------:R-:W-:-:S03]  /*d7800*/  IMAD.MOV.U32 R35, RZ, RZ, R83 ;  /* 0x000000ffff237224 */ /* 0x000fc600078e0053 */
[----:B------:R-:W-:Y:S04]  /*d7810*/  STL.64 [R1+0x3f38], R48 ;  /* 0x003f383001007387 */ /* 0x000fe80000100a00 */
[----:B------:R-:W-:Y:S04]  /*d7820*/  STL.64 [R1+0x3f30], R46 ;  /* 0x003f302e01007387 */ /* 0x000fe80000100a00 */
[----:B------:R-:W-:Y:S04]  /*d7830*/  STL.64 [R1+0x3f28], R44 ;  /* 0x003f282c01007387 */ /* 0x000fe80000100a00 */
[----:B------:R-:W-:Y:S04]  /*d7840*/  STL.64 [R1+0x3f20], R42 ;  /* 0x003f202a01007387 */ /* 0x000fe80000100a00 */
[----:B------:R1:W-:Y:S04]  /*d7850*/  STL.64 [R1+0x3f18], R40 ;  /* 0x003f182801007387 */ /* 0x0003e80000100a00 */
[----:B------:R1:W-:Y:S04]  /*d7860*/  STL.64 [R1+0x3f10], R38 ;  /* 0x003f102601007387 */ /* 0x0003e80000100a00 */
[----:B------:R1:W-:Y:S04]  /*d7870*/  STL.64 [R1+0x3f08], R36 ;  /* 0x003f082401007387 */ /* 0x0003e80000100a00 */
[----:B------:R1:W-:Y:S04]  /*d7880*/  STL.64 [R1+0x3f00], R34 ;  /* 0x003f002201007387 */ /* 0x0003e80000100a00 */
[----:B------:R-:W-:Y:S04]  /*d7890*/  STL.64 [R1+0x3e20], R144 ;  /* 0x003e209001007387 */ /* 0x000fe80000100a00 */
[----:B------:R-:W-:Y:S04]  /*d78a0*/  STL.64 [R1+0x3ef8], R250 ;  /* 0x003ef8fa01007387 */ /* 0x000fe80000100a00 */
[----:B------:R-:W-:Y:S04]  /*d78b0*/  STL.64 [R1+0x3ef0], R248 ;  /* 0x003ef0f801007387 */ /* 0x000fe80000100a00 */
[----:B------:R-:W-:Y:S04]  /*d78c0*/  STL.64 [R1+0x3ee8], R246 ;  /* 0x003ee8f601007387 */ /* 0x000fe80000100a00 */
[----:B------:R-:W-:Y:S04]  /*d78d0*/  STL.64 [R1+0x3ee0], R244 ;  /* 0x003ee0f401007387 */ /* 0x000fe80000100a00 */
[----:B------:R-:W-:Y:S01]  /*d78e0*/  STL.64 [R1+0x3ed8], R242 ;  /* 0x003ed8f201007387 */ /* 0x000fe20000100a00 */
[----:B------:R-:W-:-:S03]  /*d78f0*/  IMAD.MOV.U32 R210, RZ, RZ, R114 ;  /* 0x000000ffffd27224 */ /* 0x000fc600078e0072 */
[----:B------:R-:W-:Y:S01]  /*d7900*/  STL.64 [R1+0x3ed0], R240 ;  /* 0x003ed0f001007387 */ /* 0x000fe20000100a00 */
[----:B------:R-:W-:-:S03]  /*d7910*/  IMAD.MOV.U32 R211, RZ, RZ, R113 ;  /* 0x000000ffffd37224 */ /* 0x000fc600078e0071 */
[----:B------:R-:W-:Y:S01]  /*d7920*/  STL.64 [R1+0x3ec8], R234 ;  /* 0x003ec8ea01007387 */ /* 0x000fe20000100a00 */
[----:B------:R-:W-:-:S03]  /*d7930*/  IMAD.MOV.U32 R208, RZ, RZ, R116 ;  /* 0x000000ffffd07224 */ /* 0x000fc600078e0074 */
[----:B------:R-:W-:Y:S01]  /*d7940*/  STL.64 [R1+0x3ec0], R232 ;  /* 0x003ec0e801007387 */ /* 0x000fe20000100a00 */
[----:B------:R-:W-:-:S03]  /*d7950*/  IMAD.MOV.U32 R209, RZ, RZ, R115 ;  /* 0x000000ffffd17224 */ /* 0x000fc600078e0073 */
[----:B------:R-:W-:Y:S01]  /*d7960*/  STL.64 [R1+0x3eb8], R230 ;  /* 0x003eb8e601007387 */ /* 0x000fe20000100a00 */
[----:B------:R-:W-:Y:S02]  /*d7970*/  IMAD.MOV.U32 R206, RZ, RZ, R118 ;  /* 0x000000ffffce7224 */ /* 0x000fe400078e0076 */
[----:B------:R-:W-:Y:S01]  /*d7980*/  IMAD.MOV.U32 R207, RZ, RZ, R117 ;  /* 0x000000ffffcf7224 */ /* 0x000fe200078e0075 */
[----:B------:R-:W-:Y:S01]  /*d7990*/  STL.64 [R1+0x3eb0], R228 ;  /* 0x003eb0e401007387 */ /* 0x000fe20000100a00 */
[----:B------:R-:W-:Y:S02]  /*d79a0*/  IMAD.MOV.U32 R204, RZ, RZ, R120 ;  /* 0x000000ffffcc7224 */ /* 0x000fe400078e0078 */
[----:B------:R-:W-:Y:S01]  /*d79b0*/  IMAD.MOV.U32 R205, RZ, RZ, R119 ;  /* 0x000000ffffcd7224 */ /* 0x000fe200078e0077 */
[----:B------:R-:W-:Y:S01]  /*d79c0*/  STL.64 [R1+0x3ea8], R226 ;  /* 0x003ea8e201007387 */ /* 0x000fe20000100a00 */
[----:B------:R-:W-:Y:S02]  /*d79d0*/  IMAD.MOV.U32 R202, RZ, RZ, R122 ;  /* 0x000000ffffca7224 */ /* 0x000fe400078e007a */
[----:B------:R-:W-:Y:S01]  /*d79e0*/  IMAD.MOV.U32 R203, RZ, RZ, R121 ;  /* 0x000000ffffcb7224 */ /* 0x000fe200078e0079 */
[----:B------:R-:W-:Y:S01]  /*d79f0*/  STL.64 [R1+0x3ea0], R214 ;  /* 0x003ea0d601007387 */ /* 0x000fe20000100a00 */
[----:B------:R-:W-:-:S02]  /*d7a00*/  IMAD.MOV.U32 R200, RZ, RZ, R124 ;  /* 0x000000ffffc87224 */ /* 0x000fc400078e007c */
        /* <DEDUP_REMOVED lines=17> */
[----:B------:R-:W-:-:S03]  /*d7b20*/  IMAD.MOV.U32 R150, RZ, RZ, R136 ;  /* 0x000000ffff967224 */ /* 0x000fc600078e0088 */
[----:B------:R-:W-:Y:S01]  /*d7b30*/  LDGSTS.E [R31+0x22800], desc[UR40][R4.64], P0 ;  /* 0x22800000041f7fae */ /* 0x000fe200081a1028 */
[----:B------:R-:W-:-:S03]  /*d7b40*/  IMAD.MOV.U32 R151, RZ, RZ, R135 ;  /* 0x000000ffff977224 */ /* 0x000fc600078e0087 */
[----:B------:R-:W-:Y:S01]  /*d7b50*/  STL.64 [R1+0x3e68], R200 ;  /* 0x003e68c801007387 */ /* 0x000fe20000100a00 */
[----:B------:R-:W-:-:S03]  /*d7b60*/  IMAD.MOV.U32 R148, RZ, RZ, R138 ;  /* 0x000000ffff947224 */ /* 0x000fc600078e008a */
[----:B------:R-:W-:Y:S01]  /*d7b70*/  LDGSTS.E [R31+0x22880], desc[UR40][R6.64], P1 ;  /* 0x22880000061f7fae */ /* 0x000fe200089a1028 */
[----:B------:R-:W-:-:S03]  /*d7b80*/  IMAD.MOV.U32 R149, RZ, RZ, R137 ;  /* 0x000000ffff957224 */ /* 0x000fc600078e0089 */
[----:B------:R-:W-:Y:S04]  /*d7b90*/  STL.64 [R1+0x3e60], R198 ;  /* 0x003e60c601007387 */ /* 0x000fe80000100a00 */
[----:B------:R-:W-:Y:S01]  /*d7ba0*/  LDGSTS.E [R31+0x23000], desc[UR40][R180.64], P0 ;  /* 0x23000000b41f7fae */ /* 0x000fe200081a1028 */
[----:B------:R-:W-:-:S03]  /*d7bb0*/  IMAD.MOV.U32 R146, RZ, RZ, R140 ;  /* 0x000000ffff927224 */ /* 0x000fc600078e008c */
[----:B------:R-:W-:Y:S01]  /*d7bc0*/  STL.64 [R1+0x3e58], R196 ;  /* 0x003e58c401007387 */ /* 0x000fe20000100a00 */
[----:B------:R-:W-:-:S03]  /*d7bd0*/  IMAD.MOV.U32 R147, RZ, RZ, R139 ;  /* 0x000000ffff937224 */ /* 0x000fc600078e008b */
[----:B------:R-:W-:Y:S04]  /*d7be0*/  LDGSTS.E [R31+0x23080], desc[UR40][R182.64], P1 ;  /* 0x23080000b61f7fae */ /* 0x000fe800089a1028 */
[----:B------:R-:W-:Y:S04]  /*d7bf0*/  STL.64 [R1+0x3e50], R194 ;  /* 0x003e50c201007387 */ /* 0x000fe80000100a00 */
[----:B------:R-:W-:Y:S04]  /*d7c00*/  LDGSTS.E [R31+0x23800], desc[UR40][R184.64], P0 ;  /* 0x23800000b81f7fae */ /* 0x000fe800081a1028 */
[----:B------:R-:W-:Y:S04]  /*d7c10*/  STL.64 [R1+0x3e48], R154 ;  /* 0x003e489a01007387 */ /* 0x000fe80000100a00 */
[----:B------:R-:W-:Y:S04]  /*d7c20*/  LDGSTS.E [R31+0x23880], desc[UR40][R186.64], P1 ;  /* 0x23880000ba1f7fae */ /* 0x000fe800089a1028 */
[----:B------:R-:W-:Y:S04]  /*d7c30*/  STL.64 [R1+0x3e40], R152 ;  /* 0x003e409801007387 */ /* 0x000fe80000100a00 */
[----:B------:R-:W-:Y:S04]  /*d7c40*/  LDGSTS.E [R31+0x24000], desc[UR40][R188.64], P0 ;  /* 0x24000000bc1f7fae */ /* 0x000fe800081a1028 */
[----:B------:R-:W-:Y:S04]  /*d7c50*/  STL.64 [R1+0x3e38], R150 ;  /* 0x003e389601007387 */ /* 0x000fe80000100a00 */
[----:B------:R-:W-:Y:S04]  /*d7c60*/  LDGSTS.E [R31+0x24080], desc[UR40][R190.64], P1 ;  /* 0x24080000be1f7fae */ /* 0x000fe800089a1028 */
[----:B-1----:R-:W4:Y:S04]  /*d7c70*/  LDL.LU.64 R4, [R1+0x5548] ;  /* 0x0055480001047983 */ /* 0x002f280000300a00 */
[----:B------:R-:W-:Y:S04]  /*d7c80*/  LDGSTS.E [R31+0x24800], desc[UR40][R216.64], P0 ;  /* 0x24800000d81f7fae */ /* 0x000fe800081a1028 */
[----:B------:R-:W-:Y:S04]  /*d7c90*/  STL.64 [R1+0x3e30], R148 ;  /* 0x003e309401007387 */ /* 0x000fe80000100a00 */
[----:B------:R-:W-:Y:S04]  /*d7ca0*/  LDGSTS.E [R31+0x24880], desc[UR40][R218.64], P1 ;  /* 0x24880000da1f7fae */ /* 0x000fe800089a1028 */
[----:B--2---:R-:W2:Y:S04]  /*d7cb0*/  LDL.LU.64 R6, [R1+0x5540] ;  /* 0x0055400001067983 */ /* 0x004ea80000300a00 */
[----:B------:R-:W-:Y:S04]  /*d7cc0*/  LDGSTS.E [R31+0x25000], desc[UR40][R220.64], P0 ;  /* 0x25000000dc1f7fae */ /* 0x000fe800081a1028 */
[----:B------:R-:W-:Y:S04]  /*d7cd0*/  STL.64 [R1+0x3e28], R146 ;  /* 0x003e289201007387 */ /* 0x000fe80000100a00 */
[----:B------:R-:W-:Y:S04]  /*d7ce0*/  LDGSTS.E [R31+0x25080], desc[UR40][R222.64], P1 ;  /* 0x25080000de1f7fae */ /* 0x000fe800089a1028 */
[----:B---3--:R-:W3:Y:S04]  /*d7cf0*/  LDL.LU.64 R180, [R1+0x5538] ;  /* 0x0055380001b47983 */ /* 0x008ee80000300a00 */
[----:B------:R-:W-:Y:S04]  /*d7d00*/  LDGSTS.E [R31+0x25800], desc[UR40][R224.64], P0 ;  /* 0x25800000e01f7fae */ /* 0x000fe800081a1028 */
[----:B----4-:R-:W4:Y:S04]  /*d7d10*/  LDL.LU.64 R182, [R1+0x5530] ;  /* 0x0055300001b67983 */ /* 0x010f280000300a00 */
[----:B------:R-:W-:Y:S04]  /*d7d20*/  LDGSTS.E [R31+0x25880], desc[UR40][R58.64], P1 ;  /* 0x258800003a1f7fae */ /* 0x000fe800089a1028 */
[----:B------:R-:W2:Y:S04]  /*d7d30*/  LDL.LU.64 R184, [R1+0x5528] ;  /* 0x0055280001b87983 */ /* 0x000ea80000300a00 */
[----:B------:R-:W-:Y:S04]  /*d7d40*/  LDGSTS.E [R31+0x26000], desc[UR40][R56.64], P0 ;  /* 0x26000000381f7fae */ /* 0x000fe800081a1028 */
[----:B------:R-:W2:Y:S04]  /*d7d50*/  LDL.LU.64 R186, [R1+0x5520] ;  /* 0x0055200001ba7983 */ /* 0x000ea80000300a00 */
[----:B------:R-:W-:Y:S04]  /*d7d60*/  LDGSTS.E [R31+0x26080], desc[UR40][R54.64], P1 ;  /* 0x26080000361f7fae */ /* 0x000fe800089a1028 */
[----:B------:R-:W2:Y:S04]  /*d7d70*/  LDL.LU.64 R188, [R1+0x5518] ;  /* 0x0055180001bc7983 */ /* 0x000ea80000300a00 */
[----:B------:R-:W-:Y:S04]  /*d7d80*/  LDGSTS.E [R31+0x26800], desc[UR40][R52.64], P0 ;  /* 0x26800000341f7fae */ /* 0x000fe800081a1028 */
[----:B------:R-:W2:Y:S04]  /*d7d90*/  LDL.LU.64 R190, [R1+0x5510] ;  /* 0x0055100001be7983 */ /* 0x000ea80000300a00 */
[----:B------:R-:W-:Y:S04]  /*d7da0*/  LDGSTS.E [R31+0x26880], desc[UR40][R50.64], P1 ;  /* 0x26880000321f7fae */ /* 0x000fe800089a1028 */
[----:B------:R-:W5:Y:S04]  /*d7db0*/  LDL.LU.64 R216, [R1+0x5508] ;  /* 0x0055080001d87983 */ /* 0x000f680000300a00 */
        /* <DEDUP_REMOVED lines=9> */
[----:B------:R-:W-:Y:S04]  /*d7e50*/  LDGSTS.E [R31+0x28080], desc[UR40][R38.64], P1 ;  /* 0x28080000261f7fae */ /* 0x000fe800089a1028 */
[----:B------:R-:W-:Y:S04]  /*d7e60*/  LDGSTS.E [R31+0x28800], desc[UR40][R36.64], P0 ;  /* 0x28800000241f7fae */ /* 0x000fe800081a1028 */
        /* <DEDUP_REMOVED lines=9> */
[----:B------:R1:W-:Y:S04]  /*d7f00*/  LDGSTS.E [R31+0x28880], desc[UR40][R34.64], P1 ;  /* 0x28880000221f7fae */ /* 0x0003e800089a1028 */
[----:B------:R-:W4:Y:S04]  /*d7f10*/  LDL.LU R44, [R1+0x4d94] ;  /* 0x004d9400012c7983 */ /* 0x000f280000300800 */
[----:B------:R-:W-:Y:S04]  /*d7f20*/  LDGSTS.E [R31+0x29000], desc[UR40][R250.64], P0 ;  /* 0x29000000fa1f7fae */ /* 0x000fe800081a1028 */
[----:B------:R-:W4:Y:S04]  /*d7f30*/  LDL.LU R43, [R1+0x4d18] ;  /* 0x004d1800012b7983 */ /* 0x000f280000300800 */
[----:B------:R-:W-:Y:S04]  /*d7f40*/  LDGSTS.E [R31+0x29080], desc[UR40][R248.64], P1 ;  /* 0x29080000f81f7fae */ /* 0x000fe800089a1028 */
[----:B------:R-:W-:Y:S04]  /*d7f50*/  LDGSTS.E [R31+0x29800], desc[UR40][R246.64], P0 ;  /* 0x29800000f61f7fae */ /* 0x000fe800081a1028 */
[----:B------:R-:W-:Y:S04]  /*d7f60*/  LDGSTS.E [R31+0x29880], desc[UR40][R244.64], P1 ;  /* 0x29880000f41f7fae */ /* 0x000fe800089a1028 */
[----:B------:R-:W-:Y:S04]  /*d7f70*/  LDGSTS.E [R31+0x2a000], desc[UR40][R242.64], P0 ;  /* 0x2a000000f21f7fae */ /* 0x000fe800081a1028 */
[----:B------:R-:W-:Y:S04]  /*d7f80*/  LDGSTS.E [R31+0x2a080], desc[UR40][R240.64], P1 ;  /* 0x2a080000f01f7fae */ /* 0x000fe800089a1028 */
[----:B------:R-:W-:Y:S04]  /*d7f90*/  LDGSTS.E [R31+0x2a800], desc[UR40][R234.64], P0 ;  /* 0x2a800000ea1f7fae */ /* 0x000fe800081a1028 */
        /* <DEDUP_REMOVED lines=8> */
[----:B------:R-:W-:Y:S01]  /*d8020*/  LDGSTS.E [R31+0x2c800], desc[UR40][R208.64], P0 ;  /* 0x2c800000d01f7fae */ /* 0x000fe200081a1028 */
[----:B------:R-:W-:-:S03]  /*d8030*/  LOP3.LUT R32, R141, 0x10, RZ, 0x3c, !PT ;  /* 0x000000108d207812 */ /* 0x000fc600078e3cff */
[----:B------:R-:W-:Y:S04]  /*d8040*/  LDGSTS.E [R31+0x2c880], desc[UR40][R206.64], P1 ;  /* 0x2c880000ce1f7fae */ /* 0x000fe800089a1028 */
[----:B------:R-:W-:Y:S04]  /*d8050*/  LDGSTS.E [R31+0x2d000], desc[UR40][R204.64], P0 ;  /* 0x2d000000cc1f7fae */ /* 0x000fe800081a1028 */
[----:B------:R-:W-:Y:S04]  /*d8060*/  LDGSTS.E [R31+0x2d080], desc[UR40][R202.64], P1 ;  /* 0x2d080000ca1f7fae */ /* 0x000fe800089a1028 */
[----:B------:R-:W-:Y:S04]  /*d8070*/  LDGSTS.E [R31+0x2d800], desc[UR40][R200.64], P0 ;  /* 0x2d800000c81f7fae */ /* 0x000fe800081a1028 */
[----:B------:R-:W-:Y:S01]  /*d8080*/  LDGSTS.E [R31+0x2d880], desc[UR40][R198.64], P1 ;  /* 0x2d880000c61f7fae */ /* 0x000fe200089a1028 */
[----:B------:R-:W-:-:S03]  /*d8090*/  VIADD R32, R32, UR12 ;  /* 0x0000000c20207c36 */ /* 0x000fc60008000000 */
[----:B------:R-:W-:Y:S01]  /*d80a0*/  LDGSTS.E [R31+0x2e000], desc[UR40][R196.64], P0 ;  /* 0x2e000000c41f7fae */ /* 0x000fe200081a1028 */
[----:B-1----:R-:W-:Y:S01]  /*d80b0*/  IMAD.MOV.U32 R34, RZ, RZ, R142 ;  /* 0x000000ffff227224 */ /* 0x002fe200078e008e */
[----:B------:R-:W-:Y:S02]  /*d80c0*/  MOV R35, R143 ;  /* 0x0000008f00237202 */ /* 0x000fe40000000f00 */
        /* <DEDUP_REMOVED lines=8> */
[----:B--2---:R-:W-:-:S02]  /*d8150*/  IADD3 R41, P2, PT, R41, R193, RZ ;  /* 0x000000c129297210 */ /* 0x004fc40007f5e0ff */
[----:B---3--:R-:W-:-:S03]  /*d8160*/  IADD3 R33, P3, PT, R33, R193, RZ ;  /* 0x000000c121217210 */ /* 0x008fc60007f7e0ff */
[--C-:B----4-:R-:W-:Y:S01]  /*d8170*/  IMAD.X R46, R46, 0x1, R3.reuse, P2 ;  /* 0x000000012e2e7824 */ /* 0x110fe200010e0603 */
[----:B------:R-:W-:Y:S01]  /*d8180*/  STL [R1+0x4c1c], R41 ;  /* 0x004c1c2901007387 */ /* 0x000fe20000100800 */
[----:B------:R-:W-:-:S03]  /*d8190*/  IMAD.X R40, R40, 0x1, R3, P3 ;  /* 0x0000000128287824 */ /* 0x000fc600018e0603 */
[----:B------:R-:W-:Y:S04]  /*d81a0*/  STL [R1+0x4c18], R46 ;  /* 0x004c182e01007387 */ /* 0x000fe80000100800 */
[----:B------:R2:W-:Y:S04]  /*d81b0*/  STL [R1+0x4c94], R33 ;  /* 0x004c942101007387 */ /* 0x0005e80000100800 */
[----:B------:R-:W3:Y:S01]  /*d81c0*/  LDL.LU R52, [R1+0x4d9c] ;  /* 0x004d9c0001347983 */ /* 0x000ee20000300800 */
[----:B-1----:R-:W-:-:S03]  /*d81d0*/  IMAD.MOV.U32 R34, RZ, RZ, R41 ;  /* 0x000000ffff227224 */ /* 0x002fc600078e0029 */
[----:B------:R-:W-:Y:S01]  /*d81e0*/  STL [R1+0x4c90], R40 ;  /* 0x004c902801007387 */ /* 0x000fe20000100800 */
[----:B------:R-:W-:Y:S01]  /*d81f0*/  IMAD.MOV.U32 R35, RZ, RZ, R46 ;  /* 0x000000ffff237224 */ /* 0x000fe200078e002e */
[-C--:B------:R-:W-:Y:S02]  /*d8200*/  IADD3 R38, P2, PT, R38, R193.reuse, RZ ;  /* 0x000000c126267210 */ /* 0x080fe40007f5e0ff */
[----:B------:R-:W4:Y:S04]  /*d8210*/  LDL.LU R31, [R1+0x4e14] ;  /* 0x004e1400011f7983 */ /* 0x000f280000300800 */
[----:B------:R-:W4:Y:S01]  /*d8220*/  LDL.LU R53, [R1+0x4d98] ;  /* 0x004d980001357983 */ /* 0x000f220000300800 */
[----:B------:R-:W-:Y:S01]  /*d8230*/  IMAD.X R39, R39, 0x1, R3, P2 ;  /* 0x0000000127277824 */ /* 0x000fe200010e0603 */
[----:B------:R-:W-:-:S02]  /*d8240*/  IADD3 R36, P3, PT, R36, R193, RZ ;  /* 0x000000c124247210 */ /* 0x000fc40007f7e0ff */
[----:B------:R1:W-:Y:S02]  /*d8250*/  LDGSTS.E [R32+0x20180], desc[UR40][R34.64], P1 ;  /* 0x2018000022207fae */ /* 0x0003e400089a1028 */
[----:B-1----:R-:W-:Y:S02]  /*d8260*/  IMAD.MOV.U32 R34, RZ, RZ, R33 ;  /* 0x000000ffff227224 */ /* 0x002fe400078e0021 */
[----:B--2---:R-:W2:Y:S04]  /*d8270*/  LDL.LU R33, [R1+0x4e10] ;  /* 0x004e100001217983 */ /* 0x004ea80000300800 */
[----:B------:R-:W-:Y:S04]  /*d8280*/  STL [R1+0x4c9c], R38 ;  /* 0x004c9c2601007387 */ /* 0x000fe80000100800 */
[----:B------:R-:W-:Y:S04]  /*d8290*/  STL [R1+0x4c98], R39 ;  /* 0x004c982701007387 */ /* 0x000fe80000100800 */
[----:B------:R-:W-:Y:S04]  /*d82a0*/  STL [R1+0x4d14], R36 ;  /* 0x004d142401007387 */ /* 0x000fe80000100800 */
[----:B------:R-:W2:Y:S01]  /*d82b0*/  LDL.LU.64 R56, [R1+0x40e0] ;  /* 0x0040e00001387983 */ /* 0x000ea20000300a00 */
[----:B------:R-:W-:-:S02]  /*d82c0*/  IMAD.MOV.U32 R35, RZ, RZ, R40 ;  /* 0x000000ffff237224 */ /* 0x000fc400078e0028 */
[----:B------:R-:W-:-:S03]  /*d82d0*/  IMAD.X R37, R37, 0x1, R3, P3 ;  /* 0x0000000125257824 */ /* 0x000fc600018e0603 */
[----:B------:R1:W-:Y:S04]  /*d82e0*/  LDGSTS.E [R32+0x20900], desc[UR40][R34.64], P0 ;  /* 0x2090000022207fae */ /* 0x0003e800081a1028 */
[----:B------:R1:W-:Y:S02]  /*d82f0*/  STL [R1+0x4d10], R37 ;  /* 0x004d102501007387 */ /* 0x0003e40000100800 */
[----:B-1----:R-:W-:Y:S02]  /*d8300*/  IMAD.MOV.U32 R34, RZ, RZ, R38 ;  /* 0x000000ffff227224 */ /* 0x002fe400078e0026 */
[----:B------:R-:W-:-:S05]  /*d8310*/  IMAD.MOV.U32 R35, RZ, RZ, R39 ;  /* 0x000000ffff237224 */ /* 0x000fca00078e0027 */
[----:B------:R1:W-:Y:S01]  /*d8320*/  LDGSTS.E [R32+0x20980], desc[UR40][R34.64], P1 ;  /* 0x2098000022207fae */ /* 0x0003e200089a1028 */
[-C--:B------:R-:W-:Y:S01]  /*d8330*/  IADD3 R42, P2, PT, R42, R193.reuse, RZ ;  /* 0x000000c12a2a7210 */ /* 0x080fe20007f5e0ff */
[----:B-1----:R-:W-:Y:S02]  /*d8340*/  IMAD.MOV.U32 R34, RZ, RZ, R36 ;  /* 0x000000ffff227224 */ /* 0x002fe400078e0024 */
[----:B------:R-:W-:Y:S02]  /*d8350*/  IMAD.MOV.U32 R35, RZ, RZ, R37 ;  /* 0x000000ffff237224 */ /* 0x000fe400078e0025 */
[----:B------:R-:W2:Y:S04]  /*d8360*/  LDL.LU.64 R36, [R1+0x40b8] ;  /* 0x0040b80001247983 */ /* 0x000ea80000300a00 */
[----:B------:R-:W2:Y:S01]  /*d8370*/  LDL.LU.64 R38, [R1+0x40b0] ;  /* 0x0040b00001267983 */ /* 0x000ea20000300a00 */
[----:B------:R-:W-:Y:S01]  /*d8380*/  IMAD.X R43, R43, 0x1, R3, P2 ;  /* 0x000000012b2b7824 */ /* 0x000fe200010e0603 */
[----:B------:R-:W-:-:S02]  /*d8390*/  IADD3 R44, P3, PT, R44, R193, RZ ;  /* 0x000000c12c2c7210 */ /* 0x000fc40007f7e0ff */
[----:B------:R-:W2:Y:S04]  /*d83a0*/  LDL.LU.64 R40, [R1+0x4088] ;  /* 0x0040880001287983 */ /* 0x000ea80000300a00 */
[----:B------:R-:W-:Y:S01]  /*d83b0*/  STL [R1+0x4d1c], R42 ;  /* 0x004d1c2a01007387 */ /* 0x000fe20000100800 */
[----:B------:R-:W-:-:S03]  /*d83c0*/  IMAD.X R45, R45, 0x1, R3, P3 ;  /* 0x000000012d2d7824 */ /* 0x000fc600018e0603 */
[----:B------:R1:W-:Y:S04]  /*d83d0*/  LDGSTS.E [R32+0x21100], desc[UR40][R34.64], P0 ;  /* 0x2110000022207fae */ /* 0x0003e800081a1028 */
[----:B------:R1:W-:Y:S04]  /*d83e0*/  STL [R1+0x4d18], R43 ;  /* 0x004d182b01007387 */ /* 0x0003e80000100800 */
[----:B------:R-:W-:Y:S01]  /*d83f0*/  STL [R1+0x4d94], R44 ;  /* 0x004d942c01007387 */ /* 0x000fe20000100800 */
[----:B-1----:R-:W-:Y:S02]  /*d8400*/  IMAD.MOV.U32 R34, RZ, RZ, R42 ;  /* 0x000000ffff227224 */ /* 0x002fe400078e002a */
[----:B------:R-:W-:-:S02]  /*d8410*/  IMAD.MOV.U32 R35, RZ, RZ, R43 ;  /* 0x000000ffff237224 */ /* 0x000fc400078e002b */
[----:B------:R-:W2:Y:S04]  /*d8420*/  LDL.LU.64 R42, [R1+0x4080] ;  /* 0x00408000012a7983 */ /* 0x000ea80000300a00 */
[----:B------:R1:W-:Y:S04]  /*d8430*/  LDGSTS.E [R32+0x21180], desc[UR40][R34.64], P1 ;  /* 0x2118000022207fae */ /* 0x0003e800089a1028 */
[----:B------:R1:W-:Y:S02]  /*d8440*/  STL [R1+0x4d90], R45 ;  /* 0x004d902d01007387 */ /* 0x0003e40000100800 */
[----:B-1----:R-:W-:-:S02]  /*d8450*/  IMAD.MOV.U32 R34, RZ, RZ, R44 ;  /* 0x000000ffff227224 */ /* 0x002fc400078e002c */
[----:B------:R-:W-:Y:S02]  /*d8460*/  IMAD.MOV.U32 R35, RZ, RZ, R45 ;  /* 0x000000ffff237224 */ /* 0x000fe400078e002d */
[----:B------:R-:W2:Y:S04]  /*d8470*/  LDL.LU.64 R44, [R1+0x4058] ;  /* 0x00405800012c7983 */ /* 0x000ea80000300a00 */
[----:B------:R-:W2:Y:S04]  /*d8480*/  LDL.LU.64 R46, [R1+0x4050] ;  /* 0x00405000012e7983 */ /* 0x000ea80000300a00 */
[----:B------:R-:W2:Y:S04]  /*d8490*/  LDL.LU.64 R48, [R1+0x4028] ;  /* 0x0040280001307983 */ /* 0x000ea80000300a00 */
[----:B------:R-:W2:Y:S04]  /*d84a0*/  LDL.LU.64 R50, [R1+0x4020] ;  /* 0x0040200001327983 */ /* 0x000ea80000300a00 */
[----:B------:R1:W-:Y:S01]  /*d84b0*/  LDGSTS.E [R32+0x21900], desc[UR40][R34.64], P0 ;  /* 0x2190000022207fae */ /* 0x0003e200081a1028 */
[----:B---3--:R-:W-:-:S05]  /*d84c0*/  IADD3 R52, P2, PT, R52, R193, RZ ;  /* 0x000000c134347210 */ /* 0x008fca0007f5e0ff */
[----:B------:R-:W-:Y:S01]  /*d84d0*/  STL [R1+0x4d9c], R52 ;  /* 0x004d9c3401007387 */ /* 0x000fe20000100800 */
[----:B----4-:R-:W-:Y:S01]  /*d84e0*/  IADD3 R31, P3, PT, R31, R193, RZ ;  /* 0x000000c11f1f7210 */ /* 0x010fe20007f7e0ff */
[----:B------:R-:W-:Y:S02]  /*d84f0*/  IMAD.X R53, R53, 0x1, R3, P2 ;  /* 0x0000000135357824 */ /* 0x000fe400010e0603 */
[----:B-1----:R-:W-:Y:S02]  /*d8500*/  IMAD.MOV.U32 R34, RZ, RZ, R52 ;  /* 0x000000ffff227224 */ /* 0x002fe400078e0034 */
[----:B------:R-:W-:Y:S01]  /*d8510*/  IMAD.MOV.U32 R35, RZ, RZ, R53 ;  /* 0x000000ffff237224 */ /* 0x000fe200078e0035 */
[----:B------:R1:W-:Y:S04]  /*d8520*/  STL [R1+0x4d98], R53 ;  /* 0x004d983501007387 */ /* 0x0003e80000100800 */
[----:B------:R-:W-:Y:S04]  /*d8530*/  STL [R1+0x4e14], R31 ;  /* 0x004e141f01007387 */ /* 0x000fe80000100800 */
[----:B------:R3:W-:Y:S04]  /*d8540*/  LDGSTS.E [R32+0x21980], desc[UR40][R34.64], P1 ;  /* 0x2198000022207fae */ /* 0x0007e800089a1028 */
[----:B-1----:R-:W4:Y:S01]  /*d8550*/  LDL.LU.64 R52, [R1+0x3ff8] ;  /* 0x003ff80001347983 */ /* 0x002f220000300a00 */
[----:B--2---:R-:W-:-:S05]  /*d8560*/  IMAD.X R33, R33, 0x1, R3, P3 ;  /* 0x0000000121217824 */ /* 0x004fca00018e0603 */
[----:B------:R1:W-:Y:S01]  /*d8570*/  STL [R1+0x4e10], R33 ;  /* 0x004e102101007387 */ /* 0x0003e20000100800 */
[----:B---3--:R-:W-:-:S03]  /*d8580*/  IMAD.MOV.U32 R35, RZ, RZ, R33 ;  /* 0x000000ffff237224 */ /* 0x008fc600078e0021 */
[----:B------:R-:W2:Y:S01]  /*d8590*/  LDL.LU.64 R54, [R1+0x3ff0] ;  /* 0x003ff00001367983 */ /* 0x000ea20000300a00 */
[----:B------:R-:W-:-:S05]  /*d85a0*/  IMAD.MOV.U32 R34, RZ, RZ, R31 ;  /* 0x000000ffff227224 */ /* 0x000fca00078e001f */
[----:B------:R3:W-:Y:S01]  /*d85b0*/  LDGSTS.E [R32+0x22100], desc[UR40][R34.64], P0 ;  /* 0x2210000022207fae */ /* 0x0007e200081a1028 */
[----:B-1----:R-:W-:-:S05]  /*d85c0*/  IADD3 R33, P2, PT, R56, R193, RZ ;  /* 0x000000c138217210 */ /* 0x002fca0007f5e0ff */
[----:B------:R-:W-:Y:S02]  /*d85d0*/  IMAD.X R31, R57, 0x1, R3, P2 ;  /* 0x00000001391f7824 */ /* 0x000fe400010e0603 */
        /* <DEDUP_REMOVED lines=40> */
[----:B---3--:R-:W-:-:S03]  /*d8860*/  IADD3 R35, P2, PT, R36, R193, RZ ;  /* 0x000000c124237210 */ /* 0x008fc60007f5e0ff */
[----:B------:R-:W3:Y:S02]  /*d8870*/  LDL.LU.64 R136, [R1+0x3ce8] ;  /* 0x003ce80001887983 */ /* 0x000ee40000300a00 */
[----:B------:R-:W-:Y:S02]  /*d8880*/  IMAD.X R34, R37, 0x1, R3, P2 ;  /* 0x0000000125227824 */ /* 0x000fe400010e0603 */
[----:B------:R-:W3:Y:S01]  /*d8890*/  LDL.LU.64 R138, [R1+0x3ce0] ;  /* 0x003ce000018a7983 */ /* 0x000ee20000300a00 */
[----:B------:R-:W-:-:S03]  /*d88a0*/  IADD3 R37, P2, PT, R38, R193, RZ ;  /* 0x000000c126257210 */ /* 0x000fc60007f5e0ff */
[----:B------:R-:W3:Y:S02]  /*d88b0*/  LDL.LU.64 R140, [R1+0x3cd8] ;  /* 0x003cd800018c7983 */ /* 0x000ee40000300a00 */
[--C-:B------:R-:W-:Y:S01]  /*d88c0*/  IMAD.X R36, R39, 0x1, R3.reuse, P2 ;  /* 0x0000000127247824 */ /* 0x100fe200010e0603 */
[-C--:B------:R-:W-:Y:S01]  /*d88d0*/  IADD3 R39, P2, PT, R40, R193.reuse, RZ ;  /* 0x000000c128277210 */ /* 0x080fe20007f5e0ff */
[----:B------:R-:W3:Y:S04]  /*d88e0*/  LDL.LU.64 R142, [R1+0x3cd0] ;  /* 0x003cd000018e7983 */ /* 0x000ee80000300a00 */
[----:B------:R-:W-:Y:S01]  /*d88f0*/  IMAD.X R38, R41, 0x1, R3, P2 ;  /* 0x0000000129267824 */ /* 0x000fe200010e0603 */
        /* <DEDUP_REMOVED lines=10> */
[----:B----4-:R-:W-:-:S05]  /*d89a0*/  IADD3 R51, P2, PT, R52, R193, RZ ;  /* 0x000000c134337210 */ /* 0x010fca0007f5e0ff */
        /* <DEDUP_REMOVED lines=71> */
[----:B------:R-:W-:Y:S02]  /*d8e20*/  IADD3 R123, P2, PT, R124, R193, RZ ;  /* 0x000000c17c7b7210 */ /* 0x000fe40007f5e0ff */
[----:B------:R-:W-:-:S03]  /*d8e30*/  LOP3.LUT R35, R35, R34, RZ, 0x3c, !PT ;  /* 0x0000002223237212 */ /* 0x000fc600078e3cff */
[--C-:B------:R-:W-:Y:S01]  /*d8e40*/  IMAD.X R122, R125, 0x1, R3.reuse, P2 ;  /* 0x000000017d7a7824 */ /* 0x100fe200010e0603 */
[----:B------:R-:W-:Y:S02]  /*d8e50*/  IADD3 R125, P2, PT, R126, R193, RZ ;  /* 0x000000c17e7d7210 */ /* 0x000fe40007f5e0ff */
[----:B------:R-:W-:Y:S02]  /*d8e60*/  LOP3.LUT R37, R37, R36, RZ, 0x3c, !PT ;  /* 0x0000002425257212 */ /* 0x000fe400078e3cff */
[----:B------:R-:W-:Y:S02]  /*d8e70*/  LOP3.LUT R39, R39, R38, RZ, 0x3c, !PT ;  /* 0x0000002627277212 */ /* 0x000fe400078e3cff */
[----:B------:R-:W-:Y:S01]  /*d8e80*/  LOP3.LUT R41, R41, R40, RZ, 0x3c, !PT ;  /* 0x0000002829297212 */ /* 0x000fe200078e3cff */
[----:B------:R-:W-:Y:S01]  /*d8e90*/  IMAD.X R124, R127, 0x1, R3, P2 ;  /* 0x000000017f7c7824 */ /* 0x000fe200010e0603 */
[----:B------:R-:W-:Y:S02]  /*d8ea0*/  LOP3.LUT R34, R35, R34, RZ, 0x3c, !PT ;  /* 0x0000002223227212 */ /* 0x000fe400078e3cff */
[----:B------:R-:W-:-:S02]  /*d8eb0*/  LOP3.LUT R43, R43, R42, RZ, 0x3c, !PT ;  /* 0x0000002a2b2b7212 */ /* 0x000fc400078e3cff */
[----:B------:R-:W-:Y:S02]  /*d8ec0*/  LOP3.LUT R36, R37, R36, RZ, 0x3c, !PT ;  /* 0x0000002425247212 */ /* 0x000fe400078e3cff */
[----:B------:R-:W-:Y:S01]  /*d8ed0*/  LOP3.LUT R45, R45, R44, RZ, 0x3c, !PT ;  /* 0x0000002c2d2d7212 */ /* 0x000fe200078e3cff */
[----:B------:R-:W-:Y:S01]  /*d8ee0*/  IMAD.MOV.U32 R144, RZ, RZ, R33 ;  /* 0x000000ffff907224 */ /* 0x000fe200078e0021 */
[----:B------:R-:W-:Y:S01]  /*d8ef0*/  IADD3 R127, P2, PT, R128, R193, RZ ;  /* 0x000000c1807f7210 */ /* 0x000fe20007f5e0ff */
[----:B------:R-:W-:Y:S01]  /*d8f00*/  IMAD.MOV.U32 R145, RZ, RZ, R31 ;  /* 0x000000ffff917224 */ /* 0x000fe200078e001f */
[----:B------:R-:W-:Y:S02]  /*d8f10*/  LOP3.LUT R38, R39, R38, RZ, 0x3c, !PT ;  /* 0x0000002627267212 */ /* 0x000fe400078e3cff */
[----:B------:R-:W-:Y:S02]  /*d8f20*/  LOP3.LUT R47, R47, R46, RZ, 0x3c, !PT ;  /* 0x0000002e2f2f7212 */ /* 0x000fe400078e3cff */
[----:B------:R-:W-:-:S02]  /*d8f30*/  LOP3.LUT R40, R41, R40, RZ, 0x3c, !PT ;  /* 0x0000002829287212 */ /* 0x000fc400078e3cff */
[----:B------:R-:W-:Y:S02]  /*d8f40*/  LOP3.LUT R49, R49, R48, RZ, 0x3c, !PT ;  /* 0x0000003031317212 */ /* 0x000fe400078e3cff */
[----:B------:R-:W-:Y:S02]  /*d8f50*/  LOP3.LUT R35, R35, R34, RZ, 0x3c, !PT ;  /* 0x0000002223237212 */ /* 0x000fe400078e3cff */
[----:B------:R-:W-:Y:S02]  /*d8f60*/  LOP3.LUT R42, R43, R42, RZ, 0x3c, !PT ;  /* 0x0000002a2b2a7212 */ /* 0x000fe400078e3cff */
[----:B------:R-:W-:Y:S02]  /*d8f70*/  LOP3.LUT R51, R51, R50, RZ, 0x3c, !PT ;  /* 0x0000003233337212 */ /* 0x000fe400078e3cff */
[----:B------:R-:W-:Y:S02]  /*d8f80*/  LOP3.LUT R37, R37, R36, RZ, 0x3c, !PT ;  /* 0x0000002425257212 */ /* 0x000fe400078e3cff */
[----:B------:R-:W-:-:S02]  /*d8f90*/  LOP3.LUT R44, R45, R44, RZ, 0x3c, !PT ;  /* 0x0000002c2d2c7212 */ /* 0x000fc400078e3cff */
[----:B------:R-:W-:Y:S01]  /*d8fa0*/  LOP3.LUT R53, R53, R52, RZ, 0x3c, !PT ;  /* 0x0000003435357212 */ /* 0x000fe200078e3cff */
[----:B------:R-:W-:Y:S01]  /*d8fb0*/  IMAD.X R126, R129, 0x1, R3, P2 ;  /* 0x00000001817e7824 */ /* 0x000fe200010e0603 */
[----:B------:R-:W-:Y:S01]  /*d8fc0*/  LOP3.LUT R39, R39, R38, RZ, 0x3c, !PT ;  /* 0x0000002627277212 */ /* 0x000fe200078e3cff */
[----:B------:R-:W-:Y:S01]  /*d8fd0*/  LDGSTS.E [R32+0x22180], desc[UR40][R144.64], P1 ;  /* 0x2218000090207fae */ /* 0x000fe200089a1028 */
[----:B------:R-:W-:Y:S02]  /*d8fe0*/  LOP3.LUT R46, R47, R46, RZ, 0x3c, !PT ;  /* 0x0000002e2f2e7212 */ /* 0x000fe400078e3cff */
[----:B------:R-:W-:Y:S01]  /*d8ff0*/  LOP3.LUT R55, R55, R54, RZ, 0x3c, !PT ;  /* 0x0000003637377212 */ /* 0x000fe200078e3cff */
[----:B------:R-:W-:Y:S01]  /*d9000*/  STL.64 [R1+0x40e0], R144 ;  /* 0x0040e09001007387 */ /* 0x000fe20000100a00 */
[----:B------:R-:W-:Y:S02]  /*d9010*/  LOP3.LUT R41, R41, R40, RZ, 0x3c, !PT ;  /* 0x0000002829297212 */ /* 0x000fe400078e3cff */
[----:B------:R-:W-:-:S02]  /*d9020*/  LOP3.LUT R48, R49, R48, RZ, 0x3c, !PT ;  /* 0x0000003031307212 */ /* 0x000fc400078e3cff */
[----:B------:R-:W-:Y:S01]  /*d9030*/  LOP3.LUT R57, R57, R56, RZ, 0x3c, !PT ;  /* 0x0000003839397212 */ /* 0x000fe200078e3cff */
[----:B------:R-:W-:Y:S01]  /*d9040*/  STL.64 [R1+0x40b8], R34 ;  /* 0x0040b82201007387 */ /* 0x000fe20000100a00 */
[----:B------:R-:W-:Y:S02]  /*d9050*/  IADD3 R129, P2, PT, R130, R193, RZ ;  /* 0x000000c182817210 */ /* 0x000fe40007f5e0ff */
[----:B------:R-:W-:Y:S02]  /*d9060*/  LOP3.LUT R43, R43, R42, RZ, 0x3c, !PT ;  /* 0x0000002a2b2b7212 */ /* 0x000fe400078e3cff */
[----:B------:R-:W-:Y:S02]  /*d9070*/  LOP3.LUT R50, R51, R50, RZ, 0x3c, !PT ;  /* 0x0000003233327212 */ /* 0x000fe400078e3cff */
[----:B------:R-:W-:Y:S01]  /*d9080*/  LOP3.LUT R59, R59, R58, RZ, 0x3c, !PT ;  /* 0x0000003a3b3b7212 */ /* 0x000fe200078e3cff */
[----:B------:R1:W-:Y:S01]  /*d9090*/  STL.64 [R1+0x40b0], R36 ;  /* 0x0040b02401007387 */ /* 0x0003e20000100a00 */
[----:B------:R-:W-:-:S02]  /*d90a0*/  LOP3.LUT R45, R45, R44, RZ, 0x3c, !PT ;  /* 0x0000002c2d2d7212 */ /* 0x000fc400078e3cff */
[----:B------:R-:W-:Y:S02]  /*d90b0*/  LOP3.LUT R52, R53, R52, RZ, 0x3c, !PT ;  /* 0x0000003435347212 */ /* 0x000fe400078e3cff */
[----:B------:R-:W-:Y:S01]  /*d90c0*/  LOP3.LUT R61, R61, R60, RZ, 0x3c, !PT ;  /* 0x0000003c3d3d7212 */ /* 0x000fe200078e3cff */
[----:B------:R-:W-:Y:S01]  /*d90d0*/  STL.64 [R1+0x4088], R38 ;  /* 0x0040882601007387 */ /* 0x000fe20000100a00 */
[----:B------:R-:W-:Y:S02]  /*d90e0*/  LOP3.LUT R47, R47, R46, RZ, 0x3c, !PT ;  /* 0x0000002e2f2f7212 */ /* 0x000fe400078e3cff */
[----:B------:R-:W-:Y:S02]  /*d90f0*/  LOP3.LUT R54, R55, R54, RZ, 0x3c, !PT ;  /* 0x0000003637367212 */ /* 0x000fe400078e3cff */
[----:B------:R-:W-:Y:S01]  /*d9100*/  LOP3.LUT R63, R63, R62, RZ, 0x3c, !PT ;  /* 0x0000003e3f3f7212 */ /* 0x000fe200078e3cff */
[----:B------:R2:W-:Y:S01]  /*d9110*/  STL.64 [R1+0x4080], R40 ;  /* 0x0040802801007387 */ /* 0x0005e20000100a00 */
[----:B------:R-:W-:-:S02]  /*d9120*/  LOP3.LUT R49, R49, R48, RZ, 0x3c, !PT ;  /* 0x0000003031317212 */ /* 0x000fc400078e3cff */
[----:B------:R-:W-:Y:S02]  /*d9130*/  LOP3.LUT R56, R57, R56, RZ, 0x3c, !PT ;  /* 0x0000003839387212 */ /* 0x000fe400078e3cff */
[----:B------:R-:W-:Y:S01]  /*d9140*/  LOP3.LUT R65, R65, R64, RZ, 0x3c, !PT ;  /* 0x0000004041417212 */ /* 0x000fe200078e3cff */
[----:B------:R-:W-:Y:S01]  /*d9150*/  IMAD.X R128, R131, 0x1, R3, P2 ;  /* 0x0000000183807824 */ /* 0x000fe200010e0603 */
[----:B------:R-:W-:Y:S01]  /*d9160*/  LOP3.LUT R51, R51, R50, RZ, 0x3c, !PT ;  /* 0x0000003233337212 */ /* 0x000fe200078e3cff */
[----:B------:R-:W-:Y:S01]  /*d9170*/  STL.64 [R1+0x4058], R42 ;  /* 0x0040582a01007387 */ /* 0x000fe20000100a00 */
[----:B------:R-:W-:Y:S02]  /*d9180*/  LOP3.LUT R58, R59, R58, RZ, 0x3c, !PT ;  /* 0x0000003a3b3a7212 */ /* 0x000fe400078e3cff */
[----:B------:R-:W-:Y:S01]  /*d9190*/  LOP3.LUT R67, R67, R66, RZ, 0x3c, !PT ;  /* 0x0000004243437212 */ /* 0x000fe200078e3cff */
[----:B------:R4:W-:Y:S01]  /*d91a0*/  STL.64 [R1+0x4050], R44 ;  /* 0x0040502c01007387 */ /* 0x0009e20000100a00 */
[----:B------:R-:W-:-:S02]  /*d91b0*/  LOP3.LUT R53, R53, R52, RZ, 0x3c, !PT ;  /* 0x0000003435357212 */ /* 0x000fc400078e3cff */
[----:B------:R-:W-:Y:S02]  /*d91c0*/  LOP3.LUT R60, R61, R60, RZ, 0x3c, !PT ;  /* 0x0000003c3d3c7212 */ /* 0x000fe400078e3cff */
[----:B------:R-:W-:Y:S01]  /*d91d0*/  LOP3.LUT R69, R69, R68, RZ, 0x3c, !PT ;  /* 0x0000004445457212 */ /* 0x000fe200078e3cff */
[----:B------:R-:W-:Y:S01]  /*d91e0*/  STL.64 [R1+0x4028], R46 ;  /* 0x0040282e01007387 */ /* 0x000fe20000100a00 */
[----:B------:R-:W-:Y:S02]  /*d91f0*/  IADD3 R131, P2, PT, R132, R193, RZ ;  /* 0x000000c184837210 */ /* 0x000fe40007f5e0ff */
[----:B------:R-:W-:Y:S01]  /*d9200*/  LOP3.LUT R55, R55, R54, RZ, 0x3c, !PT ;  /* 0x0000003637377212 */ /* 0x000fe200078e3cff */
[----:B------:R-:W-:Y:S01]  /*d9210*/  LDGSTS.E [R32+0x22900], desc[UR40][R34.64], P0 ;  /* 0x2290000022207fae */ /* 0x000fe200081a1028 */
        /* <DEDUP_REMOVED lines=10> */
[----:B------:R-:W-:Y:S01]  /*d92c0*/  STL.64 [R1+0x3ff0], R52 ;  /* 0x003ff03401007387 */ /* 0x000fe20000100a00 */
        /* <DEDUP_REMOVED lines=8> */
[----:B------:R-:W-:Y:S01]  /*d9350*/  STL.64 [R1+0x3fc0], R56 ;  /* 0x003fc03801007387 */ /* 0x000fe20000100a00 */
[----:B------:R-:W-:-:S02]  /*d9360*/  LOP3.LUT R65, R65, R64, RZ, 0x3c, !PT ;  /* 0x0000004041417212 */ /* 0x000fc400078e3cff */
[----:B------:R-:W-:Y:S02]  /*d9370*/  LOP3.LUT R72, R73, R72, RZ, 0x3c, !PT ;  /* 0x0000004849487212 */ /* 0x000fe400078e3cff */
[----:B------:R-:W-:Y:S01]  /*d9380*/  LOP3.LUT R81, R81, R80, RZ, 0x3c, !PT ;  /* 0x0000005051517212 */ /* 0x000fe200078e3cff */
[----:B------:R-:W-:Y:S01]  /*d9390*/  STL.64 [R1+0x3f98], R58 ;  /* 0x003f983a01007387 */ /* 0x000fe20000100a00 */
[----:B------:R-:W-:Y:S02]  /*d93a0*/  IADD3 R133, P2, PT, R134, R193, RZ ;  /* 0x000000c186857210 */ /* 0x000fe40007f5e0ff */
[----:B------:R-:W-:Y:S01]  /*d93b0*/  LOP3.LUT R67, R67, R66, RZ, 0x3c, !PT ;  /* 0x0000004243437212 */ /* 0x000fe200078e3cff */
[----:B------:R1:W-:Y:S01]  /*d93c0*/  LDGSTS.E [R32+0x22980], desc[UR40][R36.64], P1 ;  /* 0x2298000024207fae */ /* 0x0003e200089a1028 */
[----:B------:R-:W-:Y:S02]  /*d93d0*/  LOP3.LUT R74, R75, R74, RZ, 0x3c, !PT ;  /* 0x0000004a4b4a7212 */ /* 0x000fe400078e3cff */
[----:B------:R-:W-:Y:S01]  /*d93e0*/  LOP3.LUT R83, R83, R82, RZ, 0x3c, !PT ;  /* 0x0000005253537212 */ /* 0x000fe200078e3cff */
[----:B------:R-:W-:Y:S01]  /*d93f0*/  STL.64 [R1+0x3f90], R60 ;  /* 0x003f903c01007387 */ /* 0x000fe20000100a00 */
        /* <DEDUP_REMOVED lines=21> */
[----:B---3--:R-:W-:Y:S02]  /*d9550*/  IADD3 R135, P2, PT, R136, R193, RZ ;  /* 0x000000c188877210 */ /* 0x008fe40007f5e0ff */
[----:B------:R-:W-:Y:S01]  /*d9560*/  LOP3.LUT R79, R79, R78, RZ, 0x3c, !PT ;  /* 0x0000004e4f4f7212 */ /* 0x000fe200078e3cff */
[----:B------:R-:W-:Y:S01]  /*d9570*/  LDGSTS.E [R32+0x23100], desc[UR40][R38.64], P0 ;  /* 0x2310000026207fae */ /* 0x000fe200081a1028 */
        /* <DEDUP_REMOVED lines=101> */
[----:B------:R-:W-:Y:S01]  /*d9bd0*/  LOP3.LUT R132, R133, R132, RZ, 0x3c, !PT ;  /* 0x0000008485847212 */ /* 0x000fe200078e3cff */
[----:B------:R-:W-:Y:S01]  /*d9be0*/  STL.64 [R1+0x3d28], R118 ;  /* 0x003d287601007387 */ /* 0x000fe20000100a00 */
[----:B------:R-:W-:Y:S02]  /*d9bf0*/  LOP3.LUT R127, R127, R126, RZ, 0x3c, !PT ;  /* 0x0000007e7f7f7212 */ /* 0x000fe400078e3cff */
[----:B------:R-:W-:Y:S01]  /*d9c00*/  LOP3.LUT R134, R135, R134, RZ, 0x3c, !PT ;  /* 0x0000008687867212 */ /* 0x000fe200078e3cff */
[----:B------:R-:W-:Y:S01]  /*d9c10*/  STL.64 [R1+0x3d20], R120 ;  /* 0x003d207801007387 */ /* 0x000fe20000100a00 */
[----:B------:R-:W-:Y:S02]  /*d9c20*/  LOP3.LUT R129, R129, R128, RZ, 0x3c, !PT ;  /* 0x0000008081817212 */ /* 0x000fe400078e3cff */
[----:B------:R-:W-:Y:S01]  /*d9c30*/  LOP3.LUT R136, R137, R136, RZ, 0x3c, !PT ;  /* 0x0000008889887212 */ /* 0x000fe200078e3cff */
[----:B------:R-:W-:Y:S01]  /*d9c40*/  IMAD.X R140, R143, 0x1, R3, P2 ;  /* 0x000000018f8c7824 */ /* 0x000fe200010e0603 */
        /* <DEDUP_REMOVED lines=8> */
[----:B------:R-:W-:Y:S01]  /*d9cd0*/  LOP3.LUT R139, R139, R138, RZ, 0x3c, !PT ;  /* 0x0000008a8b8b7212 */ /* 0x000fe200078e3cff */
[----:B------:R-:W-:Y:S02]  /*d9ce0*/  IMAD.MOV.U32 R142, RZ, RZ, R141 ;  /* 0x000000ffff8e7224 */ /* 0x000fe400078e008d */
[----:B------:R-:W-:Y:S01]  /*d9cf0*/  STL.64 [R1+0x3d00], R128 ;  /* 0x003d008001007387 */ /* 0x000fe20000100a00 */
[----:B------:R-:W-:-:S03]  /*d9d00*/  IMAD.MOV.U32 R143, RZ, RZ, R140 ;  /* 0x000000ffff8f7224 */ /* 0x000fc600078e008c */
[----:B------:R-:W-:Y:S04]  /*d9d10*/  STL.64 [R1+0x3cf8], R130 ;  /* 0x003cf88201007387 */ /* 0x000fe80000100a00 */
[----:B------:R-:W-:Y:S04]  /*d9d20*/  STL.64 [R1+0x3cf0], R132 ;  /* 0x003cf08401007387 */ /* 0x000fe80000100a00 */
[----:B------:R-:W-:Y:S04]  /*d9d30*/  STL.64 [R1+0x3ce8], R134 ;  /* 0x003ce88601007387 */ /* 0x000fe80000100a00 */
[----:B------:R-:W-:Y:S04]  /*d9d40*/  STL.64 [R1+0x3ce0], R136 ;  /* 0x003ce08801007387 */ /* 0x000fe80000100a00 */
[----:B------:R-:W-:Y:S04]  /*d9d50*/  STL.64 [R1+0x3cd8], R138 ;  /* 0x003cd88a01007387 */ /* 0x000fe80000100a00 */
[----:B------:R-:W-:Y:S04]  /*d9d60*/  STL.64 [R1+0x3cd0], R142 ;  /* 0x003cd08e01007387 */ /* 0x000fe80000100a00 */
[----:B------:R-:W3:Y:S04]  /*d9d70*/  LDL.LU R31, [R1+0x4c24] ;  /* 0x004c2400011f7983 */ /* 0x000ee80000300800 */
[----:B-1----:R-:W3:Y:S04]  /*d9d80*/  LDL.LU R36, [R1+0x4c2c] ;  /* 0x004c2c0001247983 */ /* 0x002ee80000300800 */
[----:B------:R-:W3:Y:S04]  /*d9d90*/  LDL.LU R33, [R1+0x4c20] ;  /* 0x004c200001217983 */ /* 0x000ee80000300800 */
[----:B--2---:R-:W2:Y:S04]  /*d9da0*/  LDL.LU R40, [R1+0x4c28] ;  /* 0x004c280001287983 */ /* 0x004ea80000300800 */
[----:B------:R-:W2:Y:S04]  /*d9db0*/  LDL.LU R34, [R1+0x4ca4] ;  /* 0x004ca40001227983 */ /* 0x000ea80000300800 */
[----:B------:R-:W-:Y:S04]  /*d9dc0*/  LDGSTS.E [R32+0x24100], desc[UR40][R46.64], P0 ;  /* 0x241000002e207fae */ /* 0x000fe800081a1028 */
[----:B------:R-:W2:Y:S04]  /*d9dd0*/  LDL.LU R38, [R1+0x4cac] ;  /* 0x004cac0001267983 */ /* 0x000ea80000300800 */
[----:B------:R-:W-:Y:S04]  /*d9de0*/  LDGSTS.E [R32+0x24180], desc[UR40][R48.64], P1 ;  /* 0x2418000030207fae */ /* 0x000fe800089a1028 */
[----:B------:R-:W2:Y:S04]  /*d9df0*/  LDL.LU R35, [R1+0x4ca0] ;  /* 0x004ca00001237983 */ /* 0x000ea80000300800 */
[----:B------:R-:W-:Y:S04]  /*d9e00*/  LDGSTS.E [R32+0x24900], desc[UR40][R50.64], P0 ;  /* 0x2490000032207fae */ /* 0x000fe800081a1028 */
[----:B------:R-:W-:Y:S04]  /*d9e10*/  LDGSTS.E [R32+0x24980], desc[UR40][R52.64], P1 ;  /* 0x2498000034207fae */ /* 0x000fe800089a1028 */
[----:B------:R-:W-:Y:S04]  /*d9e20*/  LDGSTS.E [R32+0x25100], desc[UR40][R54.64], P0 ;  /* 0x2510000036207fae */ /* 0x000fe800081a1028 */
[----:B------:R-:W-:Y:S04]  /*d9e30*/  LDGSTS.E [R32+0x25180], desc[UR40][R56.64], P1 ;  /* 0x2518000038207fae */ /* 0x000fe800089a1028 */
[----:B------:R-:W-:Y:S04]  /*d9e40*/  LDGSTS.E [R32+0x25900], desc[UR40][R58.64], P0 ;  /* 0x259000003a207fae */ /* 0x000fe800081a1028 */
[----:B------:R-:W-:Y:S04]  /*d9e50*/  LDGSTS.E [R32+0x25980], desc[UR40][R60.64], P1 ;  /* 0x259800003c207fae */ /* 0x000fe800089a1028 */
        /* <DEDUP_REMOVED lines=20> */
[----:B----4-:R-:W4:Y:S04]  /*d9fa0*/  LDL.LU R45, [R1+0x4d24] ;  /* 0x004d2400012d7983 */ /* 0x010f280000300800 */
[----:B------:R-:W-:Y:S04]  /*d9fb0*/  LDGSTS.E [R32+0x2a980], desc[UR40][R100.64], P1 ;  /* 0x2a98000064207fae */ /* 0x000fe800089a1028 */
[----:B------:R-:W-:Y:S04]  /*d9fc0*/  LDGSTS.E [R32+0x2b100], desc[UR40][R102.64], P0 ;  /* 0x2b10000066207fae */ /* 0x000fe800081a1028 */
[----:B------:R-:W-:Y:S04]  /*d9fd0*/  LDGSTS.E [R32+0x2b180], desc[UR40][R104.64], P1 ;  /* 0x2b18000068207fae */ /* 0x000fe800089a1028 */
[----:B------:R-:W-:Y:S04]  /*d9fe0*/  LDGSTS.E [R32+0x2b900], desc[UR40][R106.64], P0 ;  /* 0x2b9000006a207fae */ /* 0x000fe800081a1028 */
        /* <DEDUP_REMOVED lines=20> */
[----:B---3--:R-:W-:-:S02]  /*da130*/  IADD3 R31, P2, PT, R31, R193, RZ ;  /* 0x000000c11f1f7210 */ /* 0x008fc40007f5e0ff */
[----:B------:R-:W-:-:S03]  /*da140*/  IADD3 R36, P3, PT, R36, R193, RZ ;  /* 0x000000c124247210 */ /* 0x000fc60007f7e0ff */
[----:B------:R-:W-:Y:S01]  /*da150*/  IMAD.X R33, R33, 0x1, R3, P2 ;  /* 0x0000000121217824 */ /* 0x000fe200010e0603 */
[----:B------:R3:W-:Y:S01]  /*da160*/  STL [R1+0x4c24], R31 ;  /* 0x004c241f01007387 */ /* 0x0007e20000100800 */
[----:B-1----:R-:W-:Y:S02]  /*da170*/  IMAD.MOV.U32 R32, RZ, RZ, R31 ;  /* 0x000000ffff207224 */ /* 0x002fe400078e001f */
[----:B--2---:R-:W-:Y:S01]  /*da180*/  IMAD.X R40, R40, 0x1, R3, P3 ;  /* 0x0000000128287824 */ /* 0x004fe200018e0603 */
[----:B------:R1:W-:Y:S04]  /*da190*/  STL [R1+0x4c20], R33 ;  /* 0x004c202101007387 */ /* 0x0003e80000100800 */
[----:B------:R-:W-:Y:S04]  /*da1a0*/  STL [R1+0x4c2c], R36 ;  /* 0x004c2c2401007387 */ /* 0x000fe80000100800 */
[----:B------:R-:W2:Y:S04]  /*da1b0*/  LDL.LU R37, [R1+0x4da4] ;  /* 0x004da40001257983 */ /* 0x000ea80000300800 */
[----:B------:R1:W-:Y:S04]  /*da1c0*/  STL [R1+0x4c28], R40 ;  /* 0x004c282801007387 */ /* 0x0003e80000100800 */
[----:B------:R1:W-:Y:S04]  /*da1d0*/  LDGSTS.E [R28+0x20200], desc[UR40][R32.64], P0 ;  /* 0x20200000201c7fae */ /* 0x0003e800081a1028 */
[----:B---3--:R-:W3:Y:S01]  /*da1e0*/  LDL.LU R31, [R1+0x4dac] ;  /* 0x004dac00011f7983 */ /* 0x008ee20000300800 */
[----:B-1----:R-:W-:-:S03]  /*da1f0*/  IMAD.MOV.U32 R33, RZ, RZ, R40 ;  /* 0x000000ffff217224 */ /* 0x002fc600078e0028 */
[----:B------:R-:W3:Y:S01]  /*da200*/  LDL.LU R40, [R1+0x4da0] ;  /* 0x004da00001287983 */ /* 0x000ee20000300800 */
[----:B------:R-:W-:-:S03]  /*da210*/  IMAD.MOV.U32 R32, RZ, RZ, R36 ;  /* 0x000000ffff207224 */ /* 0x000fc600078e0024 */
[----:B------:R-:W3:Y:S01]  /*da220*/  LDL.LU R36, [R1+0x4da8] ;  /* 0x004da80001247983 */ /* 0x000ee20000300800 */
[-C--:B------:R-:W-:Y:S02]  /*da230*/  IADD3 R34, P2, PT, R34, R193.reuse, RZ ;  /* 0x000000c122227210 */ /* 0x080fe40007f5e0ff */
[----:B------:R-:W-:Y:S01]  /*da240*/  IADD3 R38, P3, PT, R38, R193, RZ ;  /* 0x000000c126267210 */ /* 0x000fe20007f7e0ff */
[----:B------:R1:W-:Y:S02]  /*da250*/  LDGSTS.E [R28+0x20280], desc[UR40][R32.64], P1 ;  /* 0x20280000201c7fae */ /* 0x0003e400089a1028 */
[----:B------:R-:W-:Y:S02]  /*da260*/  IMAD.X R35, R35, 0x1, R3, P2 ;  /* 0x0000000123237824 */ /* 0x000fe400010e0603 */
[----:B------:R-:W-:Y:S04]  /*da270*/  STL [R1+0x4ca4], R34 ;  /* 0x004ca42201007387 */ /* 0x000fe80000100800 */
[----:B------:R1:W-:Y:S02]  /*da280*/  STL [R1+0x4ca0], R35 ;  /* 0x004ca02301007387 */ /* 0x0003e40000100800 */
[----:B-1----:R-:W-:-:S02]  /*da290*/  IMAD.MOV.U32 R32, RZ, RZ, R34 ;  /* 0x000000ffff207224 */ /* 0x002fc400078e0022 */
[----:B------:R-:W-:Y:S01]  /*da2a0*/  STL [R1+0x4cac], R38 ;  /* 0x004cac2601007387 */ /* 0x000fe20000100800 */
[----:B------:R-:W-:Y:S02]  /*da2b0*/  IMAD.MOV.U32 R33, RZ, RZ, R35 ;  /* 0x000000ffff217224 */ /* 0x000fe400078e0023 */
[----:B------:R-:W-:Y:S01]  /*da2c0*/  IMAD.X R39, R39, 0x1, R3, P3 ;  /* 0x0000000127277824 */ /* 0x000fe200018e0603 */
[----:B------:R-:W3:Y:S04]  /*da2d0*/  LDL.LU.64 R34, [R1+0x40d8] ;  /* 0x0040d80001227983 */ /* 0x000ee80000300a00 */
[----:B------:R1:W-:Y:S04]  /*da2e0*/  LDGSTS.E [R28+0x20a00], desc[UR40][R32.64], P0 ;  /* 0x20a00000201c7fae */ /* 0x0003e800081a1028 */
[----:B------:R1:W-:Y:S02]  /*da2f0*/  STL [R1+0x4ca8], R39 ;  /* 0x004ca82701007387 */ /* 0x0003e40000100800 */
[----:B-1----:R-:W-:Y:S01]  /*da300*/  MOV R32, R38 ;  /* 0x0000002600207202 */ /* 0x002fe20000000f00 */
[----:B------:R-:W-:-:S02]  /*da310*/  IMAD.MOV.U32 R33, RZ, RZ, R39 ;  /* 0x000000ffff217224 */ /* 0x000fc400078e0027 */
[----:B------:R-:W3:Y:S04]  /*da320*/  LDL.LU.64 R38, [R1+0x40d0] ;  /* 0x0040d00001267983 */ /* 0x000ee80000300a00 */
[----:B------:R-:W3:Y:S04]  /*da330*/  LDL.LU.64 R42, [R1+0x36e8] ;  /* 0x0036e800012a7983 */ /* 0x000ee80000300a00 */
[----:B------:R-:W3:Y:S04]  /*da340*/  LDL.LU.64 R46, [R1+0x36e0] ;  /* 0x0036e000012e7983 */ /* 0x000ee80000300a00 */
[----:B------:R-:W3:Y:S04]  /*da350*/  LDL.LU.64 R50, [R1+0x3588] ;  /* 0x0035880001327983 */ /* 0x000ee80000300a00 */
[----:B------:R1:W-:Y:S01]  /*da360*/  LDGSTS.E [R28+0x20a80], desc[UR40][R32.64], P1 ;  /* 0x20a80000201c7fae */ /* 0x0003e200089a1028 */
[----:B----4-:R-:W-:-:S05]  /*da370*/  IADD3 R45, P2, PT, R45, R193, RZ ;  /* 0x000000c12d2d7210 */ /* 0x010fca0007f5e0ff */
[----:B------:R-:W-:Y:S01]  /*da380*/  STL [R1+0x4d24], R45 ;  /* 0x004d242d01007387 */ /* 0x000fe20000100800 */
[----:B------:R-:W-:Y:S01]  /*da390*/  IADD3 R41, P3, PT, R41, R193, RZ ;  /* 0x000000c129297210 */ /* 0x000fe20007f7e0ff */
[----:B------:R-:W-:-:S05]  /*da3a0*/  IMAD.X R48, R48, 0x1, R3, P2 ;  /* 0x0000000130307824 */ /* 0x000fca00010e0603 */
[----:B------:R4:W-:Y:S04]  /*da3b0*/  STL [R1+0x4d20], R48 ;  /* 0x004d203001007387 */ /* 0x0009e80000100800 */
[----:B------:R-:W-:Y:S04]  /*da3c0*/  STL [R1+0x4d2c], R41 ;  /* 0x004d2c2901007387 */ /* 0x000fe80000100800 */
[----:B------:R-:W3:Y:S01]  /*da3d0*/  LDL.LU.64 R54, [R1+0x3580] ;  /* 0x0035800001367983 */ /* 0x000ee20000300a00 */
[----:B-1----:R-:W-:Y:S02]  /*da3e0*/  IMAD.MOV.U32 R32, RZ, RZ, R45 ;  /* 0x000000ffff207224 */ /* 0x002fe400078e002d */
[----:B------:R-:W-:-:S05]  /*da3f0*/  IMAD.X R44, R44, 0x1, R3, P3 ;  /* 0x000000012c2c7824 */ /* 0x000fca00018e0603 */
[----:B------:R1:W-:Y:S04]  /*da400*/  STL [R1+0x4d28], R44 ;  /* 0x004d282c01007387 */ /* 0x0003e80000100800 */
[----:B------:R-:W3:Y:S04]  /*da410*/  LDL.LU.64 R56, [R1+0x3448] ;  /* 0x0034480001387983 */ /* 0x000ee80000300a00 */
[----:B------:R-:W3:Y:S01]  /*da420*/  LDL.LU.64 R52, [R1+0x3440] ;  /* 0x0034400001347983 */ /* 0x000ee20000300a00 */
[----:B------:R-:W-:-:S03]  /*da430*/  IMAD.MOV.U32 R33, RZ, RZ, R48 ;  /* 0x000000ffff217224 */ /* 0x000fc600078e0030 */
[----:B----4-:R-:W4:Y:S04]  /*da440*/  LDL.LU.64 R48, [R1+0x3368] ;  /* 0x0033680001307983 */ /* 0x010f280000300a00 */
[----:B------:R1:W-:Y:S02]  /*da450*/  LDGSTS.E [R28+0x21200], desc[UR40][R32.64], P0 ;  /* 0x21200000201c7fae */ /* 0x0003e400081a1028 */
[----:B-1----:R-:W-:Y:S02]  /*da460*/  IMAD.MOV.U32 R33, RZ, RZ, R44 ;  /* 0x000000ffff217224 */ /* 0x002fe400078e002c */
[----:B------:R-:W-:-:S05]  /*da470*/  IMAD.MOV.U32 R32, RZ, RZ, R41 ;  /* 0x000000ffff207224 */ /* 0x000fca00078e0029 */
[----:B------:R1:W-:Y:S01]  /*da480*/  LDGSTS.E [R28+0x21280], desc[UR40][R32.64], P1 ;  /* 0x21280000201c7fae */ /* 0x0003e200089a1028 */
[----:B--2---:R-:W-:-:S05]  /*da490*/  IADD3 R37, P2, PT, R37, R193, RZ ;  /* 0x000000c125257210 */ /* 0x004fca0007f5e0ff */
[----:B------:R-:W-:Y:S01]  /*da4a0*/  STL [R1+0x4da4], R37 ;  /* 0x004da42501007387 */ /* 0x000fe20000100800 */
[----:B---3--:R-:W-:Y:S01]  /*da4b0*/  IADD3 R31, P3, PT, R31, R193, RZ ;  /* 0x000000c11f1f7210 */ /* 0x008fe20007f7e0ff */
[----:B------:R-:W-:-:S05]  /*da4c0*/  IMAD.X R40, R40, 0x1, R3, P2 ;  /* 0x0000000128287824 */ /* 0x000fca00010e0603 */
[----:B------:R2:W-:Y:S04]  /*da4d0*/  STL [R1+0x4da0], R40 ;  /* 0x004da02801007387 */ /* 0x0005e80000100800 */
[----:B------:R-:W-:Y:S04]  /*da4e0*/  STL [R1+0x4dac], R31 ;  /* 0x004dac1f01007387 */ /* 0x000fe80000100800 */
[----:B------:R-:W3:Y:S01]  /*da4f0*/  LDL.LU.64 R44, [R1+0x3360] ;  /* 0x00336000012c7983 */ /* 0x000ee20000300a00 */
[----:B------:R-:W-:Y:S02]  /*da500*/  IMAD.X R36, R36, 0x1, R3, P3 ;  /* 0x0000000124247824 */ /* 0x000fe400018e0603 */
[----:B-1----:R-:W-:-:S03]  /*da510*/  IMAD.MOV.U32 R33, RZ, RZ, R40 ;  /* 0x000000ffff217224 */ /* 0x002fc600078e0028 */
[----:B------:R1:W-:Y:S04]  /*da520*/  STL [R1+0x4da8], R36 ;  /* 0x004da82401007387 */ /* 0x0003e80000100800 */
[----:B--2---:R-:W2:Y:S01]  /*da530*/  LDL.LU.64 R40, [R1+0x3308] ;  /* 0x0033080001287983 */ /* 0x004ea20000300a00 */
[----:B------:R-:W-:-:S05]  /*da540*/  IMAD.MOV.U32 R32, RZ, RZ, R37 ;  /* 0x000000ffff207224 */ /* 0x000fca00078e0025 */
[----:B------:R1:W-:Y:S02]  /*da550*/  LDGSTS.E [R28+0x21a00], desc[UR40][R32.64], P0 ;  /* 0x21a00000201c7fae */ /* 0x0003e400081a1028 */
[----:B-1----:R-:W-:Y:S02]  /*da560*/  IMAD.MOV.U32 R33, RZ, RZ, R36 ;  /* 0x000000ffff217224 */ /* 0x002fe400078e0024 */
[----:B------:R-:W2:Y:S01]  /*da570*/  LDL.LU.64 R36, [R1+0x3300] ;  /* 0x0033000001247983 */ /* 0x000ea20000300a00 */
[----:B------:R-:W-:-:S05]  /*da580*/  IMAD.MOV.U32 R32, RZ, RZ, R31 ;  /* 0x000000ffff207224 */ /* 0x000fca00078e001f */
[----:B------:R1:W-:Y:S02]  /*da590*/  LDGSTS.E [R28+0x21a80], desc[UR40][R32.64], P1 ;  /* 0x21a80000201c7fae */ /* 0x0003e400089a1028 */
[----:B-1----:R-:W-:-:S05]  /*da5a0*/  IADD3 R32, P2, PT, R34, R193, RZ ;  /* 0x000000c122207210 */ /* 0x002fca0007f5e0ff */
[----:B------:R-:W-:Y:S01]  /*da5b0*/  IMAD.X R31, R35, 0x1, R3, P2 ;  /* 0x00000001231f7824 */ /* 0x000fe200010e0603 */
[----:B------:R-:W-:-:S05]  /*da5c0*/  IADD3 R34, P2, PT, R38, R193, RZ ;  /* 0x000000c126227210 */ /* 0x000fca0007f5e0ff */
        /* <DEDUP_REMOVED lines=10> */
[----:B------:R1:W-:Y:S04]  /*da670*/  STL [R1+0xc90], R58 ;  /* 0x000c903a01007387 */ /* 0x0003e80000100800 */
[----:B------:R-:W2:Y:S04]  /*da680*/  LDL.LU.64 R50, [R1+0x3700] ;  /* 0x0037000001327983 */ /* 0x000ea80000300a00 */
[----:B------:R1:W-:Y:S02]  /*da690*/  STL [R1+0xc8c], R35 ;  /* 0x000c8c2301007387 */ /* 0x0003e40000100800 */
[----:B-1----:R-:W-:-:S05]  /*da6a0*/  IADD3 R58, P2, PT, R54, R193, RZ ;  /* 0x000000c1363a7210 */ /* 0x002fca0007f5e0ff */
[----:B------:R-:W-:Y:S01]  /*da6b0*/  IMAD.X R35, R55, 0x1, R3, P2 ;  /* 0x0000000137237824 */ /* 0x000fe200010e0603 */
[----:B------:R1:W-:Y:S04]  /*da6c0*/  STL [R1+0xc98], R58 ;  /* 0x000c983a01007387 */ /* 0x0003e80000100800 */
[----:B------:R-:W2:Y:S04]  /*da6d0*/  LDL.LU.64 R54, [R1+0x35b8] ;  /* 0x0035b80001367983 */ /* 0x000ea80000300a00 */
[----:B------:R4:W-:Y:S04]  /*da6e0*/  STL [R1+0xc94], R35 ;  /* 0x000c942301007387 */ /* 0x0009e80000100800 */
[----:B-1----:R-:W2:Y:S01]  /*da6f0*/  LDL.LU.64 R58, [R1+0x35b0] ;  /* 0x0035b000013a7983 */ /* 0x002ea20000300a00 */
[----:B------:R-:W-:-:S05]  /*da700*/  IADD3 R60, P2, PT, R56, R193, RZ ;  /* 0x000000c1383c7210 */ /* 0x000fca0007f5e0ff */
[--C-:B----4-:R-:W-:Y:S01]  /*da710*/  IMAD.X R35, R57, 0x1, R3.reuse, P2 ;  /* 0x0000000139237824 */ /* 0x110fe200010e0603 */
[-C--:B------:R-:W-:Y:S01]  /*da720*/  IADD3 R56, P2, PT, R52, R193.reuse, RZ ;  /* 0x000000c134387210 */ /* 0x080fe20007f5e0ff */
[----:B------:R1:W-:Y:S04]  /*da730*/  STL [R1+0xd90], R60 ;  /* 0x000d903c01007387 */ /* 0x0003e80000100800 */
[----:B------:R4:W-:Y:S04]  /*da740*/  STL [R1+0xd8c], R35 ;  /* 0x000d8c2301007387 */ /* 0x0009e80000100800 */
[----:B------:R4:W-:Y:S04]  /*da750*/  STL [R1+0xd98], R56 ;  /* 0x000d983801007387 */ /* 0x0009e80000100800 */
[----:B-1----:R-:W2:Y:S01]  /*da760*/  LDL.LU.64 R60, [R1+0x3478] ;  /* 0x00347800013c7983 */ /* 0x002ea20000300a00 */
[----:B----4-:R-:W-:Y:S01]  /*da770*/  IMAD.X R35, R53, 0x1, R3, P2 ;  /* 0x0000000135237824 */ /* 0x010fe200010e0603 */
[----:B------:R-:W-:-:S04]  /*da780*/  IADD3 R52, P2, PT, R48, R193, RZ ;  /* 0x000000c130347210 */ /* 0x000fc80007f5e0ff */
[----:B------:R1:W-:Y:S04]  /*da790*/  STL [R1+0xd94], R35 ;  /* 0x000d942301007387 */ /* 0x0003e80000100800 */
[----:B------:R-:W-:Y:S04]  /*da7a0*/  STL [R1+0xe90], R52 ;  /* 0x000e903401007387 */ /* 0x000fe80000100800 */
[----:B------:R-:W4:Y:S01]  /*da7b0*/  LDL.LU.64 R56, [R1+0x3470] ;  /* 0x0034700001387983 */ /* 0x000f220000300a00 */
[----:B-1----:R-:W-:-:S05]  /*da7c0*/  IMAD.X R35, R49, 0x1, R3, P2 ;  /* 0x0000000131237824 */ /* 0x002fca00010e0603 */
[----:B------:R1:W-:Y:S01]  /*da7d0*/  STL [R1+0xe8c], R35 ;  /* 0x000e8c2301007387 */ /* 0x0003e20000100800 */
[----:B---3--:R-:W-:-:S05]  /*da7e0*/  IADD3 R48, P2, PT, R44, R193, RZ ;  /* 0x000000c12c307210 */ /* 0x008fca0007f5e0ff */
[----:B------:R3:W-:Y:S01]  /*da7f0*/  STL [R1+0xe98], R48 ;  /* 0x000e983001007387 */ /* 0x0007e20000100800 */
[----:B-1----:R-:W-:-:S03]  /*da800*/  IMAD.X R35, R45, 0x1, R3, P2 ;  /* 0x000000012d237824 */ /* 0x002fc600010e0603 */
[----:B------:R-:W4:Y:S04]  /*da810*/  LDL.LU.64 R52, [R1+0x3388] ;  /* 0x0033880001347983 */ /* 0x000f280000300a00 */
[----:B------:R1:W-:Y:S04]  /*da820*/  STL [R1+0xe94], R35 ;  /* 0x000e942301007387 */ /* 0x0003e80000100800 */
[----:B---3--:R-:W3:Y:S01]  /*da830*/  LDL.LU.64 R48, [R1+0x3380] ;  /* 0x0033800001307983 */ /* 0x008ee20000300a00 */
[----:B--2---:R-:W-:-:S05]  /*da840*/  IADD3 R44, P2, PT, R40, R193, RZ ;  /* 0x000000c1282c7210 */ /* 0x004fca0007f5e0ff */
[----:B-1----:R-:W-:Y:S01]  /*da850*/  IMAD.X R35, R41, 0x1, R3, P2 ;  /* 0x0000000129237824 */ /* 0x002fe200010e0603 */
[----:B------:R1:W-:Y:S04]  /*da860*/  STL [R1+0xf90], R44 ;  /* 0x000f902c01007387 */ /* 0x0003e80000100800 */
[----:B------:R2:W-:Y:S04]  /*da870*/  STL [R1+0xf8c], R35 ;  /* 0x000f8c2301007387 */ /* 0x0005e80000100800 */
[----:B-1----:R-:W3:Y:S01]  /*da880*/  LDL.LU.64 R44, [R1+0x3318] ;  /* 0x00331800012c7983 */ /* 0x002ee20000300a00 */
[----:B------:R-:W-:-:S05]  /*da890*/  IADD3 R40, P2, PT, R36, R193, RZ ;  /* 0x000000c124287210 */ /* 0x000fca0007f5e0ff */
[----:B--2---:R-:W-:Y:S01]  /*da8a0*/  IMAD.X R35, R37, 0x1, R3, P2 ;  /* 0x0000000125237824 */ /* 0x004fe200010e0603 */
[----:B------:R1:W-:Y:S04]  /*da8b0*/  STL [R1+0xf98], R40 ;  /* 0x000f982801007387 */ /* 0x0003e80000100800 */
[----:B------:R2:W-:Y:S04]  /*da8c0*/  STL [R1+0xf94], R35 ;  /* 0x000f942301007387 */ /* 0x0005e80000100800 */
[----:B-1----:R-:W3:Y:S01]  /*da8d0*/  LDL.LU.64 R40, [R1+0x3310] ;  /* 0x0033100001287983 */ /* 0x002ee20000300a00 */
[----:B------:R-:W-:-:S05]  /*da8e0*/  IADD3 R36, P2, PT, R38, R193, RZ ;  /* 0x000000c126247210 */ /* 0x000fca0007f5e0ff */
[----:B--2---:R-:W-:Y:S01]  /*da8f0*/  IMAD.X R35, R39, 0x1, R3, P2 ;  /* 0x0000000127237824 */ /* 0x004fe200010e0603 */
[----:B------:R-:W-:-:S05]  /*da900*/  IADD3 R38, P2, PT, R42, R193, RZ ;  /* 0x000000c12a267210 */ /* 0x000fca0007f5e0ff */
[--C-:B------:R-:W-:Y:S01]  /*da910*/  IMAD.X R37, R43, 0x1, R3.reuse, P2 ;  /* 0x000000012b257824 */ /* 0x100fe200010e0603 */
[-C--:B------:R-:W-:Y:S01]  /*da920*/  IADD3 R120, P2, PT, R46, R193.reuse, RZ ;  /* 0x000000c12e787210 */ /* 0x080fe20007f5e0ff */
[----:B------:R-:W2:Y:S04]  /*da930*/  LDL.LU.64 R42, [R1+0x4078] ;  /* 0x00407800012a7983 */ /* 0x000ea80000300a00 */
[----:B------:R-:W-:Y:S02]  /*da940*/  IMAD.X R119, R47, 0x1, R3, P2 ;  /* 0x000000012f777824 */ /* 0x000fe400010e0603 */
[----:B------:R-:W2:Y:S01]  /*da950*/  LDL.LU.64 R46, [R1+0x4070] ;  /* 0x00407000012e7983 */ /* 0x000ea20000300a00 */
[----:B------:R-:W-:-:S05]  /*da960*/  IADD3 R122, P2, PT, R50, R193, RZ ;  /* 0x000000c1327a7210 */ /* 0x000fca0007f5e0ff */
[----:B------:R-:W-:Y:S02]  /*da970*/  IMAD.X R121, R51, 0x1, R3, P2 ;  /* 0x0000000133797824 */ /* 0x000fe400010e0603 */
[----:B------:R-:W2:Y:S01]  /*da980*/  LDL.LU.64 R50, [R1+0x3718] ;  /* 0x0037180001327983 */ /* 0x000ea20000300a00 */
[----:B------:R-:W-:-:S05]  /*da990*/  IADD3 R62, P2, PT, R54, R193, RZ ;  /* 0x000000c1363e7210 */ /* 0x000fca0007f5e0ff */
[----:B------:R-:W-:Y:S01]  /*da9a0*/  IMAD.X R39, R55, 0x1, R3, P2 ;  /* 0x0000000137277824 */ /* 0x000fe200010e0603 */
[----:B------:R1:W-:Y:S04]  /*da9b0*/  STL [R1+0xca0], R62 ;  /* 0x000ca03e01007387 */ /* 0x0003e80000100800 */
[----:B------:R-:W2:Y:S01]  /*da9c0*/  LDL.LU.64 R54, [R1+0x3710] ;  /* 0x0037100001367983 */ /* 0x000ea20000300a00 */
[----:B-1----:R-:W-:-:S03]  /*da9d0*/  IADD3 R62, P2, PT, R58, R193, RZ ;  /* 0x000000c13a3e7210 */ /* 0x002fc60007f5e0ff */
[----:B------:R1:W-:Y:S04]  /*da9e0*/  STL [R1+0xc9c], R39 ;  /* 0x000c9c2701007387 */ /* 0x0003e80000100800 */
[----:B------:R1:W-:Y:S02]  /*da9f0*/  STL [R1+0xca8], R62 ;  /* 0x000ca83e01007387 */ /* 0x0003e40000100800 */
[----:B-1----:R-:W-:Y:S02]  /*daa00*/  IADD3.X R39, PT, PT, R59, R3, RZ, P2, !PT ;  /* 0x000000033b277210 */ /* 0x002fe400017fe4ff */
[----:B------:R-:W2:Y:S04]  /*daa10*/  LDL.LU.64 R58, [R1+0x35d8] ;  /* 0x0035d800013a7983 */ /* 0x000ea80000300a00 */
[----:B------:R1:W-:Y:S01]  /*daa20*/  STL [R1+0xca4], R39 ;  /* 0x000ca42701007387 */ /* 0x0003e20000100800 */
[----:B------:R-:W-:-:S03]  /*daa30*/  IADD3 R64, P2, PT, R60, R193, RZ ;  /* 0x000000c13c407210 */ /* 0x000fc60007f5e0ff */
[----:B------:R-:W2:Y:S02]  /*daa40*/  LDL.LU.64 R62, [R1+0x35d0] ;  /* 0x0035d000013e7983 */ /* 0x000ea40000300a00 */
[----:B-1----:R-:W-:Y:S02]  /*daa50*/  IMAD.X R39, R61, 0x1, R3, P2 ;  /* 0x000000013d277824 */ /* 0x002fe400010e0603 */
[----:B------:R-:W-:Y:S04]  /*daa60*/  STL [R1+0xda0], R64 ;  /* 0x000da04001007387 */ /* 0x000fe80000100800 */
[----:B------:R1:W-:Y:S01]  /*daa70*/  STL [R1+0xd9c], R39 ;  /* 0x000d9c2701007387 */ /* 0x0003e20000100800 */
[----:B----4-:R-:W-:-:S05]  /*daa80*/  IADD3 R60, P2, PT, R56, R193, RZ ;  /* 0x000000c1383c7210 */ /* 0x010fca0007f5e0ff */
[----:B------:R-:W-:Y:S01]  /*daa90*/  STL [R1+0xda8], R60 ;  /* 0x000da83c01007387 */ /* 0x000fe20000100800 */
[----:B-1----:R-:W-:-:S03]  /*daaa0*/  IMAD.X R39, R57, 0x1, R3, P2 ;  /* 0x0000000139277824 */ /* 0x002fc600010e0603 */
[----:B------:R-:W4:Y:S04]  /*daab0*/  LDL.LU.64 R64, [R1+0x3488] ;  /* 0x0034880001407983 */ /* 0x000f280000300a00 */
[----:B------:R1:W-:Y:S01]  /*daac0*/  STL [R1+0xda4], R39 ;  /* 0x000da42701007387 */ /* 0x0003e20000100800 */
[----:B------:R-:W-:-:S05]  /*daad0*/  IADD3 R56, P2, PT, R52, R193, RZ ;  /* 0x000000c134387210 */ /* 0x000fca0007f5e0ff */
[----:B-1----:R-:W-:Y:S01]  /*daae0*/  IMAD.X R39, R53, 0x1, R3, P2 ;  /* 0x0000000135277824 */ /* 0x002fe200010e0603 */
[----:B------:R1:W-:Y:S01]  /*daaf0*/  STL [R1+0xea0], R56 ;  /* 0x000ea03801007387 */ /* 0x0003e20000100800 */
[----:B---3--:R-:W-:-:S03]  /*dab00*/  IADD3 R52, P2, PT, R48, R193, RZ ;  /* 0x000000c130347210 */ /* 0x008fc60007f5e0ff */
[----:B------:R-:W3:Y:S04]  /*dab10*/  LDL.LU.64 R60, [R1+0x3480] ;  /* 0x00348000013c7983 */ /* 0x000ee80000300a00 */
[----:B------:R1:W-:Y:S04]  /*dab20*/  STL [R1+0xe9c], R39 ;  /* 0x000e9c2701007387 */ /* 0x0003e80000100800 */
[----:B------:R1:W-:Y:S04]  /*dab30*/  STL [R1+0xea8], R52 ;  /* 0x000ea83401007387 */ /* 0x0003e80000100800 */
[----:B-1----:R-:W3:Y:S01]  /*dab40*/  LDL.LU.64 R56, [R1+0x33a8] ;  /* 0x0033a80001387983 */ /* 0x002ee20000300a00 */
[----:B------:R-:W-:-:S05]  /*dab50*/  IMAD.X R39, R49, 0x1, R3, P2 ;  /* 0x0000000131277824 */ /* 0x000fca00010e0603 */
[----:B------:R1:W-:Y:S04]  /*dab60*/  STL [R1+0xea4], R39 ;  /* 0x000ea42701007387 */ /* 0x0003e80000100800 */
[----:B------:R-:W3:Y:S01]  /*dab70*/  LDL.LU.64 R52, [R1+0x33a0] ;  /* 0x0033a00001347983 */ /* 0x000ee20000300a00 */
[----:B------:R-:W-:-:S05]  /*dab80*/  IADD3 R48, P2, PT, R44, R193, RZ ;  /* 0x000000c12c307210 */ /* 0x000fca0007f5e0ff */
[----:B-1----:R-:W-:Y:S01]  /*dab90*/  IMAD.X R39, R45, 0x1, R3, P2 ;  /* 0x000000012d277824 */ /* 0x002fe200010e0603 */
[----:B------:R1:W-:Y:S04]  /*daba0*/  STL [R1+0xfa0], R48 ;  /* 0x000fa03001007387 */ /* 0x0003e80000100800 */
[----:B------:R1:W-:Y:S04]  /*dabb0*/  STL [R1+0xf9c], R39 ;  /* 0x000f9c2701007387 */ /* 0x0003e80000100800 */
[----:B-1----:R-:W3:Y:S01]  /*dabc0*/  LDL.LU.64 R48, [R1+0x3328] ;  /* 0x0033280001307983 */ /* 0x002ee20000300a00 */
[----:B------:R-:W-:-:S05]  /*dabd0*/  IADD3 R44, P2, PT, R40, R193, RZ ;  /* 0x000000c1282c7210 */ /* 0x000fca0007f5e0ff */
[----:B------:R-:W-:Y:S01]  /*dabe0*/  IMAD.X R39, R41, 0x1, R3, P2 ;  /* 0x0000000129277824 */ /* 0x000fe200010e0603 */
[----:B------:R1:W-:Y:S04]  /*dabf0*/  STL [R1+0xfa8], R44 ;  /* 0x000fa82c01007387 */ /* 0x0003e80000100800 */
[----:B------:R2:W-:Y:S04]  /*dac00*/  STL [R1+0xfa4], R39 ;  /* 0x000fa42701007387 */ /* 0x0005e80000100800 */
[----:B-1----:R-:W3:Y:S01]  /*dac10*/  LDL.LU.64 R44, [R1+0x3320] ;  /* 0x00332000012c7983 */ /* 0x002ee20000300a00 */
[----:B--2---:R-:W-:-:S05]  /*dac20*/  IADD3 R40, P2, PT, R42, R193, RZ ;  /* 0x000000c12a287210 */ /* 0x004fca0007f5e0ff */
[----:B------:R-:W-:Y:S01]  /*dac30*/  IMAD.X R39, R43, 0x1, R3, P2 ;  /* 0x000000012b277824 */ /* 0x000fe200010e0603 */
        /* <DEDUP_REMOVED lines=15> */
[----:B------:R4:W-:Y:S01]  /*dad30*/  STL [R1+0xcb8], R66 ;  /* 0x000cb84201007387 */ /* 0x0009e20000100800 */
[----:B-1----:R-:W-:-:S03]  /*dad40*/  IMAD.X R43, R63, 0x1, R3, P2 ;  /* 0x000000013f2b7824 */ /* 0x002fc600010e0603 */
[----:B------:R-:W2:Y:S01]  /*dad50*/  LDL.LU.64 R62, [R1+0x35e8] ;  /* 0x0035e800013e7983 */ /* 0x000ea20000300a00 */
[----:B----4-:R-:W-:-:S03]  /*dad60*/  IADD3 R68, P2, PT, R64, R193, RZ ;  /* 0x000000c140447210 */ /* 0x010fc60007f5e0ff */
[----:B------:R1:W-:Y:S04]  /*dad70*/  STL [R1+0xcb4], R43 ;  /* 0x000cb42b01007387 */ /* 0x0003e80000100800 */
[----:B------:R-:W4:Y:S01]  /*dad80*/  LDL.LU.64 R66, [R1+0x35e0] ;  /* 0x0035e00001427983 */ /* 0x000f220000300a00 */
[----:B-1----:R-:W-:-:S03]  /*dad90*/  IMAD.X R43, R65, 0x1, R3, P2 ;  /* 0x00000001412b7824 */ /* 0x002fc600010e0603 */
[----:B------:R-:W-:Y:S04]  /*dada0*/  STL [R1+0xdb0], R68 ;  /* 0x000db04401007387 */ /* 0x000fe80000100800 */
[----:B------:R1:W-:Y:S01]  /*dadb0*/  STL [R1+0xdac], R43 ;  /* 0x000dac2b01007387 */ /* 0x0003e20000100800 */
[----:B---3--:R-:W-:-:S05]  /*dadc0*/  IADD3 R64, P2, PT, R60, R193, RZ ;  /* 0x000000c13c407210 */ /* 0x008fca0007f5e0ff */
[----:B-1----:R-:W-:Y:S01]  /*dadd0*/  IMAD.X R43, R61, 0x1, R3, P2 ;  /* 0x000000013d2b7824 */ /* 0x002fe200010e0603 */
[----:B------:R1:W-:Y:S04]  /*dade0*/  STL [R1+0xdb8], R64 ;  /* 0x000db84001007387 */ /* 0x0003e80000100800 */
[----:B------:R-:W3:Y:S01]  /*dadf0*/  LDL.LU.64 R68, [R1+0x34b8] ;  /* 0x0034b80001447983 */ /* 0x000ee20000300a00 */
[----:B------:R-:W-:-:S03]  /*dae00*/  IADD3 R60, P2, PT, R56, R193, RZ ;  /* 0x000000c1383c7210 */ /* 0x000fc60007f5e0ff */
[----:B------:R1:W-:Y:S04]  /*dae10*/  STL [R1+0xdb4], R43 ;  /* 0x000db42b01007387 */ /* 0x0003e80000100800 */
[----:B------:R1:W-:Y:S04]  /*dae20*/  STL [R1+0xeb0], R60 ;  /* 0x000eb03c01007387 */ /* 0x0003e80000100800 */
[----:B-1----:R-:W3:Y:S01]  /*dae30*/  LDL.LU.64 R64, [R1+0x34b0] ;  /* 0x0034b00001407983 */ /* 0x002ee20000300a00 */
[----:B------:R-:W-:Y:S01]  /*dae40*/  IMAD.X R43, R57, 0x1, R3, P2 ;  /* 0x00000001392b7824 */ /* 0x000fe200010e0603 */
[----:B------:R-:W-:-:S04]  /*dae50*/  IADD3 R56, P2, PT, R52, R193, RZ ;  /* 0x000000c134387210 */ /* 0x000fc80007f5e0ff */
[----:B------:R1:W-:Y:S04]  /*dae60*/  STL [R1+0xeac], R43 ;  /* 0x000eac2b01007387 */ /* 0x0003e80000100800 */
[----:B------:R1:W-:Y:S04]  /*dae70*/  STL [R1+0xeb8], R56 ;  /* 0x000eb83801007387 */ /* 0x0003e80000100800 */
[----:B------:R-:W3:Y:S01]  /*dae80*/  LDL.LU.64 R60, [R1+0x33c8] ;  /* 0x0033c800013c7983 */ /* 0x000ee20000300a00 */
[----:B-1----:R-:W-:-:S05]  /*dae90*/  IMAD.X R43, R53, 0x1, R3, P2 ;  /* 0x00000001352b7824 */ /* 0x002fca00010e0603 */
        /* <DEDUP_REMOVED lines=15> */
[----:B------:R-:W-:Y:S02]  /*daf90*/  IMAD.X R45, R51, 0x1, R3, P2 ;  /* 0x00000001332d7824 */ /* 0x000fe400010e0603 */
[----:B------:R-:W2:Y:S01]  /*dafa0*/  LDL.LU.64 R50, [R1+0x4018] ;  /* 0x0040180001327983 */ /* 0x000ea20000300a00 */
[----:B------:R-:W-:-:S05]  /*dafb0*/  IADD3 R128, P2, PT, R54, R193, RZ ;  /* 0x000000c136807210 */ /* 0x000fca0007f5e0ff */
        /* <DEDUP_REMOVED lines=9> */
[----:B----4-:R-:W-:-:S03]  /*db050*/  IADD3 R70, P2, PT, R66, R193, RZ ;  /* 0x000000c142467210 */ /* 0x010fc60007f5e0ff */
[----:B------:R1:W-:Y:S04]  /*db060*/  STL [R1+0xcbc], R47 ;  /* 0x000cbc2f01007387 */ /* 0x0003e80000100800 */
[----:B------:R4:W-:Y:S01]  /*db070*/  STL [R1+0xcc8], R70 ;  /* 0x000cc84601007387 */ /* 0x0009e20000100800 */
[----:B-1----:R-:W-:-:S03]  /*db080*/  IMAD.X R47, R67, 0x1, R3, P2 ;  /* 0x00000001432f7824 */ /* 0x002fc600010e0603 */
[----:B------:R-:W2:Y:S04]  /*db090*/  LDL.LU.64 R66, [R1+0x3608] ;  /* 0x0036080001427983 */ /* 0x000ea80000300a00 */
[----:B------:R1:W-:Y:S04]  /*db0a0*/  STL [R1+0xcc4], R47 ;  /* 0x000cc42f01007387 */ /* 0x0003e80000100800 */
[----:B----4-:R-:W4:Y:S01]  /*db0b0*/  LDL.LU.64 R70, [R1+0x3600] ;  /* 0x0036000001467983 */ /* 0x010f220000300a00 */
[----:B---3--:R-:W-:-:S05]  /*db0c0*/  IADD3 R72, P2, PT, R68, R193, RZ ;  /* 0x000000c144487210 */ /* 0x008fca0007f5e0ff */
[----:B-1----:R-:W-:Y:S01]  /*db0d0*/  IMAD.X R47, R69, 0x1, R3, P2 ;  /* 0x00000001452f7824 */ /* 0x002fe200010e0603 */
[----:B------:R1:W-:Y:S01]  /*db0e0*/  STL [R1+0xdc0], R72 ;  /* 0x000dc04801007387 */ /* 0x0003e20000100800 */
[----:B------:R-:W-:-:S03]  /*db0f0*/  IADD3 R68, P2, PT, R64, R193, RZ ;  /* 0x000000c140447210 */ /* 0x000fc60007f5e0ff */
[----:B------:R3:W-:Y:S04]  /*db100*/  STL [R1+0xdbc], R47 ;  /* 0x000dbc2f01007387 */ /* 0x0007e80000100800 */
[----:B------:R3:W-:Y:S04]  /*db110*/  STL [R1+0xdc8], R68 ;  /* 0x000dc84401007387 */ /* 0x0007e80000100800 */
[----:B-1----:R-:W4:Y:S01]  /*db120*/  LDL.LU.64 R72, [R1+0x34e8] ;  /* 0x0034e80001487983 */ /* 0x002f220000300a00 */
[----:B---3--:R-:W-:Y:S01]  /*db130*/  IMAD.X R47, R65, 0x1, R3, P2 ;  /* 0x00000001412f7824 */ /* 0x008fe200010e0603 */
[----:B------:R-:W-:-:S04]  /*db140*/  IADD3 R64, P2, PT, R60, R193, RZ ;  /* 0x000000c13c407210 */ /* 0x000fc80007f5e0ff */
[----:B------:R1:W-:Y:S04]  /*db150*/  STL [R1+0xdc4], R47 ;  /* 0x000dc42f01007387 */ /* 0x0003e80000100800 */
[----:B------:R3:W-:Y:S04]  /*db160*/  STL [R1+0xec0], R64 ;  /* 0x000ec04001007387 */ /* 0x0007e80000100800 */
[----:B------:R-:W4:Y:S01]  /*db170*/  LDL.LU.64 R68, [R1+0x34e0] ;  /* 0x0034e00001447983 */ /* 0x000f220000300a00 */
[----:B-1----:R-:W-:Y:S01]  /*db180*/  IMAD.X R47, R61, 0x1, R3, P2 ;  /* 0x000000013d2f7824 */ /* 0x002fe200010e0603 */
[----:B------:R-:W-:-:S04]  /*db190*/  IADD3 R60, P2, PT, R56, R193, RZ ;  /* 0x000000c1383c7210 */ /* 0x000fc80007f5e0ff */
[----:B------:R1:W-:Y:S04]  /*db1a0*/  STL [R1+0xebc], R47 ;  /* 0x000ebc2f01007387 */ /* 0x0003e80000100800 */
[----:B------:R3:W-:Y:S04]  /*db1b0*/  STL [R1+0xec8], R60 ;  /* 0x000ec83c01007387 */ /* 0x0007e80000100800 */
[----:B---3--:R-:W3:Y:S01]  /*db1c0*/  LDL.LU.64 R64, [R1+0x33e8] ;  /* 0x0033e80001407983 */ /* 0x008ee20000300a00 */
        /* <DEDUP_REMOVED lines=13> */
[----:B--2---:R-:W-:-:S04]  /*db2a0*/  IADD3 R48, P2, PT, R50, R193, RZ ;  /* 0x000000c132307210 */ /* 0x004fc80007f5e0ff */
[----:B------:R-:W-:Y:S02]  /*db2b0*/  IADD3.X R47, PT, PT, R51, R3, RZ, P2, !PT ;  /* 0x00000003332f7210 */ /* 0x000fe400017fe4ff */
        /* <DEDUP_REMOVED lines=19> */
[----:B------:R-:W2:Y:S01]  /*db3f0*/  LDL.LU.64 R76, [R1+0x3620] ;  /* 0x00362000014c7983 */ /* 0x000ea20000300a00 */
[----:B----4-:R-:W-:-:S05]  /*db400*/  IADD3 R74, P2, PT, R72, R193, RZ ;  /* 0x000000c1484a7210 */ /* 0x010fca0007f5e0ff */
[----:B-1----:R-:W-:Y:S01]  /*db410*/  IMAD.X R51, R73, 0x1, R3, P2 ;  /* 0x0000000149337824 */ /* 0x002fe200010e0603 */
[----:B------:R1:W-:Y:S04]  /*db420*/  STL [R1+0xdd0], R74 ;  /* 0x000dd04a01007387 */ /* 0x0003e80000100800 */
[----:B------:R4:W-:Y:S01]  /*db430*/  STL [R1+0xdcc], R51 ;  /* 0x000dcc3301007387 */ /* 0x0009e20000100800 */
[----:B------:R-:W-:-:S05]  /*db440*/  IADD3 R72, P2, PT, R68, R193, RZ ;  /* 0x000000c144487210 */ /* 0x000fca0007f5e0ff */
[----:B------:R3:W-:Y:S04]  /*db450*/  STL [R1+0xdd8], R72 ;  /* 0x000dd84801007387 */ /* 0x0007e80000100800 */
[----:B-1----:R-:W2:Y:S01]  /*db460*/  LDL.LU.64 R74, [R1+0x3508] ;  /* 0x00350800014a7983 */ /* 0x002ea20000300a00 */
[----:B----4-:R-:W-:Y:S01]  /*db470*/  IMAD.X R51, R69, 0x1, R3, P2 ;  /* 0x0000000145337824 */ /* 0x010fe200010e0603 */
[----:B---3--:R-:W-:-:S04]  /*db480*/  IADD3 R68, P2, PT, R64, R193, RZ ;  /* 0x000000c140447210 */ /* 0x008fc80007f5e0ff */
        /* <DEDUP_REMOVED lines=9> */
[----:B------:R1:W-:Y:S01]  /*db520*/  STL [R1+0xed4], R51 ;  /* 0x000ed43301007387 */ /* 0x0003e20000100800 */
[----:B------:R-:W-:-:S03]  /*db530*/  IADD3 R60, P2, PT, R56, R193, RZ ;  /* 0x000000c1383c7210 */ /* 0x000fc60007f5e0ff */
[----:B------:R-:W3:Y:S02]  /*db540*/  LDL.LU.64 R64, [R1+0x33f0] ;  /* 0x0033f00001407983 */ /* 0x000ee40000300a00 */
[----:B-1----:R-:W-:Y:S02]  /*db550*/  IMAD.X R51, R57, 0x1, R3, P2 ;  /* 0x0000000139337824 */ /* 0x002fe400010e0603 */
        /* <DEDUP_REMOVED lines=25> */
[----:B------:R-:W-:Y:S04]  /*db6f0*/  STL [R1+0xce8], R78 ;  /* 0x000ce84e01007387 */ /* 0x000fe80000100800 */
[----:B------:R-:W2:Y:S01]  /*db700*/  LDL.LU.64 R80, [R1+0x3638] ;  /* 0x0036380001507983 */ /* 0x000ea20000300a00 */
[----:B-1----:R-:W-:-:S05]  /*db710*/  IMAD.X R55, R77, 0x1, R3, P2 ;  /* 0x000000014d377824 */ /* 0x002fca00010e0603 */
[----:B------:R1:W-:Y:S01]  /*db720*/  STL [R1+0xce4], R55 ;  /* 0x000ce43701007387 */ /* 0x0003e20000100800 */
[----:B------:R-:W-:-:S05]  /*db730*/  IADD3 R76, P2, PT, R74, R193, RZ ;  /* 0x000000c14a4c7210 */ /* 0x000fca0007f5e0ff */
[----:B-1----:R-:W-:Y:S02]  /*db740*/  IMAD.X R55, R75, 0x1, R3, P2 ;  /* 0x000000014b377824 */ /* 0x002fe400010e0603 */
[----:B------:R-:W2:Y:S04]  /*db750*/  LDL.LU.64 R74, [R1+0x3630] ;  /* 0x00363000014a7983 */ /* 0x000ea80000300a00 */
[----:B------:R4:W-:Y:S04]  /*db760*/  STL [R1+0xde0], R76 ;  /* 0x000de04c01007387 */ /* 0x0009e80000100800 */
[----:B------:R1:W-:Y:S01]  /*db770*/  STL [R1+0xddc], R55 ;  /* 0x000ddc3701007387 */ /* 0x0003e20000100800 */
[----:B----4-:R-:W-:-:S05]  /*db780*/  IADD3 R76, P2, PT, R72, R193, RZ ;  /* 0x000000c1484c7210 */ /* 0x010fca0007f5e0ff */
[----:B-1----:R-:W-:Y:S01]  /*db790*/  IMAD.X R55, R73, 0x1, R3, P2 ;  /* 0x0000000149377824 */ /* 0x002fe200010e0603 */
[----:B------:R1:W-:Y:S01]  /*db7a0*/  STL [R1+0xde8], R76 ;  /* 0x000de84c01007387 */ /* 0x0003e20000100800 */
[----:B---3--:R-:W-:-:S03]  /*db7b0*/  IADD3 R72, P2, PT, R68, R193, RZ ;  /* 0x000000c144487210 */ /* 0x008fc60007f5e0ff */
[----:B------:R-:W3:Y:S04]  /*db7c0*/  LDL.LU.64 R78, [R1+0x3518] ;  /* 0x00351800014e7983 */ /* 0x000ee80000300a00 */
[----:B------:R4:W-:Y:S04]  /*db7d0*/  STL [R1+0xde4], R55 ;  /* 0x000de43701007387 */ /* 0x0009e80000100800 */
[----:B------:R4:W-:Y:S04]  /*db7e0*/  STL [R1+0xee0], R72 ;  /* 0x000ee04801007387 */ /* 0x0009e80000100800 */
[----:B-1----:R-:W3:Y:S01]  /*db7f0*/  LDL.LU.64 R76, [R1+0x3510] ;  /* 0x00351000014c7983 */ /* 0x002ee20000300a00 */
[----:B----4-:R-:W-:Y:S01]  /*db800*/  IMAD.X R55, R69, 0x1, R3, P2 ;  /* 0x0000000145377824 */ /* 0x010fe200010e0603 */
[----:B------:R-:W-:-:S04]  /*db810*/  IADD3 R68, P2, PT, R64, R193, RZ ;  /* 0x000000c140447210 */ /* 0x000fc80007f5e0ff */
[----:B------:R1:W-:Y:S04]  /*db820*/  STL [R1+0xedc], R55 ;  /* 0x000edc3701007387 */ /* 0x0003e80000100800 */
[----:B------:R4:W-:Y:S04]  /*db830*/  STL [R1+0xee8], R68 ;  /* 0x000ee84401007387 */ /* 0x0009e80000100800 */
[----:B------:R-:W3:Y:S01]  /*db840*/  LDL.LU.64 R72, [R1+0x3418] ;  /* 0x0034180001487983 */ /* 0x000ee20000300a00 */
[----:B-1----:R-:W-:Y:S01]  /*db850*/  IMAD.X R55, R65, 0x1, R3, P2 ;  /* 0x0000000141377824 */ /* 0x002fe200010e0603 */
[----:B------:R-:W-:-:S04]  /*db860*/  IADD3 R64, P2, PT, R60, R193, RZ ;  /* 0x000000c13c407210 */ /* 0x000fc80007f5e0ff */
[----:B------:R1:W-:Y:S04]  /*db870*/  STL [R1+0xee4], R55 ;  /* 0x000ee43701007387 */ /* 0x0003e80000100800 */
[----:B------:R1:W-:Y:S04]  /*db880*/  STL [R1+0xfe0], R64 ;  /* 0x000fe04001007387 */ /* 0x0003e80000100800 */
[----:B----4-:R-:W4:Y:S01]  /*db890*/  LDL.LU.64 R68, [R1+0x3410] ;  /* 0x0034100001447983 */ /* 0x010f220000300a00 */
[----:B-1----:R-:W-:Y:S01]  /*db8a0*/  IMAD.X R55, R61, 0x1, R3, P2 ;  /* 0x000000013d377824 */ /* 0x002fe200010e0603 */
[----:B------:R-:W-:-:S04]  /*db8b0*/  IADD3 R60, P2, PT, R56, R193, RZ ;  /* 0x000000c1383c7210 */ /* 0x000fc80007f5e0ff */
[----:B------:R1:W-:Y:S04]  /*db8c0*/  STL [R1+0xfdc], R55 ;  /* 0x000fdc3701007387 */ /* 0x0003e80000100800 */
[----:B------:R-:W4:Y:S01]  /*db8d0*/  LDL.LU.64 R64, [R1+0x3378] ;  /* 0x0033780001407983 */ /* 0x000f220000300a00 */
[----:B-1----:R-:W-:-:S03]  /*db8e0*/  IMAD.X R55, R57, 0x1, R3, P2 ;  /* 0x0000000139377824 */ /* 0x002fc600010e0603 */
[----:B------:R1:W-:Y:S04]  /*db8f0*/  STL [R1+0xfe8], R60 ;  /* 0x000fe83c01007387 */ /* 0x0003e80000100800 */
[----:B------:R2:W-:Y:S04]  /*db900*/  STL [R1+0xfe4], R55 ;  /* 0x000fe43701007387 */ /* 0x0005e80000100800 */
[----:B-1----:R-:W4:Y:S01]  /*db910*/  LDL.LU.64 R60, [R1+0x3370] ;  /* 0x00337000013c7983 */ /* 0x002f220000300a00 */
        /* <DEDUP_REMOVED lines=13> */
[----:B------:R-:W-:Y:S04]  /*db9f0*/  STL [R1+0xcf0], R82 ;  /* 0x000cf05201007387 */ /* 0x000fe80000100800 */
[----:B------:R-:W2:Y:S04]  /*dba00*/  LDL.LU.64 R84, [R1+0x3760] ;  /* 0x0037600001547983 */ /* 0x000ea80000300a00 */
[----:B------:R1:W-:Y:S01]  /*dba10*/  STL [R1+0xcec], R59 ;  /* 0x000cec3b01007387 */ /* 0x0003e20000100800 */
[----:B------:R-:W-:-:S05]  /*dba20*/  IADD3 R80, P2, PT, R74, R193, RZ ;  /* 0x000000c14a507210 */ /* 0x000fca0007f5e0ff */
[----:B-1----:R-:W-:Y:S01]  /*dba30*/  IMAD.X R59, R75, 0x1, R3, P2 ;  /* 0x000000014b3b7824 */ /* 0x002fe200010e0603 */
[----:B------:R3:W-:Y:S04]  /*dba40*/  STL [R1+0xcf8], R80 ;  /* 0x000cf85001007387 */ /* 0x0007e80000100800 */
[----:B------:R-:W2:Y:S04]  /*dba50*/  LDL.LU.64 R74, [R1+0x3658] ;  /* 0x00365800014a7983 */ /* 0x000ea80000300a00 */
[----:B------:R1:W-:Y:S04]  /*dba60*/  STL [R1+0xcf4], R59 ;  /* 0x000cf43b01007387 */ /* 0x0003e80000100800 */
[----:B------:R-:W2:Y:S01]  /*dba70*/  LDL.LU.64 R82, [R1+0x3650] ;  /* 0x0036500001527983 */ /* 0x000ea20000300a00 */
[----:B---3--:R-:W-:-:S05]  /*dba80*/  IADD3 R80, P2, PT, R78, R193, RZ ;  /* 0x000000c14e507210 */ /* 0x008fca0007f5e0ff */
[----:B-1----:R-:W-:Y:S01]  /*dba90*/  IMAD.X R59, R79, 0x1, R3, P2 ;  /* 0x000000014f3b7824 */ /* 0x002fe200010e0603 */
[----:B------:R1:W-:Y:S01]  /*dbaa0*/  STL [R1+0xdf0], R80 ;  /* 0x000df05001007387 */ /* 0x0003e20000100800 */
[----:B------:R-:W-:-:S03]  /*dbab0*/  IADD3 R78, P2, PT, R76, R193, RZ ;  /* 0x000000c14c4e7210 */ /* 0x000fc60007f5e0ff */
[----:B------:R3:W-:Y:S04]  /*dbac0*/  STL [R1+0xdec], R59 ;  /* 0x000dec3b01007387 */ /* 0x0007e80000100800 */
[----:B-1----:R-:W2:Y:S01]  /*dbad0*/  LDL.LU.64 R80, [R1+0x3538] ;  /* 0x0035380001507983 */ /* 0x002ea20000300a00 */
[----:B---3--:R-:W-:-:S03]  /*dbae0*/  IADD3.X R59, PT, PT, R77, R3, RZ, P2, !PT ;  /* 0x000000034d3b7210 */ /* 0x008fc600017fe4ff */
[----:B------:R1:W-:Y:S01]  /*dbaf0*/  STL [R1+0xdf8], R78 ;  /* 0x000df84e01007387 */ /* 0x0003e20000100800 */
[----:B------:R-:W-:-:S03]  /*dbb00*/  IADD3 R76, P2, PT, R72, R193, RZ ;  /* 0x000000c1484c7210 */ /* 0x000fc60007f5e0ff */
[----:B------:R3:W-:Y:S04]  /*dbb10*/  STL [R1+0xdf4], R59 ;  /* 0x000df43b01007387 */ /* 0x0007e80000100800 */
[----:B------:R4:W-:Y:S04]  /*dbb20*/  STL [R1+0xef0], R76 ;  /* 0x000ef04c01007387 */ /* 0x0009e80000100800 */
[----:B-1----:R-:W2:Y:S01]  /*dbb30*/  LDL.LU.64 R78, [R1+0x3530] ;  /* 0x00353000014e7983 */ /* 0x002ea20000300a00 */
[----:B---3--:R-:W-:Y:S01]  /*dbb40*/  IMAD.X R59, R73, 0x1, R3, P2 ;  /* 0x00000001493b7824 */ /* 0x008fe200010e0603 */
[----:B----4-:R-:W-:-:S04]  /*dbb50*/  IADD3 R72, P2, PT, R68, R193, RZ ;  /* 0x000000c144487210 */ /* 0x010fc80007f5e0ff */
        /* <DEDUP_REMOVED lines=8> */
[----:B-1----:R-:W-:Y:S01]  /*dbbe0*/  IMAD.X R59, R65, 0x1, R3, P2 ;  /* 0x00000001413b7824 */ /* 0x002fe200010e0603 */
[----:B------:R-:W-:-:S04]  /*dbbf0*/  IADD3 R64, P2, PT, R60, R193, RZ ;  /* 0x000000c13c407210 */ /* 0x000fc80007f5e0ff */
[----:B------:R1:W-:Y:S04]  /*dbc00*/  STL [R1+0xfec], R59 ;  /* 0x000fec3b01007387 */ /* 0x0003e80000100800 */
[----:B------:R1:W-:Y:S04]  /*dbc10*/  STL [R1+0xff8], R64 ;  /* 0x000ff84001007387 */ /* 0x0003e80000100800 */
[----:B------:R-:W3:Y:S01]  /*dbc20*/  LDL.LU.64 R68, [R1+0x3398] ;  /* 0x0033980001447983 */ /* 0x000ee20000300a00 */
[----:B-1----:R-:W-:-:S05]  /*dbc30*/  IMAD.X R59, R61, 0x1, R3, P2 ;  /* 0x000000013d3b7824 */ /* 0x002fca00010e0603 */
[----:B------:R1:W-:Y:S04]  /*dbc40*/  STL [R1+0xff4], R59 ;  /* 0x000ff43b01007387 */ /* 0x0003e80000100800 */
[----:B------:R-:W3:Y:S01]  /*dbc50*/  LDL.LU.64 R64, [R1+0x3390] ;  /* 0x0033900001407983 */ /* 0x000ee20000300a00 */
[----:B--2---:R-:W-:-:S05]  /*dbc60*/  IADD3 R60, P2, PT, R62, R193, RZ ;  /* 0x000000c13e3c7210 */ /* 0x004fca0007f5e0ff */
[----:B-1----:R-:W-:Y:S01]  /*dbc70*/  IMAD.X R59, R63, 0x1, R3, P2 ;  /* 0x000000013f3b7824 */ /* 0x002fe200010e0603 */
[----:B------:R-:W-:-:S05]  /*dbc80*/  IADD3 R62, P2, PT, R66, R193, RZ ;  /* 0x000000c1423e7210 */ /* 0x000fca0007f5e0ff */
[----:B------:R-:W-:Y:S02]  /*dbc90*/  IMAD.X R61, R67, 0x1, R3, P2 ;  /* 0x00000001433d7824 */ /* 0x000fe400010e0603 */
[----:B------:R-:W2:Y:S01]  /*dbca0*/  LDL.LU.64 R66, [R1+0x3f58] ;  /* 0x003f580001427983 */ /* 0x000ea20000300a00 */
[----:B------:R-:W-:-:S05]  /*dbcb0*/  IADD3 R144, P2, PT, R70, R193, RZ ;  /* 0x000000c146907210 */ /* 0x000fca0007f5e0ff */
[----:B------:R-:W-:Y:S02]  /*dbcc0*/  IMAD.X R143, R71, 0x1, R3, P2 ;  /* 0x00000001478f7824 */ /* 0x000fe400010e0603 */
[----:B------:R-:W2:Y:S04]  /*dbcd0*/  LDL.LU.64 R70, [R1+0x3f50] ;  /* 0x003f500001467983 */ /* 0x000ea80000300a00 */
[----:B------:R-:W2:Y:S01]  /*dbce0*/  LDL.LU.64 R88, [R1+0x3778] ;  /* 0x0037780001587983 */ /* 0x000ea20000300a00 */
[----:B------:R-:W-:-:S05]  /*dbcf0*/  IADD3 R146, P2, PT, R84, R193, RZ ;  /* 0x000000c154927210 */ /* 0x000fca0007f5e0ff */
[----:B------:R-:W-:Y:S01]  /*dbd00*/  IMAD.X R145, R85, 0x1, R3, P2 ;  /* 0x0000000155917824 */ /* 0x000fe200010e0603 */
[----:B------:R-:W-:-:S05]  /*dbd10*/  IADD3 R84, P2, PT, R74, R193, RZ ;  /* 0x000000c14a547210 */ /* 0x000fca0007f5e0ff */
[----:B------:R-:W-:Y:S01]  /*dbd20*/  IMAD.X R63, R75, 0x1, R3, P2 ;  /* 0x000000014b3f7824 */ /* 0x000fe200010e0603 */
[----:B------:R1:W-:Y:S04]  /*dbd30*/  STL [R1+0xd00], R84 ;  /* 0x000d005401007387 */ /* 0x0003e80000100800 */
[----:B------:R-:W2:Y:S01]  /*dbd40*/  LDL.LU.64 R74, [R1+0x3770] ;  /* 0x00377000014a7983 */ /* 0x000ea20000300a00 */
[----:B-1----:R-:W-:-:S03]  /*dbd50*/  IADD3 R84, P2, PT, R82, R193, RZ ;  /* 0x000000c152547210 */ /* 0x002fc60007f5e0ff */
[----:B------:R1:W-:Y:S04]  /*dbd60*/  STL [R1+0xcfc], R63 ;  /* 0x000cfc3f01007387 */ /* 0x0003e80000100800 */
[----:B------:R1:W-:Y:S04]  /*dbd70*/  STL [R1+0xd08], R84 ;  /* 0x000d085401007387 */ /* 0x0003e80000100800 */
[----:B------:R-:W2:Y:S01]  /*dbd80*/  LDL.LU.64 R86, [R1+0x3678] ;  /* 0x0036780001567983 */ /* 0x000ea20000300a00 */
[----:B-1----:R-:W-:Y:S01]  /*dbd90*/  IMAD.X R63, R83, 0x1, R3, P2 ;  /* 0x00000001533f7824 */ /* 0x002fe200010e0603 */
[----:B------:R-:W-:-:S04]  /*dbda0*/  IADD3 R82, P2, PT, R80, R193, RZ ;  /* 0x000000c150527210 */ /* 0x000fc80007f5e0ff */
[----:B------:R1:W-:Y:S04]  /*dbdb0*/  STL [R1+0xd04], R63 ;  /* 0x000d043f01007387 */ /* 0x0003e80000100800 */
[----:B------:R-:W-:Y:S04]  /*dbdc0*/  STL [R1+0xe00], R82 ;  /* 0x000e005201007387 */ /* 0x000fe80000100800 */
[----:B------:R-:W2:Y:S01]  /*dbdd0*/  LDL.LU.64 R84, [R1+0x3670] ;  /* 0x0036700001547983 */ /* 0x000ea20000300a00 */
[----:B-1----:R-:W-:Y:S01]  /*dbde0*/  IMAD.X R63, R81, 0x1, R3, P2 ;  /* 0x00000001513f7824 */ /* 0x002fe200010e0603 */
[----:B------:R-:W-:-:S04]  /*dbdf0*/  IADD3 R81, P2, PT, R78, R193, RZ ;  /* 0x000000c14e517210 */ /* 0x000fc80007f5e0ff */
[----:B------:R1:W-:Y:S04]  /*dbe00*/  STL [R1+0xdfc], R63 ;  /* 0x000dfc3f01007387 */ /* 0x0003e80000100800 */
[----:B------:R-:W-:Y:S01]  /*dbe10*/  STL [R1+0xe08], R81 ;  /* 0x000e085101007387 */ /* 0x000fe20000100800 */
[----:B-1----:R-:W-:-:S03]  /*dbe20*/  IMAD.X R63, R79, 0x1, R3, P2 ;  /* 0x000000014f3f7824 */ /* 0x002fc600010e0603 */
[----:B------:R-:W2:Y:S01]  /*dbe30*/  LDL.LU.64 R78, [R1+0x3558] ;  /* 0x00355800014e7983 */ /* 0x000ea20000300a00 */
[----:B----4-:R-:W-:-:S03]  /*dbe40*/  IADD3 R80, P2, PT, R76, R193, RZ ;  /* 0x000000c14c507210 */ /* 0x010fc60007f5e0ff */
[----:B------:R-:W-:Y:S04]  /*dbe50*/  STL [R1+0xe04], R63 ;  /* 0x000e043f01007387 */ /* 0x000fe80000100800 */
[----:B------:R1:W-:Y:S04]  /*dbe60*/  STL [R1+0xf00], R80 ;  /* 0x000f005001007387 */ /* 0x0003e80000100800 */
[----:B-1----:R-:W4:Y:S01]  /*dbe70*/  LDL.LU.64 R80, [R1+0x3550] ;  /* 0x0035500001507983 */ /* 0x002f220000300a00 */
[----:B------:R-:W-:Y:S01]  /*dbe80*/  IMAD.X R63, R77, 0x1, R3, P2 ;  /* 0x000000014d3f7824 */ /* 0x000fe200010e0603 */
[----:B---3--:R-:W-:-:S04]  /*dbe90*/  IADD3 R76, P2, PT, R72, R193, RZ ;  /* 0x000000c1484c7210 */ /* 0x008fc80007f5e0ff */
[----:B------:R1:W-:Y:S04]  /*dbea0*/  STL [R1+0xefc], R63 ;  /* 0x000efc3f01007387 */ /* 0x0003e80000100800 */
[----:B------:R-:W3:Y:S01]  /*dbeb0*/  LDL.LU.64 R82, [R1+0x3468] ;  /* 0x0034680001527983 */ /* 0x000ee20000300a00 */
[--C-:B-1----:R-:W-:Y:S01]  /*dbec0*/  IMAD.X R63, R73, 0x1, R3.reuse, P2 ;  /* 0x00000001493f7824 */ /* 0x102fe200010e0603 */
[-C--:B------:R-:W-:Y:S02]  /*dbed0*/  IADD3 R72, P2, PT, R68, R193.reuse, RZ ;  /* 0x000000c144487210 */ /* 0x080fe40007f5e0ff */
[----:B------:R1:W-:Y:S04]  /*dbee0*/  STL [R1+0xf08], R76 ;  /* 0x000f084c01007387 */ /* 0x0003e80000100800 */
[----:B------:R1:W-:Y:S04]  /*dbef0*/  STL [R1+0xf04], R63 ;  /* 0x000f043f01007387 */ /* 0x0003e80000100800 */
[----:B-1----:R-:W3:Y:S01]  /*dbf00*/  LDL.LU.64 R76, [R1+0x3460] ;  /* 0x00346000014c7983 */ /* 0x002ee20000300a00 */
[----:B------:R-:W-:Y:S01]  /*dbf10*/  IMAD.X R63, R69, 0x1, R3, P2 ;  /* 0x00000001453f7824 */ /* 0x000fe200010e0603 */
[----:B------:R-:W-:-:S02]  /*dbf20*/  IADD3 R68, P2, PT, R64, R193, RZ ;  /* 0x000000c140447210 */ /* 0x000fc40007f5e0ff */
[----:B------:R1:W-:Y:S04]  /*dbf30*/  STL [R1+0x1000], R72 ;  /* 0x0010004801007387 */ /* 0x0003e80000100800 */
[----:B------:R1:W-:Y:S04]  /*dbf40*/  STL [R1+0xffc], R63 ;  /* 0x000ffc3f01007387 */ /* 0x0003e80000100800 */
[----:B-1----:R-:W3:Y:S01]  /*dbf50*/  LDL.LU.64 R72, [R1+0x33b8] ;  /* 0x0033b80001487983 */ /* 0x002ee20000300a00 */
[----:B------:R-:W-:-:S03]  /*dbf60*/  IMAD.X R63, R65, 0x1, R3, P2 ;  /* 0x00000001413f7824 */ /* 0x000fc600010e0603 */
        /* <DEDUP_REMOVED lines=9> */
[----:B------:R-:W-:Y:S01]  /*dc000*/  IMAD.X R147, R89, 0x1, R3, P2 ;  /* 0x0000000159937824 */ /* 0x000fe200010e0603 */
        /* <DEDUP_REMOVED lines=8> */
[----:B------:R-:W-:-:S03]  /*dc090*/  IADD3 R86, P2, PT, R84, R193, RZ ;  /* 0x000000c154567210 */ /* 0x000fc60007f5e0ff */
[----:B------:R1:W-:Y:S04]  /*dc0a0*/  STL [R1+0xd0c], R67 ;  /* 0x000d0c4301007387 */ /* 0x0003e80000100800 */
[----:B------:R-:W-:Y:S04]  /*dc0b0*/  STL [R1+0xd18], R86 ;  /* 0x000d185601007387 */ /* 0x000fe80000100800 */
[----:B-1----:R-:W2:Y:S01]  /*dc0c0*/  LDL.LU.64 R88, [R1+0x3688] ;  /* 0x0036880001587983 */ /* 0x002ea20000300a00 */
[----:B------:R-:W-:-:S05]  /*dc0d0*/  IMAD.X R67, R85, 0x1, R3, P2 ;  /* 0x0000000155437824 */ /* 0x000fca00010e0603 */
[----:B------:R1:W-:Y:S01]  /*dc0e0*/  STL [R1+0xd14], R67 ;  /* 0x000d144301007387 */ /* 0x0003e20000100800 */
[----:B------:R-:W-:-:S05]  /*dc0f0*/  IADD3 R85, P2, PT, R78, R193, RZ ;  /* 0x000000c14e557210 */ /* 0x000fca0007f5e0ff */
[----:B-1----:R-:W-:Y:S01]  /*dc100*/  IMAD.X R67, R79, 0x1, R3, P2 ;  /* 0x000000014f437824 */ /* 0x002fe200010e0603 */
[----:B------:R-:W-:Y:S04]  /*dc110*/  STL [R1+0xe10], R85 ;  /* 0x000e105501007387 */ /* 0x000fe80000100800 */
[----:B------:R-:W2:Y:S04]  /*dc120*/  LDL.LU.64 R78, [R1+0x3680] ;  /* 0x00368000014e7983 */ /* 0x000ea80000300a00 */
[----:B------:R1:W-:Y:S01]  /*dc130*/  STL [R1+0xe0c], R67 ;  /* 0x000e0c4301007387 */ /* 0x0003e20000100800 */
[----:B----4-:R-:W-:-:S05]  /*dc140*/  IADD3 R84, P2, PT, R80, R193, RZ ;  /* 0x000000c150547210 */ /* 0x010fca0007f5e0ff */
[----:B------:R3:W-:Y:S01]  /*dc150*/  STL [R1+0xe18], R84 ;  /* 0x000e185401007387 */ /* 0x0007e20000100800 */
[----:B-1----:R-:W-:-:S03]  /*dc160*/  IMAD.X R67, R81, 0x1, R3, P2 ;  /* 0x0000000151437824 */ /* 0x002fc600010e0603 */
[----:B------:R-:W4:Y:S01]  /*dc170*/  LDL.LU.64 R80, [R1+0x3578] ;  /* 0x0035780001507983 */ /* 0x000f220000300a00 */
[----:B---3--:R-:W-:-:S03]  /*dc180*/  IADD3 R84, P2, PT, R82, R193, RZ ;  /* 0x000000c152547210 */ /* 0x008fc60007f5e0ff */
[----:B------:R1:W-:Y:S04]  /*dc190*/  STL [R1+0xe14], R67 ;  /* 0x000e144301007387 */ /* 0x0003e80000100800 */
[----:B------:R3:W-:Y:S01]  /*dc1a0*/  STL [R1+0xf10], R84 ;  /* 0x000f105401007387 */ /* 0x0007e20000100800 */
[----:B-1----:R-:W-:-:S03]  /*dc1b0*/  IMAD.X R67, R83, 0x1, R3, P2 ;  /* 0x0000000153437824 */ /* 0x002fc600010e0603 */
[----:B------:R-:W4:Y:S01]  /*dc1c0*/  LDL.LU.64 R82, [R1+0x3570] ;  /* 0x0035700001527983 */ /* 0x000f220000300a00 */
[----:B---3--:R-:W-:-:S03]  /*dc1d0*/  IADD3 R84, P2, PT, R76, R193, RZ ;  /* 0x000000c14c547210 */ /* 0x008fc60007f5e0ff */
        /* <DEDUP_REMOVED lines=19> */
[----:B------:R-:W-:Y:S01]  /*dc310*/  IMAD.X R69, R93, 0x1, R3, P2 ;  /* 0x000000015d457824 */ /* 0x000fe200010e0603 */
[----:B------:R-:W-:-:S04]  /*dc320*/  IADD3 R152, P2, PT, R74, R193, RZ ;  /* 0x000000c14a987210 */ /* 0x000fc80007f5e0ff */
[----:B------:R-:W-:Y:S02]  /*dc330*/  IADD3.X R151, PT, PT, R75, R3, RZ, P2, !PT ;  /* 0x000000034b977210 */ /* 0x000fe400017fe4ff */
[----:B------:R-:W2:Y:S04]  /*dc340*/  LDL.LU.64 R74, [R1+0x3de8] ;  /* 0x003de800014a7983 */ /* 0x000ea80000300a00 */
[----:B------:R-:W2:Y:S04]  /*dc350*/  LDL.LU.64 R96, [R1+0x3de0] ;  /* 0x003de00001607983 */ /* 0x000ea80000300a00 */
[----:B------:R-:W2:Y:S01]  /*dc360*/  LDL.LU.64 R94, [R1+0x3798] ;  /* 0x00379800015e7983 */ /* 0x000ea20000300a00 */
[----:B------:R-:W-:-:S05]  /*dc370*/  IADD3 R154, P2, PT, R90, R193, RZ ;  /* 0x000000c15a9a7210 */ /* 0x000fca0007f5e0ff */
[----:B------:R-:W-:Y:S01]  /*dc380*/  IMAD.X R153, R91, 0x1, R3, P2 ;  /* 0x000000015b997824 */ /* 0x000fe200010e0603 */
[----:B------:R-:W-:-:S05]  /*dc390*/  IADD3 R90, P2, PT, R88, R193, RZ ;  /* 0x000000c1585a7210 */ /* 0x000fca0007f5e0ff */
[----:B------:R-:W-:Y:S01]  /*dc3a0*/  IMAD.X R71, R89, 0x1, R3, P2 ;  /* 0x0000000159477824 */ /* 0x000fe200010e0603 */
[----:B------:R-:W-:Y:S04]  /*dc3b0*/  STL [R1+0xd20], R90 ;  /* 0x000d205a01007387 */ /* 0x000fe80000100800 */
[----:B------:R-:W2:Y:S04]  /*dc3c0*/  LDL.LU.64 R92, [R1+0x3790] ;  /* 0x00379000015c7983 */ /* 0x000ea80000300a00 */
[----:B------:R1:W-:Y:S01]  /*dc3d0*/  STL [R1+0xd1c], R71 ;  /* 0x000d1c4701007387 */ /* 0x0003e20000100800 */
[----:B------:R-:W-:-:S05]  /*dc3e0*/  IADD3 R88, P2, PT, R78, R193, RZ ;  /* 0x000000c14e587210 */ /* 0x000fca0007f5e0ff */
[----:B-1----:R-:W-:Y:S02]  /*dc3f0*/  IMAD.X R71, R79, 0x1, R3, P2 ;  /* 0x000000014f477824 */ /* 0x002fe400010e0603 */
[----:B------:R-:W2:Y:S04]  /*dc400*/  LDL.LU.64 R78, [R1+0x3698] ;  /* 0x00369800014e7983 */ /* 0x000ea80000300a00 */
[----:B------:R4:W-:Y:S04]  /*dc410*/  STL [R1+0xd28], R88 ;  /* 0x000d285801007387 */ /* 0x0009e80000100800 */
[----:B------:R1:W-:Y:S01]  /*dc420*/  STL [R1+0xd24], R71 ;  /* 0x000d244701007387 */ /* 0x0003e20000100800 */
[----:B----4-:R-:W-:-:S05]  /*dc430*/  IADD3 R88, P2, PT, R80, R193, RZ ;  /* 0x000000c150587210 */ /* 0x010fca0007f5e0ff */
[----:B-1----:R-:W-:Y:S02]  /*dc440*/  IMAD.X R71, R81, 0x1, R3, P2 ;  /* 0x0000000151477824 */ /* 0x002fe400010e0603 */
[----:B------:R-:W4:Y:S04]  /*dc450*/  LDL.LU.64 R80, [R1+0x3690] ;  /* 0x0036900001507983 */ /* 0x000f280000300a00 */
[----:B------:R1:W-:Y:S04]  /*dc460*/  STL [R1+0xe20], R88 ;  /* 0x000e205801007387 */ /* 0x0003e80000100800 */
[----:B------:R1:W-:Y:S02]  /*dc470*/  STL [R1+0xe1c], R71 ;  /* 0x000e1c4701007387 */ /* 0x0003e40000100800 */
[----:B-1----:R-:W-:-:S05]  /*dc480*/  IADD3 R88, P2, PT, R82, R193, RZ ;  /* 0x000000c152587210 */ /* 0x002fca0007f5e0ff */
[----:B------:R-:W-:Y:S02]  /*dc490*/  IMAD.X R71, R83, 0x1, R3, P2 ;  /* 0x0000000153477824 */ /* 0x000fe400010e0603 */
[----:B------:R-:W4:Y:S04]  /*dc4a0*/  LDL.LU.64 R82, [R1+0x3598] ;  /* 0x0035980001527983 */ /* 0x000f280000300a00 */
[----:B------:R1:W-:Y:S04]  /*dc4b0*/  STL [R1+0xe28], R88 ;  /* 0x000e285801007387 */ /* 0x0003e80000100800 */
[----:B------:R3:W-:Y:S04]  /*dc4c0*/  STL [R1+0xe24], R71 ;  /* 0x000e244701007387 */ /* 0x0007e80000100800 */
[----:B------:R-:W4:Y:S01]  /*dc4d0*/  LDL.LU.64 R90, [R1+0x3590] ;  /* 0x00359000015a7983 */ /* 0x000f220000300a00 */
[----:B-1----:R-:W-:-:S05]  /*dc4e0*/  IADD3 R88, P2, PT, R86, R193, RZ ;  /* 0x000000c156587210 */ /* 0x002fca0007f5e0ff */
[--C-:B---3--:R-:W-:Y:S01]  /*dc4f0*/  IMAD.X R71, R87, 0x1, R3.reuse, P2 ;  /* 0x0000000157477824 */ /* 0x108fe200010e0603 */
[----:B------:R-:W-:Y:S01]  /*dc500*/  IADD3 R86, P2, PT, R84, R193, RZ ;  /* 0x000000c154567210 */ /* 0x000fe20007f5e0ff */
[----:B------:R1:W-:Y:S04]  /*dc510*/  STL [R1+0xf20], R88 ;  /* 0x000f205801007387 */ /* 0x0003e80000100800 */
[----:B------:R3:W-:Y:S04]  /*dc520*/  STL [R1+0xf1c], R71 ;  /* 0x000f1c4701007387 */ /* 0x0007e80000100800 */
[----:B-1----:R-:W4:Y:S01]  /*dc530*/  LDL.LU.64 R88, [R1+0x34c8] ;  /* 0x0034c80001587983 */ /* 0x002f220000300a00 */
[----:B---3--:R-:W-:-:S03]  /*dc540*/  IMAD.X R71, R85, 0x1, R3, P2 ;  /* 0x0000000155477824 */ /* 0x008fc600010e0603 */
[----:B------:R1:W-:Y:S04]  /*dc550*/  STL [R1+0xf28], R86 ;  /* 0x000f285601007387 */ /* 0x0003e80000100800 */
[----:B------:R3:W-:Y:S04]  /*dc560*/  STL [R1+0xf24], R71 ;  /* 0x000f244701007387 */ /* 0x0007e80000100800 */
[----:B------:R-:W4:Y:S01]  /*dc570*/  LDL.LU.64 R84, [R1+0x34c0] ;  /* 0x0034c00001547983 */ /* 0x000f220000300a00 */
[----:B-1----:R-:W-:-:S05]  /*dc580*/  IADD3 R86, P2, PT, R76, R193, RZ ;  /* 0x000000c14c567210 */ /* 0x002fca0007f5e0ff */
[----:B---3--:R-:W-:Y:S01]  /*dc590*/  IMAD.X R71, R77, 0x1, R3, P2 ;  /* 0x000000014d477824 */ /* 0x008fe200010e0603 */
[----:B------:R1:W-:Y:S04]  /*dc5a0*/  STL [R1+0x1020], R86 ;  /* 0x0010205601007387 */ /* 0x0003e80000100800 */
[----:B------:R3:W-:Y:S04]  /*dc5b0*/  STL [R1+0x101c], R71 ;  /* 0x00101c4701007387 */ /* 0x0007e80000100800 */
[----:B-1----:R-:W4:Y:S01]  /*dc5c0*/  LDL.LU.64 R86, [R1+0x3408] ;  /* 0x0034080001567983 */ /* 0x002f220000300a00 */
[----:B------:R-:W-:-:S05]  /*dc5d0*/  IADD3 R76, P2, PT, R72, R193, RZ ;  /* 0x000000c1484c7210 */ /* 0x000fca0007f5e0ff */
[----:B---3--:R-:W-:Y:S01]  /*dc5e0*/  IMAD.X R71, R73, 0x1, R3, P2 ;  /* 0x0000000149477824 */ /* 0x008fe200010e0603 */
[----:B------:R1:W-:Y:S04]  /*dc5f0*/  STL [R1+0x1028], R76 ;  /* 0x0010284c01007387 */ /* 0x0003e80000100800 */
[----:B-1----:R-:W3:Y:S04]  /*dc600*/  LDL.LU.64 R76, [R1+0x3400] ;  /* 0x00340000014c7983 */ /* 0x002ee80000300a00 */
[----:B------:R1:W-:Y:S01]  /*dc610*/  STL [R1+0x1024], R71 ;  /* 0x0010244701007387 */ /* 0x0003e20000100800 */
[----:B--2---:R-:W-:-:S05]  /*dc620*/  IADD3 R72, P2, PT, R74, R193, RZ ;  /* 0x000000c14a487210 */ /* 0x004fca0007f5e0ff */
[----:B-1----:R-:W-:Y:S01]  /*dc630*/  IMAD.X R71, R75, 0x1, R3, P2 ;  /* 0x000000014b477824 */ /* 0x002fe200010e0603 */
        /* <DEDUP_REMOVED lines=8> */
[----:B------:R-:W2:Y:S04]  /*dc6c0*/  LDL.LU.64 R78, [R1+0x3cc8] ;  /* 0x003cc800014e7983 */ /* 0x000ea80000300a00 */
[----:B------:R4:W-:Y:S04]  /*dc6d0*/  STL [R1+0xd30], R92 ;  /* 0x000d305c01007387 */ /* 0x0009e80000100800 */
[----:B------:R-:W2:Y:S01]  /*dc6e0*/  LDL.LU.64 R98, [R1+0x3cc0] ;  /* 0x003cc00001627983 */ /* 0x000ea20000300a00 */
[----:B----4-:R-:W-:-:S03]  /*dc6f0*/  IADD3 R92, P2, PT, R80, R193, RZ ;  /* 0x000000c1505c7210 */ /* 0x010fc60007f5e0ff */
[----:B------:R1:W-:Y:S04]  /*dc700*/  STL [R1+0xd2c], R75 ;  /* 0x000d2c4b01007387 */ /* 0x0003e80000100800 */
[----:B------:R-:W4:Y:S01]  /*dc710*/  LDL.LU.64 R96, [R1+0x37a8] ;  /* 0x0037a80001607983 */ /* 0x000f220000300a00 */
[----:B-1----:R-:W-:-:S03]  /*dc720*/  IMAD.X R75, R81, 0x1, R3, P2 ;  /* 0x00000001514b7824 */ /* 0x002fc600010e0603 */
[----:B------:R-:W-:Y:S04]  /*dc730*/  STL [R1+0xd38], R92 ;  /* 0x000d385c01007387 */ /* 0x000fe80000100800 */
[----:B------:R-:W4:Y:S04]  /*dc740*/  LDL.LU.64 R80, [R1+0x37a0] ;  /* 0x0037a00001507983 */ /* 0x000f280000300a00 */
[----:B------:R1:W-:Y:S02]  /*dc750*/  STL [R1+0xd34], R75 ;  /* 0x000d344b01007387 */ /* 0x0003e40000100800 */
[----:B-1----:R-:W-:-:S05]  /*dc760*/  IADD3 R75, P2, PT, R82, R193, RZ ;  /* 0x000000c1524b7210 */ /* 0x002fca0007f5e0ff */
[--C-:B------:R-:W-:Y:S02]  /*dc770*/  IMAD.X R92, R83, 0x1, R3.reuse, P2 ;  /* 0x00000001535c7824 */ /* 0x100fe400010e0603 */
[----:B------:R-:W4:Y:S04]  /*dc780*/  LDL.LU.64 R82, [R1+0x36a8] ;  /* 0x0036a80001527983 */ /* 0x000f280000300a00 */
[----:B------:R1:W-:Y:S02]  /*dc790*/  STL [R1+0xe30], R75 ;  /* 0x000e304b01007387 */ /* 0x0003e40000100800 */
[-C--:B-1----:R-:W-:Y:S02]  /*dc7a0*/  IADD3 R75, P2, PT, R90, R193.reuse, RZ ;  /* 0x000000c15a4b7210 */ /* 0x082fe40007f5e0ff */
[----:B------:R1:W-:Y:S03]  /*dc7b0*/  STL [R1+0xe2c], R92 ;  /* 0x000e2c5c01007387 */ /* 0x0003e60000100800 */
[--C-:B------:R-:W-:Y:S01]  /*dc7c0*/  IMAD.X R91, R91, 0x1, R3.reuse, P2 ;  /* 0x000000015b5b7824 */ /* 0x100fe200010e0603 */
[-C--:B------:R-:W-:Y:S01]  /*dc7d0*/  IADD3 R90, P2, PT, R88, R193.reuse, RZ ;  /* 0x000000c1585a7210 */ /* 0x080fe20007f5e0ff */
[----:B------:R1:W-:Y:S04]  /*dc7e0*/  STL [R1+0xe38], R75 ;  /* 0x000e384b01007387 */ /* 0x0003e80000100800 */
[----:B------:R-:W-:Y:S04]  /*dc7f0*/  STL [R1+0xe34], R91 ;  /* 0x000e345b01007387 */ /* 0x000fe80000100800 */
[----:B-1----:R-:W4:Y:S01]  /*dc800*/  LDL.LU.64 R92, [R1+0x36a0] ;  /* 0x0036a000015c7983 */ /* 0x002f220000300a00 */
[----:B------:R-:W-:Y:S01]  /*dc810*/  IMAD.X R75, R89, 0x1, R3, P2 ;  /* 0x00000001594b7824 */ /* 0x000fe200010e0603 */
[----:B------:R-:W-:-:S02]  /*dc820*/  IADD3 R88, P2, PT, R84, R193, RZ ;  /* 0x000000c154587210 */ /* 0x000fc40007f5e0ff */
[----:B------:R-:W-:Y:S04]  /*dc830*/  STL [R1+0xf30], R90 ;  /* 0x000f305a01007387 */ /* 0x000fe80000100800 */
[----:B------:R1:W-:Y:S02]  /*dc840*/  STL [R1+0xf2c], R75 ;  /* 0x000f2c4b01007387 */ /* 0x0003e40000100800 */
[----:B-1----:R-:W-:Y:S02]  /*dc850*/  IMAD.X R75, R85, 0x1, R3, P2 ;  /* 0x00000001554b7824 */ /* 0x002fe400010e0603 */
[----:B------:R-:W4:Y:S04]  /*dc860*/  LDL.LU.64 R84, [R1+0x35c8] ;  /* 0x0035c80001547983 */ /* 0x000f280000300a00 */
[----:B------:R1:W-:Y:S04]  /*dc870*/  STL [R1+0xf38], R88 ;  /* 0x000f385801007387 */ /* 0x0003e80000100800 */
[----:B------:R3:W-:Y:S01]  /*dc880*/  STL [R1+0xf34], R75 ;  /* 0x000f344b01007387 */ /* 0x0007e20000100800 */
[----:B-1----:R-:W-:-:S05]  /*dc890*/  IADD3 R88, P2, PT, R86, R193, RZ ;  /* 0x000000c156587210 */ /* 0x002fca0007f5e0ff */
[----:B---3--:R-:W-:Y:S02]  /*dc8a0*/  IMAD.X R75, R87, 0x1, R3, P2 ;  /* 0x00000001574b7824 */ /* 0x008fe400010e0603 */
[----:B------:R-:W3:Y:S04]  /*dc8b0*/  LDL.LU.64 R86, [R1+0x35c0] ;  /* 0x0035c00001567983 */ /* 0x000ee80000300a00 */
[----:B------:R1:W-:Y:S04]  /*dc8c0*/  STL [R1+0x1030], R88 ;  /* 0x0010305801007387 */ /* 0x0003e80000100800 */
[----:B------:R1:W-:Y:S04]  /*dc8d0*/  STL [R1+0x102c], R75 ;  /* 0x00102c4b01007387 */ /* 0x0003e80000100800 */
[----:B------:R-:W3:Y:S01]  /*dc8e0*/  LDL.LU.64 R94, [R1+0x34f8] ;  /* 0x0034f800015e7983 */ /* 0x000ee20000300a00 */
[----:B-1----:R-:W-:-:S05]  /*dc8f0*/  IADD3 R88, P2, PT, R76, R193, RZ ;  /* 0x000000c14c587210 */ /* 0x002fca0007f5e0ff */
[----:B------:R-:W-:Y:S01]  /*dc900*/  IMAD.X R75, R77, 0x1, R3, P2 ;  /* 0x000000014d4b7824 */ /* 0x000fe200010e0603 */
[----:B------:R1:W-:Y:S04]  /*dc910*/  STL [R1+0x1038], R88 ;  /* 0x0010385801007387 */ /* 0x0003e80000100800 */
[----:B------:R-:W3:Y:S04]  /*dc920*/  LDL.LU.64 R90, [R1+0x34f0] ;  /* 0x0034f000015a7983 */ /* 0x000ee80000300a00 */
[----:B------:R2:W-:Y:S04]  /*dc930*/  STL [R1+0x1034], R75 ;  /* 0x0010344b01007387 */ /* 0x0005e80000100800 */
[----:B-1----:R-:W3:Y:S01]  /*dc940*/  LDL.LU.64 R88, [R1+0x3428] ;  /* 0x0034280001587983 */ /* 0x002ee20000300a00 */
[----:B--2---:R-:W-:-:S05]  /*dc950*/  IADD3 R76, P2, PT, R78, R193, RZ ;  /* 0x000000c14e4c7210 */ /* 0x004fca0007f5e0ff */
[----:B------:R-:W-:Y:S01]  /*dc960*/  IMAD.X R75, R79, 0x1, R3, P2 ;  /* 0x000000014f4b7824 */ /* 0x000fe200010e0603 */
[----:B------:R-:W-:-:S05]  /*dc970*/  IADD3 R78, P2, PT, R98, R193, RZ ;  /* 0x000000c1624e7210 */ /* 0x000fca0007f5e0ff */
[----:B------:R-:W-:Y:S01]  /*dc980*/  IMAD.X R77, R99, 0x1, R3, P2 ;  /* 0x00000001634d7824 */ /* 0x000fe200010e0603 */
[----:B----4-:R-:W-:-:S05]  /*dc990*/  IADD3 R79, P2, PT, R96, R193, RZ ;  /* 0x000000c1604f7210 */ /* 0x010fca0007f5e0ff */
[----:B------:R-:W-:Y:S01]  /*dc9a0*/  IMAD.X R235, R97, 0x1, R3, P2 ;  /* 0x0000000161eb7824 */ /* 0x000fe200010e0603 */
[----:B------:R1:W-:Y:S01]  /*dc9b0*/  STL [R1+0xc40], R79 ;  /* 0x000c404f01007387 */ /* 0x0003e20000100800 */
[----:B------:R-:W-:-:S05]  /*dc9c0*/  IADD3 R96, P2, PT, R80, R193, RZ ;  /* 0x000000c150607210 */ /* 0x000fca0007f5e0ff */
[----:B-1----:R-:W-:Y:S02]  /*dc9d0*/  IMAD.X R79, R81, 0x1, R3, P2 ;  /* 0x00000001514f7824 */ /* 0x002fe400010e0603 */
[----:B------:R-:W2:Y:S04]  /*dc9e0*/  LDL.LU.64 R80, [R1+0x3420] ;  /* 0x0034200001507983 */ /* 0x000ea80000300a00 */
[----:B------:R1:W-:Y:S04]  /*dc9f0*/  STL [R1+0xc48], R96 ;  /* 0x000c486001007387 */ /* 0x0003e80000100800 */
[----:B------:R4:W-:Y:S01]  /*dca00*/  STL [R1+0xc44], R79 ;  /* 0x000c444f01007387 */ /* 0x0009e20000100800 */
[----:B-1----:R-:W-:-:S05]  /*dca10*/  IADD3 R96, P2, PT, R82, R193, RZ ;  /* 0x000000c152607210 */ /* 0x002fca0007f5e0ff */
[----:B----4-:R-:W-:Y:S02]  /*dca20*/  IMAD.X R79, R83, 0x1, R3, P2 ;  /* 0x00000001534f7824 */ /* 0x010fe400010e0603 */
[----:B------:R-:W4:Y:S04]  /*dca30*/  LDL.LU.64 R82, [R1+0x3cb8] ;  /* 0x003cb80001527983 */ /* 0x000f280000300a00 */
[----:B------:R1:W-:Y:S04]  /*dca40*/  STL [R1+0xd40], R96 ;  /* 0x000d406001007387 */ /* 0x0003e80000100800 */
[----:B------:R-:W4:Y:S04]  /*dca50*/  LDL.LU.64 R100, [R1+0x3cb0] ;  /* 0x003cb00001647983 */ /* 0x000f280000300a00 */
[----:B------:R1:W-:Y:S02]  /*dca60*/  STL [R1+0xd3c], R79 ;  /* 0x000d3c4f01007387 */ /* 0x0003e40000100800 */
[----:B-1----:R-:W-:-:S05]  /*dca70*/  IADD3 R96, P2, PT, R92, R193, RZ ;  /* 0x000000c15c607210 */ /* 0x002fca0007f5e0ff */
[----:B------:R-:W-:Y:S02]  /*dca80*/  IMAD.X R79, R93, 0x1, R3, P2 ;  /* 0x000000015d4f7824 */ /* 0x000fe400010e0603 */
[----:B------:R-:W4:Y:S04]  /*dca90*/  LDL.LU.64 R92, [R1+0x37b8] ;  /* 0x0037b800015c7983 */ /* 0x000f280000300a00 */
[----:B------:R1:W-:Y:S04]  /*dcaa0*/  STL [R1+0xd48], R96 ;  /* 0x000d486001007387 */ /* 0x0003e80000100800 */
[----:B------:R1:W-:Y:S02]  /*dcab0*/  STL [R1+0xd44], R79 ;  /* 0x000d444f01007387 */ /* 0x0003e40000100800 */
[----:B-1----:R-:W-:-:S05]  /*dcac0*/  IADD3 R96, P2, PT, R84, R193, RZ ;  /* 0x000000c154607210 */ /* 0x002fca0007f5e0ff */
[----:B------:R-:W-:Y:S02]  /*dcad0*/  IMAD.X R79, R85, 0x1, R3, P2 ;  /* 0x00000001554f7824 */ /* 0x000fe400010e0603 */
[----:B------:R-:W4:Y:S04]  /*dcae0*/  LDL.LU.64 R84, [R1+0x37b0] ;  /* 0x0037b00001547983 */ /* 0x000f280000300a00 */
[----:B------:R3:W-:Y:S04]  /*dcaf0*/  STL [R1+0xe40], R96 ;  /* 0x000e406001007387 */ /* 0x0007e80000100800 */
[----:B------:R1:W-:Y:S01]  /*dcb00*/  STL [R1+0xe3c], R79 ;  /* 0x000e3c4f01007387 */ /* 0x0003e20000100800 */
[----:B---3--:R-:W-:-:S05]  /*dcb10*/  IADD3 R96, P2, PT, R86, R193, RZ ;  /* 0x000000c156607210 */ /* 0x008fca0007f5e0ff */
[----:B-1----:R-:W-:Y:S02]  /*dcb20*/  IMAD.X R79, R87, 0x1, R3, P2 ;  /* 0x00000001574f7824 */ /* 0x002fe400010e0603 */
[----:B------:R-:W3:Y:S04]  /*dcb30*/  LDL.LU.64 R86, [R1+0x36b8] ;  /* 0x0036b80001567983 */ /* 0x000ee80000300a00 */
[----:B------:R1:W-:Y:S04]  /*dcb40*/  STL [R1+0xe48], R96 ;  /* 0x000e486001007387 */ /* 0x0003e80000100800 */
[----:B------:R1:W-:Y:S02]  /*dcb50*/  STL [R1+0xe44], R79 ;  /* 0x000e444f01007387 */ /* 0x0003e40000100800 */
[----:B-1----:R-:W-:-:S05]  /*dcb60*/  IADD3 R96, P2, PT, R94, R193, RZ ;  /* 0x000000c15e607210 */ /* 0x002fca0007f5e0ff */
[----:B------:R-:W-:Y:S02]  /*dcb70*/  IMAD.X R79, R95, 0x1, R3, P2 ;  /* 0x000000015f4f7824 */ /* 0x000fe400010e0603 */
[----:B------:R-:W3:Y:S04]  /*dcb80*/  LDL.LU.64 R94, [R1+0x36b0] ;  /* 0x0036b000015e7983 */ /* 0x000ee80000300a00 */
[----:B------:R1:W-:Y:S04]  /*dcb90*/  STL [R1+0xf40], R96 ;  /* 0x000f406001007387 */ /* 0x0003e80000100800 */
[----:B------:R1:W-:Y:S04]  /*dcba0*/  STL [R1+0xf3c], R79 ;  /* 0x000f3c4f01007387 */ /* 0x0003e80000100800 */
[----:B-1----:R-:W3:Y:S01]  /*dcbb0*/  LDL.LU.64 R96, [R1+0x35f8] ;  /* 0x0035f80001607983 */ /* 0x002ee20000300a00 */
[----:B------:R-:W-:-:S04]  /*dcbc0*/  IADD3 R98, P2, PT, R90, R193, RZ ;  /* 0x000000c15a627210 */ /* 0x000fc80007f5e0ff */
[----:B------:R-:W-:Y:S02]  /*dcbd0*/  IADD3.X R79, PT, PT, R91, R3, RZ, P2, !PT ;  /* 0x000000035b4f7210 */ /* 0x000fe400017fe4ff */
[-C--:B------:R-:W-:Y:S01]  /*dcbe0*/  IADD3 R90, P2, PT, R88, R193.reuse, RZ ;  /* 0x000000c1585a7210 */ /* 0x080fe20007f5e0ff */
[----:B------:R-:W-:Y:S04]  /*dcbf0*/  STL [R1+0xf48], R98 ;  /* 0x000f486201007387 */ /* 0x000fe80000100800 */
[----:B------:R1:W-:Y:S02]  /*dcc00*/  STL [R1+0xf44], R79 ;  /* 0x000f444f01007387 */ /* 0x0003e40000100800 */
[----:B-1----:R-:W-:Y:S02]  /*dcc10*/  IMAD.X R79, R89, 0x1, R3, P2 ;  /* 0x00000001594f7824 */ /* 0x002fe400010e0603 */
[----:B------:R-:W3:Y:S04]  /*dcc20*/  LDL.LU.64 R88, [R1+0x35f0] ;  /* 0x0035f00001587983 */ /* 0x000ee80000300a00 */
[----:B------:R1:W-:Y:S04]  /*dcc30*/  STL [R1+0x1040], R90 ;  /* 0x0010405a01007387 */ /* 0x0003e80000100800 */
[----:B------:R2:W-:Y:S04]  /*dcc40*/  STL [R1+0x103c], R79 ;  /* 0x00103c4f01007387 */ /* 0x0005e80000100800 */
[----:B-1----:R-:W3:Y:S01]  /*dcc50*/  LDL.LU.64 R90, [R1+0x3528] ;  /* 0x00352800015a7983 */ /* 0x002ee20000300a00 */
[----:B--2---:R-:W-:-:S05]  /*dcc60*/  IADD3 R98, P2, PT, R80, R193, RZ ;  /* 0x000000c150627210 */ /* 0x004fca0007f5e0ff */
[----:B------:R-:W-:Y:S01]  /*dcc70*/  IMAD.X R79, R81, 0x1, R3, P2 ;  /* 0x00000001514f7824 */ /* 0x000fe200010e0603 */
[----:B------:R1:W-:Y:S04]  /*dcc80*/  STL [R1+0x1048], R98 ;  /* 0x0010486201007387 */ /* 0x0003e80000100800 */
[----:B-1----:R-:W2:Y:S01]  /*dcc90*/  LDL.LU.64 R98, [R1+0x3520] ;  /* 0x0035200001627983 */ /* 0x002ea20000300a00 */
[----:B----4-:R-:W-:-:S03]  /*dcca0*/  IADD3 R80, P2, PT, R82, R193, RZ ;  /* 0x000000c152507210 */ /* 0x010fc60007f5e0ff */
[----:B------:R1:W-:Y:S02]  /*dccb0*/  STL [R1+0x1044], R79 ;  /* 0x0010444f01007387 */ /* 0x0003e40000100800 */
[----:B-1----:R-:W-:Y:S01]  /*dccc0*/  IMAD.X R79, R83, 0x1, R3, P2 ;  /* 0x00000001534f7824 */ /* 0x002fe200010e0603 */
[----:B------:R-:W-:-:S05]  /*dccd0*/  IADD3 R82, P2, PT, R100, R193, RZ ;  /* 0x000000c164527210 */ /* 0x000fca0007f5e0ff */
[----:B------:R-:W-:Y:S01]  /*dcce0*/  IMAD.X R81, R101, 0x1, R3, P2 ;  /* 0x0000000165517824 */ /* 0x000fe200010e0603 */
[----:B------:R-:W-:-:S05]  /*dccf0*/  IADD3 R100, P2, PT, R92, R193, RZ ;  /* 0x000000c15c647210 */ /* 0x000fca0007f5e0ff */
        /* <DEDUP_REMOVED lines=13> */
[----:B------:R1:W-:Y:S04]  /*dcdd0*/  STL [R1+0xd4c], R83 ;  /* 0x000d4c5301007387 */ /* 0x0003e80000100800 */
[----:B------:R-:W3:Y:S01]  /*dcde0*/  LDL.LU.64 R102, [R1+0x3ca0] ;  /* 0x003ca00001667983 */ /* 0x000ee20000300a00 */
[----:B-1----:R-:W-:-:S05]  /*dcdf0*/  IADD3 R100, P2, PT, R94, R193, RZ ;  /* 0x000000c15e647210 */ /* 0x002fca0007f5e0ff */
[----:B------:R-:W-:Y:S01]  /*dce00*/  IMAD.X R83, R95, 0x1, R3, P2 ;  /* 0x000000015f537824 */ /* 0x000fe200010e0603 */
[----:B------:R-:W-:Y:S04]  /*dce10*/  STL [R1+0xd58], R100 ;  /* 0x000d586401007387 */ /* 0x000fe80000100800 */
[----:B------:R-:W3:Y:S04]  /*dce20*/  LDL.LU.64 R94, [R1+0x37c8] ;  /* 0x0037c800015e7983 */ /* 0x000ee80000300a00 */
[----:B------:R1:W-:Y:S02]  /*dce30*/  STL [R1+0xd54], R83 ;  /* 0x000d545301007387 */ /* 0x0003e40000100800 */
[----:B-1----:R-:W-:-:S05]  /*dce40*/  IADD3 R83, P2, PT, R96, R193, RZ ;  /* 0x000000c160537210 */ /* 0x002fca0007f5e0ff */
[----:B------:R-:W-:Y:S02]  /*dce50*/  IMAD.X R100, R97, 0x1, R3, P2 ;  /* 0x0000000161647824 */ /* 0x000fe400010e0603 */
[----:B------:R-:W3:Y:S04]  /*dce60*/  LDL.LU.64 R96, [R1+0x37c0] ;  /* 0x0037c00001607983 */ /* 0x000ee80000300a00 */
[----:B------:R1:W-:Y:S04]  /*dce70*/  STL [R1+0xe50], R83 ;  /* 0x000e505301007387 */ /* 0x0003e80000100800 */
        /* <DEDUP_REMOVED lines=10> */
[----:B------:R-:W-:Y:S01]  /*dcf20*/  STL [R1+0xf4c], R100 ;  /* 0x000f4c6401007387 */ /* 0x000fe20000100800 */
[----:B--2---:R-:W-:-:S05]  /*dcf30*/  IADD3 R83, P2, PT, R98, R193, RZ ;  /* 0x000000c162537210 */ /* 0x004fca0007f5e0ff */
[----:B------:R-:W-:Y:S01]  /*dcf40*/  IMAD.X R98, R99, 0x1, R3, P2 ;  /* 0x0000000163627824 */ /* 0x000fe200010e0603 */
[----:B------:R-:W-:Y:S04]  /*dcf50*/  STL [R1+0xf58], R83 ;  /* 0x000f585301007387 */ /* 0x000fe80000100800 */
[----:B------:R1:W-:Y:S04]  /*dcf60*/  STL [R1+0xf54], R98 ;  /* 0x000f546201007387 */ /* 0x0003e80000100800 */
[----:B-1----:R-:W2:Y:S01]  /*dcf70*/  LDL.LU.64 R98, [R1+0x3618] ;  /* 0x0036180001627983 */ /* 0x002ea20000300a00 */
[----:B----4-:R-:W-:-:S05]  /*dcf80*/  IADD3 R100, P2, PT, R92, R193, RZ ;  /* 0x000000c15c647210 */ /* 0x010fca0007f5e0ff */
[----:B------:R-:W-:Y:S01]  /*dcf90*/  IMAD.X R83, R93, 0x1, R3, P2 ;  /* 0x000000015d537824 */ /* 0x000fe200010e0603 */
[----:B------:R1:W-:Y:S04]  /*dcfa0*/  STL [R1+0x1050], R100 ;  /* 0x0010506401007387 */ /* 0x0003e80000100800 */
[----:B------:R4:W-:Y:S04]  /*dcfb0*/  STL [R1+0x104c], R83 ;  /* 0x00104c5301007387 */ /* 0x0009e80000100800 */
[----:B-1----:R-:W2:Y:S01]  /*dcfc0*/  LDL.LU.64 R100, [R1+0x3610] ;  /* 0x0036100001647983 */ /* 0x002ea20000300a00 */
[----:B------:R-:W-:-:S05]  /*dcfd0*/  IADD3 R92, P2, PT, R84, R193, RZ ;  /* 0x000000c1545c7210 */ /* 0x000fca0007f5e0ff */
[----:B----4-:R-:W-:Y:S01]  /*dcfe0*/  IMAD.X R83, R85, 0x1, R3, P2 ;  /* 0x0000000155537824 */ /* 0x010fe200010e0603 */
[----:B------:R1:W-:Y:S04]  /*dcff0*/  STL [R1+0x1058], R92 ;  /* 0x0010585c01007387 */ /* 0x0003e80000100800 */
[----:B-1----:R-:W4:Y:S01]  /*dd000*/  LDL.LU.64 R92, [R1+0x3548] ;  /* 0x00354800015c7983 */ /* 0x002f220000300a00 */
[----:B---3--:R-:W-:-:S03]  /*dd010*/  IADD3 R84, P2, PT, R86, R193, RZ ;  /* 0x000000c156547210 */ /* 0x008fc60007f5e0ff */
[----:B------:R1:W-:Y:S02]  /*dd020*/  STL [R1+0x1054], R83 ;  /* 0x0010545301007387 */ /* 0x0003e40000100800 */
[----:B-1----:R-:W-:Y:S01]  /*dd030*/  IMAD.X R83, R87, 0x1, R3, P2 ;  /* 0x0000000157537824 */ /* 0x002fe200010e0603 */
[----:B------:R-:W-:-:S05]  /*dd040*/  IADD3 R86, P2, PT, R102, R193, RZ ;  /* 0x000000c166567210 */ /* 0x000fca0007f5e0ff */
[----:B------:R-:W-:Y:S01]  /*dd050*/  IMAD.X R85, R103, 0x1, R3, P2 ;  /* 0x0000000167557824 */ /* 0x000fe200010e0603 */
[----:B------:R-:W-:-:S05]  /*dd060*/  IADD3 R102, P2, PT, R94, R193, RZ ;  /* 0x000000c15e667210 */ /* 0x000fca0007f5e0ff */
        /* <DEDUP_REMOVED lines=18> */
[----:B------:R-:W3:Y:S04]  /*dd190*/  LDL.LU.64 R106, [R1+0x3c90] ;  /* 0x003c9000016a7983 */ /* 0x000ee80000300a00 */
[----:B------:R1:W-:Y:S01]  /*dd1a0*/  STL [R1+0xd64], R87 ;  /* 0x000d645701007387 */ /* 0x0003e20000100800 */
[----:B--2---:R-:W-:-:S05]  /*dd1b0*/  IADD3 R102, P2, PT, R98, R193, RZ ;  /* 0x000000c162667210 */ /* 0x004fca0007f5e0ff */
[----:B-1----:R-:W-:Y:S02]  /*dd1c0*/  IMAD.X R87, R99, 0x1, R3, P2 ;  /* 0x0000000163577824 */ /* 0x002fe400010e0603 */
[----:B------:R-:W2:Y:S04]  /*dd1d0*/  LDL.LU.64 R98, [R1+0x37d8] ;  /* 0x0037d80001627983 */ /* 0x000ea80000300a00 */
[----:B------:R1:W-:Y:S04]  /*dd1e0*/  STL [R1+0xe60], R102 ;  /* 0x000e606601007387 */ /* 0x0003e80000100800 */
[----:B------:R1:W-:Y:S04]  /*dd1f0*/  STL [R1+0xe5c], R87 ;  /* 0x000e5c5701007387 */ /* 0x0003e80000100800 */
[----:B-1----:R-:W2:Y:S01]  /*dd200*/  LDL.LU.64 R102, [R1+0x37d0] ;  /* 0x0037d00001667983 */ /* 0x002ea20000300a00 */
[----:B------:R-:W-:-:S05]  /*dd210*/  IADD3 R104, P2, PT, R100, R193, RZ ;  /* 0x000000c164687210 */ /* 0x000fca0007f5e0ff */
[----:B------:R-:W-:Y:S01]  /*dd220*/  IMAD.X R87, R101, 0x1, R3, P2 ;  /* 0x0000000165577824 */ /* 0x000fe200010e0603 */
[----:B------:R-:W-:Y:S04]  /*dd230*/  STL [R1+0xe68], R104 ;  /* 0x000e686801007387 */ /* 0x000fe80000100800 */
[----:B------:R1:W-:Y:S01]  /*dd240*/  STL [R1+0xe64], R87 ;  /* 0x000e645701007387 */ /* 0x0003e20000100800 */
[----:B----4-:R-:W-:-:S05]  /*dd250*/  IADD3 R100, P2, PT, R92, R193, RZ ;  /* 0x000000c15c647210 */ /* 0x010fca0007f5e0ff */
[----:B-1----:R-:W-:Y:S02]  /*dd260*/  IMAD.X R87, R93, 0x1, R3, P2 ;  /* 0x000000015d577824 */ /* 0x002fe400010e0603 */
        /* <DEDUP_REMOVED lines=11> */
[----:B------:R1:W-:Y:S04]  /*dd320*/  STL [R1+0x1060], R100 ;  /* 0x0010606401007387 */ /* 0x0003e80000100800 */
[----:B------:R1:W-:Y:S04]  /*dd330*/  STL [R1+0x105c], R87 ;  /* 0x00105c5701007387 */ /* 0x0003e80000100800 */
[----:B------:R-:W3:Y:S01]  /*dd340*/  LDL.LU.64 R96, [R1+0x3640] ;  /* 0x0036400001607983 */ /* 0x000ee20000300a00 */
[----:B-1----:R-:W-:-:S05]  /*dd350*/  IADD3 R100, P2, PT, R88, R193, RZ ;  /* 0x000000c158647210 */ /* 0x002fca0007f5e0ff */
[----:B------:R-:W-:Y:S01]  /*dd360*/  IMAD.X R87, R89, 0x1, R3, P2 ;  /* 0x0000000159577824 */ /* 0x000fe200010e0603 */
[----:B------:R1:W-:Y:S04]  /*dd370*/  STL [R1+0x1068], R100 ;  /* 0x0010686401007387 */ /* 0x0003e80000100800 */
[----:B-1----:R-:W3:Y:S01]  /*dd380*/  LDL.LU.64 R100, [R1+0x3568] ;  /* 0x0035680001647983 */ /* 0x002ee20000300a00 */
[----:B------:R-:W-:-:S03]  /*dd390*/  IADD3 R88, P2, PT, R90, R193, RZ ;  /* 0x000000c15a587210 */ /* 0x000fc60007f5e0ff */
[----:B------:R1:W-:Y:S02]  /*dd3a0*/  STL [R1+0x1064], R87 ;  /* 0x0010645701007387 */ /* 0x0003e40000100800 */
[----:B-1----:R-:W-:Y:S01]  /*dd3b0*/  IMAD.X R87, R91, 0x1, R3, P2 ;  /* 0x000000015b577824 */ /* 0x002fe200010e0603 */
[----:B------:R-:W-:-:S05]  /*dd3c0*/  IADD3 R90, P2, PT, R106, R193, RZ ;  /* 0x000000c16a5a7210 */ /* 0x000fca0007f5e0ff */
[----:B------:R-:W-:Y:S01]  /*dd3d0*/  IMAD.X R89, R107, 0x1, R3, P2 ;  /* 0x000000016b597824 */ /* 0x000fe200010e0603 */
[----:B--2---:R-:W-:-:S05]  /*dd3e0*/  IADD3 R106, P2, PT, R98, R193, RZ ;  /* 0x000000c1626a7210 */ /* 0x004fca0007f5e0ff */
[----:B------:R-:W-:Y:S02]  /*dd3f0*/  IMAD.X R91, R99, 0x1, R3, P2 ;  /* 0x00000001635b7824 */ /* 0x000fe400010e0603 */
[----:B------:R-:W2:Y:S04]  /*dd400*/  LDL.LU.64 R98, [R1+0x3560] ;  /* 0x0035600001627983 */ /* 0x000ea80000300a00 */
[----:B------:R1:W-:Y:S04]  /*dd410*/  STL [R1+0xc70], R106 ;  /* 0x000c706a01007387 */ /* 0x0003e80000100800 */
[----:B------:R1:W-:Y:S02]  /*dd420*/  STL [R1+0xc6c], R91 ;  /* 0x000c6c5b01007387 */ /* 0x0003e40000100800 */
[----:B-1----:R-:W-:-:S05]  /*dd430*/  IADD3 R106, P2, PT, R102, R193, RZ ;  /* 0x000000c1666a7210 */ /* 0x002fca0007f5e0ff */
[----:B------:R-:W-:Y:S02]  /*dd440*/  IMAD.X R91, R103, 0x1, R3, P2 ;  /* 0x00000001675b7824 */ /* 0x000fe400010e0603 */
[----:B------:R-:W2:Y:S04]  /*dd450*/  LDL.LU.64 R102, [R1+0x34d8] ;  /* 0x0034d80001667983 */ /* 0x000ea80000300a00 */
[----:B------:R4:W-:Y:S04]  /*dd460*/  STL [R1+0xc78], R106 ;  /* 0x000c786a01007387 */ /* 0x0009e80000100800 */
[----:B------:R1:W-:Y:S01]  /*dd470*/  STL [R1+0xc74], R91 ;  /* 0x000c745b01007387 */ /* 0x0003e20000100800 */
[----:B----4-:R-:W-:-:S04]  /*dd480*/  IADD3 R106, P2, PT, R92, R193, RZ ;  /* 0x000000c15c6a7210 */ /* 0x010fc80007f5e0ff */
[----:B-1----:R-:W-:Y:S02]  /*dd490*/  IADD3.X R91, PT, PT, R93, R3, RZ, P2, !PT ;  /* 0x000000035d5b7210 */ /* 0x002fe400017fe4ff */
[----:B------:R-:W4:Y:S04]  /*dd4a0*/  LDL.LU.64 R92, [R1+0x34d0] ;  /* 0x0034d000015c7983 */ /* 0x000f280000300a00 */
[----:B------:R3:W-:Y:S04]  /*dd4b0*/  STL [R1+0xd70], R106 ;  /* 0x000d706a01007387 */ /* 0x0007e80000100800 */
[----:B------:R1:W-:Y:S01]  /*dd4c0*/  STL [R1+0xd6c], R91 ;  /* 0x000d6c5b01007387 */ /* 0x0003e20000100800 */
[----:B---3--:R-:W-:-:S05]  /*dd4d0*/  IADD3 R106, P2, PT, R94, R193, RZ ;  /* 0x000000c15e6a7210 */ /* 0x008fca0007f5e0ff */
[----:B-1----:R-:W-:Y:S02]  /*dd4e0*/  IMAD.X R91, R95, 0x1, R3, P2 ;  /* 0x000000015f5b7824 */ /* 0x002fe400010e0603 */
[----:B------:R-:W3:Y:S04]  /*dd4f0*/  LDL.LU.64 R94, [R1+0x3c88] ;  /* 0x003c8800015e7983 */ /* 0x000ee80000300a00 */
[----:B------:R1:W-:Y:S04]  /*dd500*/  STL [R1+0xd78], R106 ;  /* 0x000d786a01007387 */ /* 0x0003e80000100800 */
[----:B------:R-:W3:Y:S01]  /*dd510*/  LDL.LU.64 R108, [R1+0x3c80] ;  /* 0x003c8000016c7983 */ /* 0x000ee20000300a00 */
[----:B-1----:R-:W-:-:S03]  /*dd520*/  IADD3 R106, P2, PT, R104, R193, RZ ;  /* 0x000000c1686a7210 */ /* 0x002fc60007f5e0ff */
[----:B------:R1:W-:Y:S02]  /*dd530*/  STL [R1+0xd74], R91 ;  /* 0x000d745b01007387 */ /* 0x0003e40000100800 */
        /* <DEDUP_REMOVED lines=13> */
[----:B------:R1:W-:Y:S01]  /*dd610*/  STL [R1+0xf6c], R91 ;  /* 0x000f6c5b01007387 */ /* 0x0003e20000100800 */
[----:B--2---:R-:W-:-:S05]  /*dd620*/  IADD3 R106, P2, PT, R98, R193, RZ ;  /* 0x000000c1626a7210 */ /* 0x004fca0007f5e0ff */
[----:B-1----:R-:W-:Y:S02]  /*dd630*/  IMAD.X R91, R99, 0x1, R3, P2 ;  /* 0x00000001635b7824 */ /* 0x002fe400010e0603 */
[----:B------:R-:W2:Y:S04]  /*dd640*/  LDL.LU.64 R98, [R1+0x36f0] ;  /* 0x0036f00001627983 */ /* 0x000ea80000300a00 */
[----:B------:R1:W-:Y:S04]  /*dd650*/  STL [R1+0xf78], R106 ;  /* 0x000f786a01007387 */ /* 0x0003e80000100800 */
[----:B------:R1:W-:Y:S02]  /*dd660*/  STL [R1+0xf74], R91 ;  /* 0x000f745b01007387 */ /* 0x0003e40000100800 */
[----:B-1----:R-:W-:-:S05]  /*dd670*/  IADD3 R106, P2, PT, R102, R193, RZ ;  /* 0x000000c1666a7210 */ /* 0x002fca0007f5e0ff */
[----:B------:R-:W-:Y:S02]  /*dd680*/  IMAD.X R91, R103, 0x1, R3, P2 ;  /* 0x00000001675b7824 */ /* 0x000fe400010e0603 */
[----:B------:R-:W2:Y:S04]  /*dd690*/  LDL.LU.64 R102, [R1+0x3668] ;  /* 0x0036680001667983 */ /* 0x000ea80000300a00 */
[----:B------:R1:W-:Y:S04]  /*dd6a0*/  STL [R1+0x1070], R106 ;  /* 0x0010706a01007387 */ /* 0x0003e80000100800 */
[----:B------:R4:W-:Y:S04]  /*dd6b0*/  STL [R1+0x106c], R91 ;  /* 0x00106c5b01007387 */ /* 0x0009e80000100800 */
[----:B-1----:R-:W2:Y:S01]  /*dd6c0*/  LDL.LU.64 R106, [R1+0x3660] ;  /* 0x00366000016a7983 */ /* 0x002ea20000300a00 */
[----:B----4-:R-:W-:-:S05]  /*dd6d0*/  IADD3 R110, P2, PT, R92, R193, RZ ;  /* 0x000000c15c6e7210 */ /* 0x010fca0007f5e0ff */
[----:B------:R-:W-:Y:S01]  /*dd6e0*/  IMAD.X R91, R93, 0x1, R3, P2 ;  /* 0x000000015d5b7824 */ /* 0x000fe200010e0603 */
[----:B------:R1:W-:Y:S04]  /*dd6f0*/  STL [R1+0x1078], R110 ;  /* 0x0010786e01007387 */ /* 0x0003e80000100800 */
[----:B------:R4:W-:Y:S04]  /*dd700*/  STL [R1+0x1074], R91 ;  /* 0x0010745b01007387 */ /* 0x0009e80000100800 */
[----:B-1----:R-:W2:Y:S01]  /*dd710*/  LDL.LU.64 R110, [R1+0x35a8] ;  /* 0x0035a800016e7983 */ /* 0x002ea20000300a00 */
[----:B---3--:R-:W-:-:S05]  /*dd720*/  IADD3 R92, P2, PT, R94, R193, RZ ;  /* 0x000000c15e5c7210 */ /* 0x008fca0007f5e0ff */
[----:B----4-:R-:W-:Y:S01]  /*dd730*/  IMAD.X R91, R95, 0x1, R3, P2 ;  /* 0x000000015f5b7824 */ /* 0x010fe200010e0603 */
[----:B------:R-:W-:-:S05]  /*dd740*/  IADD3 R94, P2, PT, R108, R193, RZ ;  /* 0x000000c16c5e7210 */ /* 0x000fca0007f5e0ff */
[----:B------:R-:W-:Y:S01]  /*dd750*/  IMAD.X R93, R109, 0x1, R3, P2 ;  /* 0x000000016d5d7824 */ /* 0x000fe200010e0603 */
[----:B------:R-:W-:-:S05]  /*dd760*/  IADD3 R95, P2, PT, R104, R193, RZ ;  /* 0x000000c1685f7210 */ /* 0x000fca0007f5e0ff */
[----:B------:R-:W-:Y:S01]  /*dd770*/  IMAD.X R104, R105, 0x1, R3, P2 ;  /* 0x0000000169687824 */ /* 0x000fe200010e0603 */
[----:B------:R1:W-:Y:S04]  /*dd780*/  STL [R1+0xc80], R95 ;  /* 0x000c805f01007387 */ /* 0x0003e80000100800 */
[----:B------:R3:W-:Y:S01]  /*dd790*/  STL [R1+0xc7c], R104 ;  /* 0x000c7c6801007387 */ /* 0x0007e20000100800 */
[----:B-1----:R-:W-:-:S05]  /*dd7a0*/  IADD3 R95, P2, PT, R96, R193, RZ ;  /* 0x000000c1605f7210 */ /* 0x002fca0007f5e0ff */
[--C-:B---3--:R-:W-:Y:S02]  /*dd7b0*/  IMAD.X R104, R97, 0x1, R3.reuse, P2 ;  /* 0x0000000161687824 */ /* 0x108fe400010e0603 */
[----:B------:R-:W3:Y:S04]  /*dd7c0*/  LDL.LU.64 R96, [R1+0x35a0] ;  /* 0x0035a00001607983 */ /* 0x000ee80000300a00 */
[----:B------:R1:W-:Y:S02]  /*dd7d0*/  STL [R1+0xc88], R95 ;  /* 0x000c885f01007387 */ /* 0x0003e40000100800 */
[-C--:B-1----:R-:W-:Y:S02]  /*dd7e0*/  IADD3 R95, P2, PT, R100, R193.reuse, RZ ;  /* 0x000000c1645f7210 */ /* 0x082fe40007f5e0ff */
[----:B------:R-:W-:Y:S03]  /*dd7f0*/  STL [R1+0xc84], R104 ;  /* 0x000c846801007387 */ /* 0x000fe60000100800 */
[----:B------:R-:W-:Y:S01]  /*dd800*/  IMAD.X R101, R101, 0x1, R3, P2 ;  /* 0x0000000165657824 */ /* 0x000fe200010e0603 */
[----:B------:R1:W-:Y:S04]  /*dd810*/  STL [R1+0xd80], R95 ;  /* 0x000d805f01007387 */ /* 0x0003e80000100800 */
[----:B------:R-:W-:Y:S01]  /*dd820*/  STL [R1+0xd7c], R101 ;  /* 0x000d7c6501007387 */ /* 0x000fe20000100800 */
[----:B--2---:R-:W-:-:S05]  /*dd830*/  IADD3 R100, P2, PT, R98, R193, RZ ;  /* 0x000000c162647210 */ /* 0x004fca0007f5e0ff */
[----:B-1----:R-:W-:Y:S02]  /*dd840*/  IMAD.X R95, R99, 0x1, R3, P2 ;  /* 0x00000001635f7824 */ /* 0x002fe400010e0603 */
[----:B------:R-:W2:Y:S04]  /*dd850*/  LDL.LU.64 R98, [R1+0x3c78] ;  /* 0x003c780001627983 */ /* 0x000ea80000300a00 */
[----:B------:R1:W-:Y:S04]  /*dd860*/  STL [R1+0xd88], R100 ;  /* 0x000d886401007387 */ /* 0x0003e80000100800 */
[----:B-1----:R-:W4:Y:S01]  /*dd870*/  LDL.LU.64 R100, [R1+0x3c70] ;  /* 0x003c700001647983 */ /* 0x002f220000300a00 */
[----:B------:R-:W-:-:S03]  /*dd880*/  IADD3 R104, P2, PT, R102, R193, RZ ;  /* 0x000000c166687210 */ /* 0x000fc60007f5e0ff */
[----:B------:R1:W-:Y:S02]  /*dd890*/  STL [R1+0xd84], R95 ;  /* 0x000d845f01007387 */ /* 0x0003e40000100800 */
[----:B-1----:R-:W-:Y:S02]  /*dd8a0*/  IMAD.X R95, R103, 0x1, R3, P2 ;  /* 0x00000001675f7824 */ /* 0x002fe400010e0603 */
[----:B------:R-:W4:Y:S01]  /*dd8b0*/  LDL.LU.64 R102, [R1+0x3c68] ;  /* 0x003c680001667983 */ /* 0x000f220000300a00 */
[----:B------:R-:W-:-:S03]  /*dd8c0*/  IADD3 R108, P2, PT, R106, R193, RZ ;  /* 0x000000c16a6c7210 */ /* 0x000fc60007f5e0ff */
[----:B------:R1:W-:Y:S04]  /*dd8d0*/  STL [R1+0xe80], R104 ;  /* 0x000e806801007387 */ /* 0x0003e80000100800 */
[----:B-1----:R-:W4:Y:S04]  /*dd8e0*/  LDL.LU.64 R104, [R1+0x3c60] ;  /* 0x003c600001687983 */ /* 0x002f280000300a00 */
[----:B------:R1:W-:Y:S02]  /*dd8f0*/  STL [R1+0xe7c], R95 ;  /* 0x000e7c5f01007387 */ /* 0x0003e40000100800 */
[----:B-1----:R-:W-:-:S02]  /*dd900*/  IMAD.X R95, R107, 0x1, R3, P2 ;  /* 0x000000016b5f7824 */ /* 0x002fc400010e0603 */
[----:B------:R-:W4:Y:S01]  /*dd910*/  LDL.LU.64 R106, [R1+0x3c58] ;  /* 0x003c5800016a7983 */ /* 0x000f220000300a00 */
[----:B------:R-:W-:-:S03]  /*dd920*/  IADD3 R112, P2, PT, R110, R193, RZ ;  /* 0x000000c16e707210 */ /* 0x000fc60007f5e0ff */
[----:B------:R1:W-:Y:S04]  /*dd930*/  STL [R1+0xe88], R108 ;  /* 0x000e886c01007387 */ /* 0x0003e80000100800 */
[----:B-1----:R-:W4:Y:S04]  /*dd940*/  LDL.LU.64 R108, [R1+0x3c50] ;  /* 0x003c5000016c7983 */ /* 0x002f280000300a00 */
[----:B------:R1:W-:Y:S02]  /*dd950*/  STL [R1+0xe84], R95 ;  /* 0x000e845f01007387 */ /* 0x0003e40000100800 */
[----:B-1----:R-:W-:-:S02]  /*dd960*/  IMAD.X R95, R111, 0x1, R3, P2 ;  /* 0x000000016f5f7824 */ /* 0x002fc400010e0603 */
[----:B------:R-:W4:Y:S04]  /*dd970*/  LDL.LU.64 R110, [R1+0x3c48] ;  /* 0x003c4800016e7983 */ /* 0x000f280000300a00 */
[----:B------:R1:W-:Y:S04]  /*dd980*/  STL [R1+0xf80], R112 ;  /* 0x000f807001007387 */ /* 0x0003e80000100800 */
[----:B------:R3:W-:Y:S04]  /*dd990*/  STL [R1+0xf7c], R95 ;  /* 0x000f7c5f01007387 */ /* 0x0007e80000100800 */
[----:B-1----:R-:W4:Y:S01]  /*dd9a0*/  LDL.LU.64 R112, [R1+0x3c40] ;  /* 0x003c400001707983 */ /* 0x002f220000300a00 */
[----:B---3--:R-:W-:-:S05]  /*dd9b0*/  IADD3 R114, P2, PT, R96, R193, RZ ;  /* 0x000000c160727210 */ /* 0x008fca0007f5e0ff */
[----:B------:R-:W-:Y:S01]  /*dd9c0*/  STL [R1+0xf88], R114 ;  /* 0x000f887201007387 */ /* 0x000fe20000100800 */
[----:B------:R-:W-:-:S03]  /*dd9d0*/  IMAD.X R95, R97, 0x1, R3, P2 ;  /* 0x00000001615f7824 */ /* 0x000fc600010e0603 */
[----:B------:R-:W3:Y:S04]  /*dd9e0*/  LDL.LU.64 R202, [R1+0x3c38] ;  /* 0x003c380001ca7983 */ /* 0x000ee80000300a00 */
[----:B------:R1:W-:Y:S04]  /*dd9f0*/  STL [R1+0xf84], R95 ;  /* 0x000f845f01007387 */ /* 0x0003e80000100800 */
[----:B------:R-:W3:Y:S04]  /*dda00*/  LDL.LU.64 R200, [R1+0x3c30] ;  /* 0x003c300001c87983 */ /* 0x000ee80000300a00 */
[----:B------:R-:W3:Y:S04]  /*dda10*/  LDL.LU R199, [R1+0x4c34] ;  /* 0x004c340001c77983 */ /* 0x000ee80000300800 */
[----:B------:R-:W3:Y:S04]  /*dda20*/  LDL.LU R198, [R1+0x4c3c] ;  /* 0x004c3c0001c67983 */ /* 0x000ee80000300800 */
[----:B------:R-:W3:Y:S04]  /*dda30*/  LDL.LU R197, [R1+0x4c44] ;  /* 0x004c440001c57983 */ /* 0x000ee80000300800 */
[----:B------:R-:W3:Y:S04]  /*dda40*/  LDL.LU R196, [R1+0x4c4c] ;  /* 0x004c4c0001c47983 */ /* 0x000ee80000300800 */
[----:B------:R-:W3:Y:S04]  /*dda50*/  LDL.LU R195, [R1+0x4c54] ;  /* 0x004c540001c37983 */ /* 0x000ee80000300800 */
[----:B------:R-:W3:Y:S04]  /*dda60*/  LDL.LU R194, [R1+0x4c30] ;  /* 0x004c300001c27983 */ /* 0x000ee80000300800 */
[----:B------:R-:W3:Y:S01]  /*dda70*/  LDL.LU R192, [R1+0x4c5c] ;  /* 0x004c5c0001c07983 */ /* 0x000ee20000300800 */
[----:B--2---:R-:W-:-:S05]  /*dda80*/  IADD3 R96, P2, PT, R98, R193, RZ ;  /* 0x000000c162607210 */ /* 0x004fca0007f5e0ff */
[----:B-1----:R-:W-:Y:S01]  /*dda90*/  IMAD.X R95, R99, 0x1, R3, P2 ;  /* 0x00000001635f7824 */ /* 0x002fe200010e0603 */
[----:B----4-:R-:W-:-:S05]  /*ddaa0*/  IADD3 R98, P2, PT, R100, R193, RZ ;  /* 0x000000c164627210 */ /* 0x010fca0007f5e0ff */
        /* <DEDUP_REMOVED lines=14> */
[----:B------:R-:W-:Y:S01]  /*ddb90*/  IMAD.X R111, R203, 0x1, R3, P2 ;  /* 0x00000001cb6f7824 */ /* 0x000fe200010e0603 */
[-C--:B------:R-:W-:Y:S02]  /*ddba0*/  IADD3 R114, P2, PT, R200, R193.reuse, RZ ;  /* 0x000000c1c8727210 */ /* 0x080fe40007f5e0ff */
[----:B------:R-:W-:-:S03]  /*ddbb0*/  IADD3 R199, P4, PT, R199, R193, RZ ;  /* 0x000000c1c7c77210 */ /* 0x000fc60007f9e0ff */
[----:B------:R-:W-:Y:S01]  /*ddbc0*/  IMAD.X R113, R201, 0x1, R3, P2 ;  /* 0x00000001c9717824 */ /* 0x000fe200010e0603 */
[-C--:B------:R-:W-:Y:S01]  /*ddbd0*/  IADD3 R198, P5, PT, R198, R193.reuse, RZ ;  /* 0x000000c1c6c67210 */ /* 0x080fe20007fbe0ff */
[----:B------:R1:W-:Y:S01]  /*ddbe0*/  STL [R1+0x4c34], R199 ;  /* 0x004c34c701007387 */ /* 0x0003e20000100800 */
[----:B------:R-:W-:-:S03]  /*ddbf0*/  IADD3 R197, P6, PT, R197, R193, RZ ;  /* 0x000000c1c5c57210 */ /* 0x000fc60007fde0ff */
[----:B------:R2:W-:Y:S01]  /*ddc00*/  STL [R1+0x4c3c], R198 ;  /* 0x004c3cc601007387 */ /* 0x0005e20000100800 */
[----:B------:R-:W-:-:S03]  /*ddc10*/  IADD3 R196, P2, PT, R196, R193, RZ ;  /* 0x000000c1c4c47210 */ /* 0x000fc60007f5e0ff */
[----:B------:R3:W-:Y:S01]  /*ddc20*/  STL [R1+0x4c44], R197 ;  /* 0x004c44c501007387 */ /* 0x0007e20000100800 */
[----:B------:R-:W-:-:S03]  /*ddc30*/  IADD3 R195, P3, PT, R195, R193, RZ ;  /* 0x000000c1c3c37210 */ /* 0x000fc60007f7e0ff */
[----:B------:R4:W-:Y:S01]  /*ddc40*/  STL [R1+0x4c4c], R196 ;  /* 0x004c4cc401007387 */ /* 0x0009e20000100800 */
[----:B------:R-:W-:-:S03]  /*ddc50*/  IMAD.X R194, R194, 0x1, R3, P4 ;  /* 0x00000001c2c27824 */ /* 0x000fc600020e0603 */
[----:B------:R-:W4:Y:S01]  /*ddc60*/  LDL.LU R241, [R1+0x4c38] ;  /* 0x004c380001f17983 */ /* 0x000f220000300800 */
[----:B------:R-:W-:-:S03]  /*ddc70*/  IADD3 R192, P4, PT, R192, R193, RZ ;  /* 0x000000c1c0c07210 */ /* 0x000fc60007f9e0ff */
[----:B------:R1:W-:Y:S04]  /*ddc80*/  STL [R1+0x4c54], R195 ;  /* 0x004c54c301007387 */ /* 0x0003e80000100800 */
[----:B------:R-:W4:Y:S04]  /*ddc90*/  LDL.LU R240, [R1+0x4c64] ;  /* 0x004c640001f07983 */ /* 0x000f280000300800 */
[----:B------:R1:W-:Y:S04]  /*ddca0*/  STL [R1+0x4c30], R194 ;  /* 0x004c30c201007387 */ /* 0x0003e80000100800 */
[----:B------:R-:W4:Y:S04]  /*ddcb0*/  LDL.LU R231, [R1+0x4c40] ;  /* 0x004c400001e77983 */ /* 0x000f280000300800 */
[----:B------:R1:W-:Y:S04]  /*ddcc0*/  STL [R1+0x4c5c], R192 ;  /* 0x004c5cc001007387 */ /* 0x0003e80000100800 */
        /* <DEDUP_REMOVED lines=22> */
[----:B--2---:R-:W2:Y:S04]  /*dde30*/  LDL.LU R198, [R1+0x4cf4] ;  /* 0x004cf40001c67983 */ /* 0x004ea80000300800 */
[----:B---3--:R-:W3:Y:S04]  /*dde40*/  LDL.LU R197, [R1+0x4cd0] ;  /* 0x004cd00001c57983 */ /* 0x008ee80000300800 */
[----:B----4-:R-:W4:Y:S04]  /*dde50*/  LDL.LU R196, [R1+0x4cfc] ;  /* 0x004cfc0001c47983 */ /* 0x010f280000300800 */
[----:B------:R-:W4:Y:S04]  /*dde60*/  LDL.LU R195, [R1+0x4cd8] ;  /* 0x004cd80001c37983 */ /* 0x000f280000300800 */
[----:B------:R-:W4:Y:S04]  /*dde70*/  LDL.LU R194, [R1+0x4d34] ;  /* 0x004d340001c27983 */ /* 0x000f280000300800 */
[----:B------:R-:W4:Y:S01]  /*dde80*/  LDL.LU R192, [R1+0x4ce0] ;  /* 0x004ce00001c07983 */ /* 0x000f220000300800 */
[----:B------:R-:W-:Y:S01]  /*dde90*/  IMAD.X R241, R241, 0x1, R3, P5 ;  /* 0x00000001f1f17824 */ /* 0x000fe200028e0603 */
[----:B------:R-:W-:-:S04]  /*ddea0*/  IADD3 R240, P5, PT, R240, R193, RZ ;  /* 0x000000c1f0f07210 */ /* 0x000fc80007fbe0ff */
[----:B------:R1:W-:Y:S01]  /*ddeb0*/  STL [R1+0x4c38], R241 ;  /* 0x004c38f101007387 */ /* 0x0003e20000100800 */
[----:B------:R-:W-:-:S03]  /*ddec0*/  IMAD.X R231, R231, 0x1, R3, P6 ;  /* 0x00000001e7e77824 */ /* 0x000fc600030e0603 */
[----:B------:R1:W-:Y:S01]  /*dded0*/  STL [R1+0x4c64], R240 ;  /* 0x004c64f001007387 */ /* 0x0003e20000100800 */
[----:B------:R-:W-:-:S03]  /*ddee0*/  IADD3 R230, P6, PT, R230, R193, RZ ;  /* 0x000000c1e6e67210 */ /* 0x000fc60007fde0ff */
[----:B------:R1:W-:Y:S01]  /*ddef0*/  STL [R1+0x4c40], R231 ;  /* 0x004c40e701007387 */ /* 0x0003e20000100800 */
[----:B------:R-:W-:-:S03]  /*ddf00*/  IADD3.X R229, PT, PT, R229, R3, RZ, P2, !PT ;  /* 0x00000003e5e57210 */ /* 0x000fc600017fe4ff */
[----:B------:R1:W-:Y:S01]  /*ddf10*/  STL [R1+0x4c6c], R230 ;  /* 0x004c6ce601007387 */ /* 0x0003e20000100800 */
[----:B------:R-:W-:-:S03]  /*ddf20*/  IADD3 R228, P2, PT, R228, R193, RZ ;  /* 0x000000c1e4e47210 */ /* 0x000fc60007f5e0ff */
[----:B------:R1:W-:Y:S01]  /*ddf30*/  STL [R1+0x4c48], R229 ;  /* 0x004c48e501007387 */ /* 0x0003e20000100800 */
[----:B------:R-:W-:-:S03]  /*ddf40*/  IMAD.X R227, R227, 0x1, R3, P3 ;  /* 0x00000001e3e37824 */ /* 0x000fc600018e0603 */
        /* <DEDUP_REMOVED lines=37> */
[----:B--2---:R-:W-:-:S03]  /*de1a0*/  IADD3 R198, P2, PT, R198, R193, RZ ;  /* 0x000000c1c6c67210 */ /* 0x004fc60007f5e0ff */
[----:B------:R2:W-:Y:S01]  /*de1b0*/  STL [R1+0x4cc8], R199 ;  /* 0x004cc8c701007387 */ /* 0x0005e20000100800 */
[----:B---3--:R-:W-:-:S03]  /*de1c0*/  IMAD.X R197, R197, 0x1, R3, P3 ;  /* 0x00000001c5c57824 */ /* 0x008fc600018e0603 */
[----:B------:R3:W-:Y:S01]  /*de1d0*/  STL [R1+0x4cf4], R198 ;  /* 0x004cf4c601007387 */ /* 0x0007e20000100800 */
[----:B----4-:R-:W-:-:S03]  /*de1e0*/  IADD3 R196, P3, PT, R196, R193, RZ ;  /* 0x000000c1c4c47210 */ /* 0x010fc60007f7e0ff */
[----:B------:R4:W-:Y:S01]  /*de1f0*/  STL [R1+0x4cd0], R197 ;  /* 0x004cd0c501007387 */ /* 0x0009e20000100800 */
[----:B------:R-:W-:-:S03]  /*de200*/  IMAD.X R195, R195, 0x1, R3, P4 ;  /* 0x00000001c3c37824 */ /* 0x000fc600020e0603 */
[----:B------:R2:W-:Y:S01]  /*de210*/  STL [R1+0x4cfc], R196 ;  /* 0x004cfcc401007387 */ /* 0x0005e20000100800 */
[----:B------:R-:W-:-:S03]  /*de220*/  IADD3 R194, P4, PT, R194, R193, RZ ;  /* 0x000000c1c2c27210 */ /* 0x000fc60007f9e0ff */
[----:B-1----:R-:W4:Y:S01]  /*de230*/  LDL.LU R241, [R1+0x4d3c] ;  /* 0x004d3c0001f17983 */ /* 0x002f220000300800 */
[----:B------:R-:W-:-:S03]  /*de240*/  IMAD.X R192, R192, 0x1, R3, P5 ;  /* 0x00000001c0c07824 */ /* 0x000fc600028e0603 */
        /* <DEDUP_REMOVED lines=27> */
[----:B---3--:R-:W3:Y:S04]  /*de400*/  LDL.LU R198, [R1+0x4d78] ;  /* 0x004d780001c67983 */ /* 0x008ee80000300800 */
[----:B----4-:R-:W4:Y:S04]  /*de410*/  LDL.LU R197, [R1+0x4dd4] ;  /* 0x004dd40001c57983 */ /* 0x010f280000300800 */
[----:B------:R-:W4:Y:S04]  /*de420*/  LDL.LU R196, [R1+0x4db0] ;  /* 0x004db00001c47983 */ /* 0x000f280000300800 */
[----:B-1----:R-:W4:Y:S04]  /*de430*/  LDL.LU R195, [R1+0x4ddc] ;  /* 0x004ddc0001c37983 */ /* 0x002f280000300800 */
        /* <DEDUP_REMOVED lines=12> */
[----:B------:R-:W-:Y:S01]  /*de500*/  MOV R48, R96 ;  /* 0x0000006000307202 */ /* 0x000fe20000000f00 */
        /* <DEDUP_REMOVED lines=9> */
[----:B------:R-:W-:Y:S01]  /*de5a0*/  IADD3 R241, P5, PT, R241, R193, RZ ;  /* 0x000000c1f1f17210 */ /* 0x000fe20007fbe0ff */
[----:B------:R-:W-:-:S04]  /*de5b0*/  IMAD.X R240, R240, 0x1, R3, P6 ;  /* 0x00000001f0f07824 */ /* 0x000fc800030e0603 */
[----:B------:R-:W-:Y:S01]  /*de5c0*/  STL [R1+0x4d3c], R241 ;  /* 0x004d3cf101007387 */ /* 0x000fe20000100800 */
[----:B------:R-:W-:-:S03]  /*de5d0*/  IADD3 R231, P6, PT, R231, R193, RZ ;  /* 0x000000c1e7e77210 */ /* 0x000fc60007fde0ff */
[----:B------:R-:W-:Y:S01]  /*de5e0*/  STL [R1+0x4ce8], R240 ;  /* 0x004ce8f001007387 */ /* 0x000fe20000100800 */
[----:B------:R-:W-:-:S03]  /*de5f0*/  IMAD.X R230, R230, 0x1, R3, P2 ;  /* 0x00000001e6e67824 */ /* 0x000fc600010e0603 */
        /* <DEDUP_REMOVED lines=10> */
[----:B------:R1:W-:Y:S01]  /*de6a0*/  STL [R1+0x4d30], R226 ;  /* 0x004d30e201007387 */ /* 0x0003e20000100800 */
        /* <DEDUP_REMOVED lines=30> */
[----:B--2---:R-:W-:-:S03]  /*de890*/  IADD3 R199, P2, PT, R199, R193, RZ ;  /* 0x000000c1c7c77210 */ /* 0x004fc60007f5e0ff */
[----:B------:R-:W-:Y:S01]  /*de8a0*/  STL [R1+0x4d70], R200 ;  /* 0x004d70c801007387 */ /* 0x000fe20000100800 */
[----:B---3--:R-:W-:-:S03]  /*de8b0*/  IMAD.X R198, R198, 0x1, R3, P3 ;  /* 0x00000001c6c67824 */ /* 0x008fc600018e0603 */
[----:B------:R-:W-:Y:S01]  /*de8c0*/  STL [R1+0x4dcc], R199 ;  /* 0x004dccc701007387 */ /* 0x000fe20000100800 */
[----:B----4-:R-:W-:-:S03]  /*de8d0*/  IADD3 R197, P3, PT, R197, R193, RZ ;  /* 0x000000c1c5c57210 */ /* 0x010fc60007f7e0ff */
[----:B------:R-:W-:Y:S01]  /*de8e0*/  STL [R1+0x4d78], R198 ;  /* 0x004d78c601007387 */ /* 0x000fe20000100800 */
[----:B------:R-:W-:-:S03]  /*de8f0*/  IMAD.X R196, R196, 0x1, R3, P4 ;  /* 0x00000001c4c47824 */ /* 0x000fc600020e0603 */
[----:B------:R-:W-:Y:S01]  /*de900*/  STL [R1+0x4dd4], R197 ;  /* 0x004dd4c501007387 */ /* 0x000fe20000100800 */
[-C--:B------:R-:W-:Y:S01]  /*de910*/  IADD3 R195, P4, PT, R195, R193.reuse, RZ ;  /* 0x000000c1c3c37210 */ /* 0x080fe20007f9e0ff */
[----:B-1----:R-:W-:Y:S02]  /*de920*/  IMAD.MOV.U32 R226, RZ, RZ, R32 ;  /* 0x000000ffffe27224 */ /* 0x002fe400078e0020 */
[----:B------:R-:W-:Y:S01]  /*de930*/  IMAD.X R194, R194, 0x1, R3, P5 ;  /* 0x00000001c2c27824 */ /* 0x000fe200028e0603 */
[----:B------:R-:W-:Y:S01]  /*de940*/  STL [R1+0x4db0], R196 ;  /* 0x004db0c401007387 */ /* 0x000fe20000100800 */
[----:B------:R-:W-:Y:S01]  /*de950*/  IMAD.MOV.U32 R227, RZ, RZ, R31 ;  /* 0x000000ffffe37224 */ /* 0x000fe200078e001f */
[----:B------:R-:W-:Y:S01]  /*de960*/  IADD3 R192, P5, PT, R192, R193, RZ ;  /* 0x000000c1c0c07210 */ /* 0x000fe20007fbe0ff */
[----:B------:R-:W-:Y:S01]  /*de970*/  IMAD.MOV.U32 R229, RZ, RZ, R33 ;  /* 0x000000ffffe57224 */ /* 0x000fe200078e0021 */
[----:B------:R-:W-:Y:S01]  /*de980*/  MOV R228, R34 ;  /* 0x0000002200e47202 */ /* 0x000fe20000000f00 */
[----:B------:R-:W-:Y:S01]  /*de990*/  STL [R1+0x4ddc], R195 ;  /* 0x004ddcc301007387 */ /* 0x000fe20000100800 */
[----:B------:R-:W-:-:S02]  /*de9a0*/  IMAD.MOV.U32 R230, RZ, RZ, R36 ;  /* 0x000000ffffe67224 */ /* 0x000fc400078e0024 */
[----:B------:R-:W-:Y:S01]  /*de9b0*/  IMAD.MOV.U32 R231, RZ, RZ, R35 ;  /* 0x000000ffffe77224 */ /* 0x000fe200078e0023 */
[----:B------:R1:W-:Y:S01]  /*de9c0*/  STL [R1+0x4db8], R194 ;  /* 0x004db8c201007387 */ /* 0x0003e20000100800 */
[----:B------:R-:W-:Y:S02]  /*de9d0*/  IMAD.MOV.U32 R240, RZ, RZ, R38 ;  /* 0x000000fffff07224 */ /* 0x000fe400078e0026 */
[----:B------:R-:W-:Y:S01]  /*de9e0*/  IMAD.MOV.U32 R241, RZ, RZ, R37 ;  /* 0x000000fffff17224 */ /* 0x000fe200078e0025 */
[----:B------:R2:W-:Y:S04]  /*de9f0*/  STL [R1+0x4de4], R192 ;  /* 0x004de4c001007387 */ /* 0x0005e80000100800 */
[----:B------:R3:W-:Y:S01]  /*dea00*/  STL.64 [R1+0x40d8], R226 ;  /* 0x0040d8e201007387 */ /* 0x0007e20000100a00 */
[----:B------:R-:W-:-:S03]  /*dea10*/  IMAD.MOV.U32 R193, RZ, RZ, R49 ;  /* 0x000000ffffc17224 */ /* 0x000fc600078e0031 */
[----:B------:R4:W-:Y:S01]  /*dea20*/  STL.64 [R1+0x40d0], R228 ;  /* 0x0040d0e401007387 */ /* 0x0009e20000100a00 */
[----:B-1----:R-:W-:-:S03]  /*dea30*/  IMAD.MOV.U32 R194, RZ, RZ, R52 ;  /* 0x000000ffffc27224 */ /* 0x002fc600078e0034 */
[----:B------:R1:W-:Y:S01]  /*dea40*/  STL.64 [R1+0x40a8], R230 ;  /* 0x0040a8e601007387 */ /* 0x0003e20000100a00 */
[----:B--2---:R-:W-:-:S03]  /*dea50*/  IMAD.MOV.U32 R192, RZ, RZ, R50 ;  /* 0x000000ffffc07224 */ /* 0x004fc600078e0032 */
[----:B------:R2:W-:Y:S01]  /*dea60*/  STL.64 [R1+0x40a0], R240 ;  /* 0x0040a0f001007387 */ /* 0x0005e20000100a00 */
[----:B------:R-:W-:-:S03]  /*dea70*/  IMAD.MOV.U32 R195, RZ, RZ, R51 ;  /* 0x000000ffffc37224 */ /* 0x000fc600078e0033 */
[----:B------:R1:W-:Y:S01]  /*dea80*/  STL.64 [R1+0x4078], R242 ;  /* 0x004078f201007387 */ /* 0x0003e20000100a00 */
        /* <DEDUP_REMOVED lines=8> */
[----:B------:R1:W-:Y:S01]  /*deb10*/  STL.64 [R1+0x4040], R248 ;  /* 0x004040f801007387 */ /* 0x0003e20000100a00 */
[----:B------:R-:W-:-:S02]  /*deb20*/  IMAD.MOV.U32 R202, RZ, RZ, R60 ;  /* 0x000000ffffca7224 */ /* 0x000fc400078e003c */
[----:B------:R-:W-:Y:S01]  /*deb30*/  IMAD.MOV.U32 R203, RZ, RZ, R59 ;  /* 0x000000ffffcb7224 */ /* 0x000fe200078e003b */
[----:B------:R1:W-:Y:S01]  /*deb40*/  STL.64 [R1+0x4018], R250 ;  /* 0x004018fa01007387 */ /* 0x0003e20000100a00 */
[----:B------:R-:W-:Y:S01]  /*deb50*/  IMAD.MOV.U32 R204, RZ, RZ, R62 ;  /* 0x000000ffffcc7224 */ /* 0x000fe200078e003e */
[----:B------:R-:W-:Y:S01]  /*deb60*/  MOV R207, R63 ;  /* 0x0000003f00cf7202 */ /* 0x000fe20000000f00 */
[----:B------:R-:W-:Y:S01]  /*deb70*/  IMAD.MOV.U32 R205, RZ, RZ, R61 ;  /* 0x000000ffffcd7224 */ /* 0x000fe200078e003d */
        /* <DEDUP_REMOVED lines=49> */
[----:B------:R-:W-:Y:S04]  /*dee90*/  STL.64 [R1+0x3ca8], R60 ;  /* 0x003ca83c01007387 */ /* 0x000fe80000100a00 */
[----:B------:R-:W-:Y:S04]  /*deea0*/  STL.64 [R1+0x3ca0], R58 ;  /* 0x003ca03a01007387 */ /* 0x000fe80000100a00 */
[----:B------:R-:W-:Y:S01]  /*deeb0*/  STL.64 [R1+0x3c98], R56 ;  /* 0x003c983801007387 */ /* 0x000fe20000100a00 */
[----:B------:R-:W-:-:S03]  /*deec0*/  IMAD.MOV.U32 R34, RZ, RZ, R106 ;  /* 0x000000ffff227224 */ /* 0x000fc600078e006a */
[----:B------:R-:W-:Y:S01]  /*deed0*/  STL.64 [R1+0x3c90], R54 ;  /* 0x003c903601007387 */ /* 0x000fe20000100a00 */
[----:B------:R-:W-:-:S03]  /*deee0*/  IMAD.MOV.U32 R35, RZ, RZ, R105 ;  /* 0x000000ffff237224 */ /* 0x000fc600078e0069 */
[----:B------:R-:W-:Y:S04]  /*deef0*/  LDGSTS.E [R28+0x22200], desc[UR40][R226.64], P0 ;  /* 0x22200000e21c7fae */ /* 0x000fe800081a1028 */
[----:B------:R-:W-:Y:S04]  /*def00*/  STL.64 [R1+0x3c88], R52 ;  /* 0x003c883401007387 */ /* 0x000fe80000100a00 */
[----:B------:R-:W-:Y:S01]  /*def10*/  LDGSTS.E [R28+0x22280], desc[UR40][R228.64], P1 ;  /* 0x22280000e41c7fae */ /* 0x000fe200089a1028 */
[----:B------:R-:W-:-:S03]  /*def20*/  IMAD.MOV.U32 R38, RZ, RZ, R108 ;  /* 0x000000ffff267224 */ /* 0x000fc600078e006c */
[----:B------:R-:W-:Y:S04]  /*def30*/  STL.64 [R1+0x3c80], R50 ;  /* 0x003c803201007387 */ /* 0x000fe80000100a00 */
[----:B------:R-:W-:Y:S04]  /*def40*/  LDGSTS.E [R28+0x22a00], desc[UR40][R230.64], P0 ;  /* 0x22a00000e61c7fae */ /* 0x000fe800081a1028 */
[----:B------:R-:W-:Y:S04]  /*def50*/  STL.64 [R1+0x3c78], R48 ;  /* 0x003c783001007387 */ /* 0x000fe80000100a00 */
[----:B------:R-:W-:Y:S01]  /*def60*/  LDGSTS.E [R28+0x22a80], desc[UR40][R240.64], P1 ;  /* 0x22a80000f01c7fae */ /* 0x000fe200089a1028 */
[----:B------:R-:W-:-:S03]  /*def70*/  IMAD.MOV.U32 R36, RZ, RZ, R110 ;  /* 0x000000ffff247224 */ /* 0x000fc600078e006e */
[----:B------:R-:W-:Y:S01]  /*def80*/  STL.64 [R1+0x3c70], R46 ;  /* 0x003c702e01007387 */ /* 0x000fe20000100a00 */
[----:B------:R-:W-:Y:S02]  /*def90*/  IMAD.MOV.U32 R37, RZ, RZ, R109 ;  /* 0x000000ffff257224 */ /* 0x000fe400078e006d */
[----:B------:R-:W-:Y:S01]  /*defa0*/  IMAD.MOV.U32 R32, RZ, RZ, R112 ;  /* 0x000000ffff207224 */ /* 0x000fe200078e0070 */
[----:B------:R-:W-:Y:S01]  /*defb0*/  LDGSTS.E [R28+0x23200], desc[UR40][R242.64], P0 ;  /* 0x23200000f21c7fae */ /* 0x000fe200081a1028 */
[----:B------:R-:W-:Y:S01]  /*defc0*/  IMAD.MOV.U32 R33, RZ, RZ, R111 ;  /* 0x000000ffff217224 */ /* 0x000fe200078e006f */
[----:B------:R-:W1:Y:S02]  /*defd0*/  LDC R109, c[0x0][0x3ac] ;  /* 0x0000eb00ff6d7b82 */ /* 0x000e640000000800 */
        /* <DEDUP_REMOVED lines=8> */
[----:B---3--:R-:W5:Y:S04]  /*df060*/  LDL.LU.64 R226, [R1+0x54e0] ;  /* 0x0054e00001e27983 */ /* 0x008f680000300a00 */
[----:B------:R-:W-:Y:S04]  /*df070*/  LDGSTS.E [R28+0x24280], desc[UR40][R192.64], P1 ;  /* 0x24280000c01c7fae */ /* 0x000fe800089a1028 */
[----:B------:R-:W-:Y:S04]  /*df080*/  STL.64 [R1+0x3c48], R38 ;  /* 0x003c482601007387 */ /* 0x000fe80000100a00 */
[----:B------:R-:W-:Y:S04]  /*df090*/  LDGSTS.E [R28+0x24a00], desc[UR40][R194.64], P0 ;  /* 0x24a00000c21c7fae */ /* 0x000fe800081a1028 */
[----:B----4-:R-:W5:Y:S04]  /*df0a0*/  LDL.LU.64 R228, [R1+0x54d8] ;  /* 0x0054d80001e47983 */ /* 0x010f680000300a00 */
[----:B------:R-:W-:Y:S04]  /*df0b0*/  LDGSTS.E [R28+0x24a80], desc[UR40][R196.64], P1 ;  /* 0x24a80000c41c7fae */ /* 0x000fe800089a1028 */
[----:B------:R-:W-:Y:S04]  /*df0c0*/  STL.64 [R1+0x3c40], R36 ;  /* 0x003c402401007387 */ /* 0x000fe80000100a00 */
[----:B------:R-:W-:Y:S04]  /*df0d0*/  LDGSTS.E [R28+0x25200], desc[UR40][R198.64], P0 ;  /* 0x25200000c61c7fae */ /* 0x000fe800081a1028 */
[----:B-1----:R-:W5:Y:S04]  /*df0e0*/  LDL.LU.64 R230, [R1+0x54d0] ;  /* 0x0054d00001e67983 */ /* 0x002f680000300a00 */
[----:B------:R-:W-:Y:S04]  /*df0f0*/  LDGSTS.E [R28+0x25280], desc[UR40][R200.64], P1 ;  /* 0x25280000c81c7fae */ /* 0x000fe800089a1028 */
[----:B------:R1:W-:Y:S04]  /*df100*/  STL.64 [R1+0x3c38], R32 ;  /* 0x003c382001007387 */ /* 0x0003e80000100a00 */
[----:B------:R-:W-:Y:S04]  /*df110*/  LDGSTS.E [R28+0x25a00], desc[UR40][R202.64], P0 ;  /* 0x25a00000ca1c7fae */ /* 0x000fe800081a1028 */
[----:B--2---:R-:W5:Y:S04]  /*df120*/  LDL.LU.64 R240, [R1+0x54c8] ;  /* 0x0054c80001f07983 */ /* 0x004f680000300a00 */
        /* <DEDUP_REMOVED lines=11> */
[----:B------:R-:W2:Y:S04]  /*df1e0*/  LDL.LU.64 R192, [R1+0x5498] ;  /* 0x0054980001c07983 */ /* 0x000ea80000300a00 */
[----:B------:R-:W-:Y:S04]  /*df1f0*/  LDGSTS.E [R28+0x27280], desc[UR40][R70.64], P1 ;  /* 0x27280000461c7fae */ /* 0x000fe800089a1028 */
[----:B------:R-:W3:Y:S04]  /*df200*/  LDL.LU.64 R194, [R1+0x5490] ;  /* 0x0054900001c27983 */ /* 0x000ee80000300a00 */
[----:B------:R-:W-:Y:S04]  /*df210*/  LDGSTS.E [R28+0x27a00], desc[UR40][R68.64], P0 ;  /* 0x27a00000441c7fae */ /* 0x000fe800081a1028 */
[----:B------:R-:W4:Y:S04]  /*df220*/  LDL.LU.64 R196, [R1+0x5488] ;  /* 0x0054880001c47983 */ /* 0x000f280000300a00 */
        /* <DEDUP_REMOVED lines=20> */
[----:B------:R-:W2:Y:S04]  /*df370*/  LDL.LU R85, [R1+0x4dec] ;  /* 0x004dec0001557983 */ /* 0x000ea80000300800 */
[----:B------:R-:W2:Y:S04]  /*df380*/  LDL.LU R83, [R1+0x4df4] ;  /* 0x004df40001537983 */ /* 0x000ea80000300800 */
[----:B------:R-:W-:Y:S04]  /*df390*/  LDGSTS.E [R28+0x2aa00], desc[UR40][R44.64], P0 ;  /* 0x2aa000002c1c7fae */ /* 0x000fe800081a1028 */
[----:B------:R-:W2:Y:S04]  /*df3a0*/  LDL.LU R81, [R1+0x4dfc] ;  /* 0x004dfc0001517983 */ /* 0x000ea80000300800 */
[----:B------:R-:W-:Y:S04]  /*df3b0*/  LDGSTS.E [R28+0x2aa80], desc[UR40][R42.64], P1 ;  /* 0x2aa800002a1c7fae */ /* 0x000fe800089a1028 */
[----:B------:R-:W2:Y:S04]  /*df3c0*/  LDL.LU R93, [R1+0x4dc0] ;  /* 0x004dc000015d7983 */ /* 0x000ea80000300800 */
[----:B------:R-:W-:Y:S04]  /*df3d0*/  LDGSTS.E [R28+0x2b200], desc[UR40][R40.64], P0 ;  /* 0x2b200000281c7fae */ /* 0x000fe800081a1028 */
[----:B------:R-:W3:Y:S04]  /*df3e0*/  LDL.LU R90, [R1+0x4dc8] ;  /* 0x004dc800015a7983 */ /* 0x000ee80000300800 */
[----:B------:R-:W-:Y:S01]  /*df3f0*/  LDGSTS.E [R28+0x2b280], desc[UR40][R34.64], P1 ;  /* 0x2b280000221c7fae */ /* 0x000fe200089a1028 */
[----:B------:R-:W-:Y:S01]  /*df400*/  IMAD.SHL.U32 R109, R109, 0x40, RZ ;  /* 0x000000406d6d7824 */ /* 0x000fe200078e00ff */
[----:B------:R-:W1:Y:S02]  /*df410*/  S2R R31, SR_TID.X ;  /* 0x00000000001f7919 */ /* 0x000e640000002100 */
[----:B------:R-:W4:Y:S04]  /*df420*/  LDL.64 R34, [R1+0x3c28] ;  /* 0x003c280001227983 */ /* 0x000f280000100a00 */
[----:B------:R-:W4:Y:S04]  /*df430*/  LDL.LU R91, [R1+0x4dd0] ;  /* 0x004dd000015b7983 */ /* 0x000f280000300800 */
[----:B------:R-:W4:Y:S04]  /*df440*/  LDL.LU R89, [R1+0x4dd8] ;  /* 0x004dd80001597983 */ /* 0x000f280000300800 */
[----:B------:R-:W4:Y:S04]  /*df450*/  LDL.LU R88, [R1+0x4de0] ;  /* 0x004de00001587983 */ /* 0x000f280000300800 */
[----:B------:R-:W4:Y:S04]  /*df460*/  LDL.LU R86, [R1+0x4de8] ;  /* 0x004de80001567983 */ /* 0x000f280000300800 */
[----:B------:R-:W4:Y:S04]  /*df470*/  LDL.LU R84, [R1+0x4df0] ;  /* 0x004df00001547983 */ /* 0x000f280000300800 */
[----:B------:R-:W4:Y:S01]  /*df480*/  LDL.LU R82, [R1+0x4df8] ;  /* 0x004df80001527983 */ /* 0x000f220000300800 */
[----:B------:R-:W-:Y:S01]  /*df490*/  IMAD.SHL.U32 R109, R109, 0x4, RZ ;  /* 0x000000046d6d7824 */ /* 0x000fe200078e00ff */
[----:B-1----:R-:W-:-:S02]  /*df4a0*/  LOP3.LUT R31, R31, 0x1f, RZ, 0xc0, !PT ;  /* 0x0000001f1f1f7812 */ /* 0x002fc400078ec0ff */
[----:B------:R-:W-:Y:S03]  /*df4b0*/  LDGSTS.E [R28+0x2ba00], desc[UR40][R38.64], P0 ;  /* 0x2ba00000261c7fae */ /* 0x000fe600081a1028 */
[----:B------:R-:W-:Y:S01]  /*df4c0*/  IMAD.SHL.U32 R79, R31, 0x4, RZ ;  /* 0x000000041f4f7824 */ /* 0x000fe200078e00ff */
[----:B------:R-:W-:Y:S04]  /*df4d0*/  LDGSTS.E [R28+0x2ba80], desc[UR40][R36.64], P1 ;  /* 0x2ba80000241c7fae */ /* 0x000fe800089a1028 */
[----:B------:R1:W-:Y:S01]  /*df4e0*/  LDGSTS.E [R28+0x2c200], desc[UR40][R32.64], P0 ;  /* 0x2c200000201c7fae */ /* 0x0003e200081a1028 */
[C---:B------:R-:W-:Y:S02]  /*df4f0*/  LOP3.LUT R80, R79.reuse, 0x70, RZ, 0x3c, !PT ;  /* 0x000000704f507812 */ /* 0x040fe400078e3cff */
[----:B------:R-:W-:-:S02]  /*df500*/  LOP3.LUT R31, R79, 0x30, RZ, 0x3c, !PT ;  /* 0x000000304f1f7812 */ /* 0x000fc400078e3cff */
[----:B------:R-:W-:Y:S01]  /*df510*/  LOP3.LUT R79, R79, 0x50, RZ, 0x3c, !PT ;  /* 0x000000504f4f7812 */ /* 0x000fe200078e3cff */
[----:B--2---:R-:W-:Y:S01]  /*df520*/  IMAD.X R93, R93, 0x1, R3, P6 ;  /* 0x000000015d5d7824 */ /* 0x004fe200030e0603 */
[----:B------:R-:W-:-:S04]  /*df530*/  IADD3 R85, P6, PT, R85, R109, RZ ;  /* 0x0000006d55557210 */ /* 0x000fc80007fde0ff */
[----:B------:R-:W-:Y:S01]  /*df540*/  STL [R1+0x4dc0], R93 ;  /* 0x004dc05d01007387 */ /* 0x000fe20000100800 */
[--C-:B---3--:R-:W-:Y:S01]  /*df550*/  IMAD.X R90, R90, 0x1, R3.reuse, P2 ;  /* 0x000000015a5a7824 */ /* 0x108fe200010e0603 */
[-C--:B------:R-:W-:Y:S02]  /*df560*/  IADD3 R83, P2, PT, R83, R109.reuse, RZ ;  /* 0x0000006d53537210 */ /* 0x080fe40007f5e0ff */
[----:B------:R-:W-:Y:S04]  /*df570*/  STL [R1+0x4dec], R85 ;  /* 0x004dec5501007387 */ /* 0x000fe80000100800 */
[----:B------:R-:W-:Y:S01]  /*df580*/  STL [R1+0x4dc8], R90 ;  /* 0x004dc85a01007387 */ /* 0x000fe20000100800 */
[--C-:B----4-:R-:W-:Y:S01]  /*df590*/  IMAD.X R91, R91, 0x1, R3.reuse, P3 ;  /* 0x000000015b5b7824 */ /* 0x110fe200018e0603 */
[----:B------:R-:W-:Y:S01]  /*df5a0*/  IADD3 R81, P3, PT, R81, R109, RZ ;  /* 0x0000006d51517210 */ /* 0x000fe20007f7e0ff */
[----:B------:R-:W-:-:S03]  /*df5b0*/  IMAD.X R89, R89, 0x1, R3, P4 ;  /* 0x0000000159597824 */ /* 0x000fc600020e0603 */
[----:B------:R-:W-:Y:S01]  /*df5c0*/  STL [R1+0x4dd0], R91 ;  /* 0x004dd05b01007387 */ /* 0x000fe20000100800 */
[----:B------:R-:W-:-:S03]  /*df5d0*/  IMAD.X R88, R88, 0x1, R3, P5 ;  /* 0x0000000158587824 */ /* 0x000fc600028e0603 */
[----:B------:R-:W-:Y:S01]  /*df5e0*/  STL [R1+0x4df4], R83 ;  /* 0x004df45301007387 */ /* 0x000fe20000100800 */
[----:B------:R-:W-:-:S03]  /*df5f0*/  IMAD.X R86, R86, 0x1, R3, P6 ;  /* 0x0000000156567824 */ /* 0x000fc600030e0603 */
[----:B------:R-:W-:Y:S01]  /*df600*/  STL [R1+0x4dd8], R89 ;  /* 0x004dd85901007387 */ /* 0x000fe20000100800 */
[----:B------:R-:W-:-:S03]  /*df610*/  IMAD.X R84, R84, 0x1, R3, P2 ;  /* 0x0000000154547824 */ /* 0x000fc600010e0603 */
[----:B------:R-:W-:Y:S01]  /*df620*/  STL [R1+0x4dfc], R81 ;  /* 0x004dfc5101007387 */ /* 0x000fe20000100800 */
[----:B------:R-:W-:-:S03]  /*df630*/  IMAD.X R82, R82, 0x1, R3, P3 ;  /* 0x0000000152527824 */ /* 0x000fc600018e0603 */
[----:B------:R-:W-:Y:S04]  /*df640*/  STL [R1+0x4de0], R88 ;  /* 0x004de05801007387 */ /* 0x000fe80000100800 */
[----:B------:R-:W-:Y:S04]  /*df650*/  STL [R1+0x4de8], R86 ;  /* 0x004de85601007387 */ /* 0x000fe80000100800 */
[----:B------:R-:W-:Y:S04]  /*df660*/  STL [R1+0x4df0], R84 ;  /* 0x004df05401007387 */ /* 0x000fe80000100800 */
[----:B------:R-:W-:Y:S01]  /*df670*/  STL [R1+0x4df8], R82 ;  /* 0x004df85201007387 */ /* 0x000fe20000100800 */
[----:B-1----:R-:W-:-:S03]  /*df680*/  IADD3 R33, P4, PT, R34, R109, RZ ;  /* 0x0000006d22217210 */ /* 0x002fc60007f9e0ff */
[----:B------:R-:W2:Y:S04]  /*df690*/  LDL.LU.64 R36, [R1+0x3c20] ;  /* 0x003c200001247983 */ /* 0x000ea80000300a00 */
[----:B------:R-:W3:Y:S04]  /*df6a0*/  LDL.LU.64 R38, [R1+0x3c18] ;  /* 0x003c180001267983 */ /* 0x000ee80000300a00 */
        /* <DEDUP_REMOVED lines=11> */
[----:B------:R-:W-:-:S02]  /*df760*/  IMAD.X R32, R35, 0x1, R3, P4 ;  /* 0x0000000123207824 */ /* 0x000fc400020e0603 */
[----:B------:R-:W-:Y:S01]  /*df770*/  VIADD R31, R31, UR12 ;  /* 0x0000000c1f1f7c36 */ /* 0x000fe20008000000 */
[----:B------:R-:W-:Y:S02]  /*df780*/  STL.64 [R1+0x5550], R200 ;  /* 0x005550c801007387 */ /* 0x000fe40000100a00 */
[-C--:B------:R-:W-:Y:S02]  /*df790*/  LOP3.LUT R33, R33, R32.reuse, RZ, 0x3c, !PT ;  /* 0x0000002021217212 */ /* 0x080fe400078e3cff */
[----:B------:R-:W-:Y:S02]  /*df7a0*/  STL.64 [R1+0x5548], R198 ;  /* 0x005548c601007387 */ /* 0x000fe40000100a00 */
[C---:B------:R-:W-:Y:S02]  /*df7b0*/  LOP3.LUT R32, R33.reuse, R32, RZ, 0x3c, !PT ;  /* 0x0000002021207212 */ /* 0x040fe400078e3cff */
[----:B------:R-:W-:Y:S02]  /*df7c0*/  STL.64 [R1+0x5540], R196 ;  /* 0x005540c401007387 */ /* 0x000fe40000100a00 */
[----:B------:R-:W-:-:S02]  /*df7d0*/  LOP3.LUT R33, R33, R32, RZ, 0x3c, !PT ;  /* 0x0000002021217212 */ /* 0x000fc400078e3cff */
        /* <DEDUP_REMOVED lines=32> */
[----:B-1----:R-:W-:-:S02]  /*df9e0*/  IMAD.MOV.U32 R4, RZ, RZ, R114 ;  /* 0x000000ffff047224 */ /* 0x002fc400078e0072 */
[----:B------:R-:W-:-:S05]  /*df9f0*/  IMAD.MOV.U32 R5, RZ, RZ, R113 ;  /* 0x000000ffff057224 */ /* 0x000fca00078e0071 */
[----:B------:R1:W-:Y:S04]  /*dfa00*/  STL.64 [R1+0x3c30], R4 ;  /* 0x003c300401007387 */ /* 0x0003e80000100a00 */
[----:B------:R-:W-:Y:S04]  /*dfa10*/  STL.64 [R1+0x3c28], R32 ;  /* 0x003c282001007387 */ /* 0x000fe80000100a00 */
[----:B------:R1:W-:Y:S04]  /*dfa20*/  LDGSTS.E [R28+0x2c280], desc[UR40][R4.64], P1 ;  /* 0x2c280000041c7fae */ /* 0x0003e800089a1028 */
[----:B------:R1:W-:Y:S01]  /*dfa30*/  LDGSTS.E [R28+0x2ca00], desc[UR40][R32.64], P0 ;  /* 0x2ca00000201c7fae */ /* 0x0003e200081a1028 */
[----:B--2---:R-:W-:-:S05]  /*dfa40*/  IADD3 R35, P2, PT, R36, R109, RZ ;  /* 0x0000006d24237210 */ /* 0x004fca0007f5e0ff */
[----:B------:R-:W-:Y:S01]  /*dfa50*/  IMAD.X R34, R37, 0x1, R3, P2 ;  /* 0x0000000125227824 */ /* 0x000fe200010e0603 */
[----:B---3--:R-:W-:-:S04]  /*dfa60*/  IADD3 R37, P2, PT, R38, R109, RZ ;  /* 0x0000006d26257210 */ /* 0x008fc80007f5e0ff */
[----:B------:R-:W-:Y:S01]  /*dfa70*/  IADD3.X R36, PT, PT, R39, R3, RZ, P2, !PT ;  /* 0x0000000327247210 */ /* 0x000fe200017fe4ff */
[----:B------:R-:W-:Y:S01]  /*dfa80*/  IMAD.MOV.U32 R26, RZ, RZ, R37 ;  /* 0x000000ffff1a7224 */ /* 0x000fe200078e0025 */
[-C--:B----4-:R-:W-:Y:S02]  /*dfa90*/  IADD3 R39, P2, PT, R40, R109.reuse, RZ ;  /* 0x0000006d28277210 */ /* 0x090fe40007f5e0ff */
[-C--:B------:R-:W-:Y:S01]  /*dfaa0*/  LOP3.LUT R35, R35, R34.reuse, RZ, 0x3c, !PT ;  /* 0x0000002223237212 */ /* 0x080fe200078e3cff */
[----:B------:R-:W-:Y:S02]  /*dfab0*/  IMAD.MOV.U32 R27, RZ, RZ, R36 ;  /* 0x000000ffff1b7224 */ /* 0x000fe400078e0024 */
[----:B------:R-:W-:Y:S01]  /*dfac0*/  IMAD.X R38, R41, 0x1, R3, P2 ;  /* 0x0000000129267824 */ /* 0x000fe200010e0603 */
[----:B------:R-:W-:Y:S01]  /*dfad0*/  IADD3 R41, P2, PT, R42, R109, RZ ;  /* 0x0000006d2a297210 */ /* 0x000fe20007f5e0ff */
[----:B------:R-:W-:Y:S01]  /*dfae0*/  IMAD.MOV.U32 R24, RZ, RZ, R39 ;  /* 0x000000ffff187224 */ /* 0x000fe200078e0027 */
[----:B------:R-:W-:Y:S01]  /*dfaf0*/  LOP3.LUT R34, R35, R34, RZ, 0x3c, !PT ;  /* 0x0000002223227212 */ /* 0x000fe200078e3cff */
[----:B------:R-:W-:-:S02]  /*dfb00*/  IMAD.MOV.U32 R25, RZ, RZ, R38 ;  /* 0x000000ffff197224 */ /* 0x000fc400078e0026 */
[----:B------:R-:W-:Y:S01]  /*dfb10*/  IMAD.X R40, R43, 0x1, R3, P2 ;  /* 0x000000012b287824 */ /* 0x000fe200010e0603 */
[-C--:B------:R-:W-:Y:S01]  /*dfb20*/  IADD3 R43, P2, PT, R44, R109.reuse, RZ ;  /* 0x0000006d2c2b7210 */ /* 0x080fe20007f5e0ff */
[----:B------:R-:W-:Y:S01]  /*dfb30*/  IMAD.MOV.U32 R22, RZ, RZ, R41 ;  /* 0x000000ffff167224 */ /* 0x000fe200078e0029 */
[----:B------:R-:W-:Y:S01]  /*dfb40*/  LOP3.LUT R35, R35, R34, RZ, 0x3c, !PT ;  /* 0x0000002223237212 */ /* 0x000fe200078e3cff */
[----:B------:R-:W-:Y:S02]  /*dfb50*/  IMAD.MOV.U32 R23, RZ, RZ, R40 ;  /* 0x000000ffff177224 */ /* 0x000fe400078e0028 */
[----:B------:R-:W-:Y:S01]  /*dfb60*/  IMAD.X R42, R45, 0x1, R3, P2 ;  /* 0x000000012d2a7824 */ /* 0x000fe200010e0603 */
[----:B------:R-:W-:Y:S01]  /*dfb70*/  IADD3 R45, P2, PT, R46, R109, RZ ;  /* 0x0000006d2e2d7210 */ /* 0x000fe20007f5e0ff */
[----:B------:R-:W-:Y:S01]  /*dfb80*/  IMAD.MOV.U32 R20, RZ, RZ, R43 ;  /* 0x000000ffff147224 */ /* 0x000fe200078e002b */
[----:B------:R-:W-:Y:S01]  /*dfb90*/  STL.64 [R1+0x3c20], R34 ;  /* 0x003c202201007387 */ /* 0x000fe20000100a00 */
[----:B------:R-:W-:-:S02]  /*dfba0*/  IMAD.MOV.U32 R21, RZ, RZ, R42 ;  /* 0x000000ffff157224 */ /* 0x000fc400078e002a */
[----:B------:R-:W-:Y:S01]  /*dfbb0*/  IMAD.X R44, R47, 0x1, R3, P2 ;  /* 0x000000012f2c7824 */ /* 0x000fe200010e0603 */
[-C--:B------:R-:W-:Y:S01]  /*dfbc0*/  IADD3 R47, P2, PT, R48, R109.reuse, RZ ;  /* 0x0000006d302f7210 */ /* 0x080fe20007f5e0ff */
[----:B------:R-:W-:Y:S01]  /*dfbd0*/  IMAD.MOV.U32 R18, RZ, RZ, R45 ;  /* 0x000000ffff127224 */ /* 0x000fe200078e002d */
[----:B------:R-:W-:Y:S01]  /*dfbe0*/  STL.64 [R1+0x3c18], R26 ;  /* 0x003c181a01007387 */ /* 0x000fe20000100a00 */
        /* <DEDUP_REMOVED lines=15> */
[----:B------:R-:W-:Y:S01]  /*dfce0*/  IMAD.MOV.U32 R13, RZ, RZ, R50 ;  /* 0x000000ffff0d7224 */ /* 0x000fe200078e0032 */
[----:B------:R-:W-:Y:S01]  /*dfcf0*/  MOV R10, R53 ;  /* 0x00000035000a7202 */ /* 0x000fe20000000f00 */
[----:B------:R-:W-:Y:S01]  /*dfd00*/  IMAD.X R52, R55, 0x1, R3, P2 ;  /* 0x0000000137347824 */ /* 0x000fe200010e0603 */
[----:B------:R-:W-:Y:S01]  /*dfd10*/  IADD3 R55, P2, PT, R56, R109, RZ ;  /* 0x0000006d38377210 */ /* 0x000fe20007f5e0ff */
[----:B------:R2:W-:Y:S02]  /*dfd20*/  STL.64 [R1+0x3bf8], R18 ;  /* 0x003bf81201007387 */ /* 0x0005e40000100a00 */
[----:B------:R-:W-:-:S02]  /*dfd30*/  IMAD.MOV.U32 R11, RZ, RZ, R52 ;  /* 0x000000ffff0b7224 */ /* 0x000fc400078e0034 */
[----:B------:R-:W-:Y:S01]  /*dfd40*/  IMAD.X R54, R57, 0x1, R3, P2 ;  /* 0x0000000139367824 */ /* 0x000fe200010e0603 */
[-C--:B------:R-:W-:Y:S01]  /*dfd50*/  IADD3 R57, P2, PT, R58, R109.reuse, RZ ;  /* 0x0000006d3a397210 */ /* 0x080fe20007f5e0ff */
[----:B------:R-:W-:Y:S01]  /*dfd60*/  IMAD.MOV.U32 R8, RZ, RZ, R55 ;  /* 0x000000ffff087224 */ /* 0x000fe200078e0037 */
[----:B------:R3:W-:Y:S01]  /*dfd70*/  STL.64 [R1+0x3bf0], R16 ;  /* 0x003bf01001007387 */ /* 0x0007e20000100a00 */
[----:B------:R-:W-:Y:S02]  /*dfd80*/  IMAD.MOV.U32 R9, RZ, RZ, R54 ;  /* 0x000000ffff097224 */ /* 0x000fe400078e0036 */
[----:B------:R-:W-:Y:S01]  /*dfd90*/  IMAD.X R56, R59, 0x1, R3, P2 ;  /* 0x000000013b387824 */ /* 0x000fe200010e0603 */
[----:B------:R-:W-:Y:S01]  /*dfda0*/  IADD3 R59, P2, PT, R60, R109, RZ ;  /* 0x0000006d3c3b7210 */ /* 0x000fe20007f5e0ff */
[----:B------:R4:W-:Y:S01]  /*dfdb0*/  STL.64 [R1+0x3be8], R14 ;  /* 0x003be80e01007387 */ /* 0x0009e20000100a00 */
[----:B------:R-:W-:Y:S02]  /*dfdc0*/  IMAD.MOV.U32 R6, RZ, RZ, R57 ;  /* 0x000000ffff067224 */ /* 0x000fe400078e0039 */
[----:B------:R-:W-:Y:S01]  /*dfdd0*/  IMAD.MOV.U32 R7, RZ, RZ, R56 ;  /* 0x000000ffff077224 */ /* 0x000fe200078e0038 */
[----:B------:R2:W-:Y:S01]  /*dfde0*/  STL.64 [R1+0x3be0], R12 ;  /* 0x003be00c01007387 */ /* 0x0005e20000100a00 */
[----:B------:R-:W-:-:S02]  /*dfdf0*/  IMAD.X R58, R61, 0x1, R3, P2 ;  /* 0x000000013d3a7824 */ /* 0x000fc400010e0603 */
[----:B-1----:R-:W-:Y:S01]  /*dfe00*/  IMAD.MOV.U32 R4, RZ, RZ, R59 ;  /* 0x000000ffff047224 */ /* 0x002fe200078e003b */
[----:B------:R1:W-:Y:S01]  /*dfe10*/  STL.64 [R1+0x3bd8], R10 ;  /* 0x003bd80a01007387 */ /* 0x0003e20000100a00 */
[----:B------:R-:W-:-:S03]  /*dfe20*/  IMAD.MOV.U32 R5, RZ, RZ, R58 ;  /* 0x000000ffff057224 */ /* 0x000fc600078e003a */
[----:B------:R1:W-:Y:S04]  /*dfe30*/  STL.64 [R1+0x3bd0], R8 ;  /* 0x003bd00801007387 */ /* 0x0003e80000100a00 */
[----:B------:R-:W4:Y:S04]  /*dfe40*/  LDL R75, [R1+0x4c30] ;  /* 0x004c3000014b7983 */ /* 0x000f280000100800 */
[----:B------:R1:W-:Y:S04]  /*dfe50*/  STL.64 [R1+0x3bc8], R6 ;  /* 0x003bc80601007387 */ /* 0x0003e80000100a00 */
[----:B------:R-:W4:Y:S04]  /*dfe60*/  LDL R74, [R1+0x4c34] ;  /* 0x004c3400014a7983 */ /* 0x000f280000100800 */
[----:B------:R1:W-:Y:S04]  /*dfe70*/  STL.64 [R1+0x3bc0], R4 ;  /* 0x003bc00401007387 */ /* 0x0003e80000100a00 */
[----:B------:R-:W4:Y:S04]  /*dfe80*/  LDL R73, [R1+0x4c38] ;  /* 0x004c380001497983 */ /* 0x000f280000100800 */
        /* <DEDUP_REMOVED lines=11> */
[----:B------:R-:W-:Y:S04]  /*dff40*/  LDGSTS.E [R28+0x2ca80], desc[UR40][R34.64], P1 ;  /* 0x2ca80000221c7fae */ /* 0x000fe800089a1028 */
[----:B------:R-:W4:Y:S04]  /*dff50*/  LDL R61, [R1+0x4db8] ;  /* 0x004db800013d7983 */ /* 0x000f280000100800 */
[----:B------:R-:W4:Y:S04]  /*dff60*/  LDL R60, [R1+0x4dbc] ;  /* 0x004dbc00013c7983 */ /* 0x000f280000100800 */
[----:B------:R-:W-:Y:S04]  /*dff70*/  LDGSTS.E [R28+0x2d200], desc[UR40][R26.64], P0 ;  /* 0x2d2000001a1c7fae */ /* 0x000fe800081a1028 */
[----:B------:R-:W-:Y:S04]  /*dff80*/  LDGSTS.E [R28+0x2d280], desc[UR40][R24.64], P1 ;  /* 0x2d280000181c7fae */ /* 0x000fe800089a1028 */
[----:B------:R-:W-:Y:S04]  /*dff90*/  LDGSTS.E [R28+0x2da00], desc[UR40][R22.64], P0 ;  /* 0x2da00000161c7fae */ /* 0x000fe800081a1028 */
[----:B------:R-:W-:Y:S04]  /*dffa0*/  LDGSTS.E [R28+0x2da80], desc[UR40][R20.64], P1 ;  /* 0x2da80000141c7fae */ /* 0x000fe800089a1028 */
[----:B------:R-:W-:Y:S04]  /*dffb0*/  LDGSTS.E [R28+0x2e200], desc[UR40][R18.64], P0 ;  /* 0x2e200000121c7fae */ /* 0x000fe800081a1028 */
[----:B------:R-:W-:Y:S04]  /*dffc0*/  LDGSTS.E [R28+0x2e280], desc[UR40][R16.64], P1 ;  /* 0x2e280000101c7fae */ /* 0x000fe800089a1028 */
[----:B------:R-:W-:Y:S04]  /*dffd0*/  LDGSTS.E [R28+0x2ea00], desc[UR40][R14.64], P0 ;  /* 0x2ea000000e1c7fae */ /* 0x000fe800081a1028 */
[----:B--2---:R-:W2:Y:S04]  /*dffe0*/  LDL.LU.64 R18, [R1+0x3bb8] ;  /* 0x003bb80001127983 */ /* 0x004ea80000300a00 */
[----:B---3--:R-:W3:Y:S04]  /*dfff0*/  LDL.LU.64 R16, [R1+0x3bb0] ;  /* 0x003bb00001107983 */ /* 0x008ee80000300a00 */
[----:B----4-:R-:W4:Y:S04]  /*e0000*/  LDL.LU.64 R14, [R1+0x3ba8] ;  /* 0x003ba800010e7983 */ /* 0x010f280000300a00 */
[----:B------:R-:W-:Y:S04]  /*e0010*/  LDGSTS.E [R28+0x2ea80], desc[UR40][R12.64], P1 ;  /* 0x2ea800000c1c7fae */ /* 0x000fe800089a1028 */
[----:B------:R-:W-:Y:S04]  /*e0020*/  LDGSTS.E [R28+0x2f200], desc[UR40][R10.64], P0 ;  /* 0x2f2000000a1c7fae */ /* 0x000fe800081a1028 */
[----:B------:R-:W-:Y:S04]  /*e0030*/  LDGSTS.E [R28+0x2f280], desc[UR40][R8.64], P1 ;  /* 0x2f280000081c7fae */ /* 0x000fe800089a1028 */
[----:B------:R-:W2:Y:S04]  /*e0040*/  LDL.LU.64 R12, [R1+0x3ba0] ;  /* 0x003ba000010c7983 */ /* 0x000ea80000300a00 */
[----:B-1----:R-:W2:Y:S04]  /*e0050*/  LDL.LU.64 R10, [R1+0x3b00] ;  /* 0x003b0000010a7983 */ /* 0x002ea80000300a00 */
[----:B------:R-:W2:Y:S04]  /*e0060*/  LDL.LU.64 R8, [R1+0x3b98] ;  /* 0x003b980001087983 */ /* 0x000ea80000300a00 */
[----:B------:R-:W-:Y:S04]  /*e0070*/  LDGSTS.E [R28+0x2fa00], desc[UR40][R6.64], P0 ;  /* 0x2fa00000061c7fae */ /* 0x000fe800081a1028 */
[----:B------:R-:W-:Y:S04]  /*e0080*/  LDGSTS.E [R28+0x2fa80], desc[UR40][R4.64], P1 ;  /* 0x2fa80000041c7fae */ /* 0x000fe800089a1028 */
[----:B------:R-:W2:Y:S04]  /*e0090*/  LDL.LU.64 R6, [R1+0x3b90] ;  /* 0x003b900001067983 */ /* 0x000ea80000300a00 */
[----:B------:R-:W2:Y:S04]  /*e00a0*/  LDL.LU.64 R4, [R1+0x3b88] ;  /* 0x003b880001047983 */ /* 0x000ea80000300a00 */
[----:B------:R-:W3:Y:S04]  /*e00b0*/  LDL.LU.64 R50, [R1+0x3b80] ;  /* 0x003b800001327983 */ /* 0x000ee80000300a00 */
[----:B------:R-:W3:Y:S04]  /*e00c0*/  LDL.LU.64 R52, [R1+0x3b78] ;  /* 0x003b780001347983 */ /* 0x000ee80000300a00 */
[----:B------:R-:W4:Y:S04]  /*e00d0*/  LDL.LU.64 R54, [R1+0x3b70] ;  /* 0x003b700001367983 */ /* 0x000f280000300a00 */
[----:B------:R-:W4:Y:S04]  /*e00e0*/  LDL.LU.64 R56, [R1+0x3b68] ;  /* 0x003b680001387983 */ /* 0x000f280000300a00 */
[----:B------:R-:W4:Y:S04]  /*e00f0*/  LDL.LU.64 R26, [R1+0x3b60] ;  /* 0x003b6000011a7983 */ /* 0x000f280000300a00 */
[----:B------:R-:W4:Y:S04]  /*e0100*/  LDL.LU.64 R24, [R1+0x3b58] ;  /* 0x003b580001187983 */ /* 0x000f280000300a00 */
[----:B------:R-:W4:Y:S04]  /*e0110*/  LDL.LU.64 R22, [R1+0x3b50] ;  /* 0x003b500001167983 */ /* 0x000f280000300a00 */
[----:B------:R-:W4:Y:S01]  /*e0120*/  LDL.LU.64 R20, [R1+0x3b48] ;  /* 0x003b480001147983 */ /* 0x000f220000300a00 */
[----:B------:R-:W-:-:S02]  /*e0130*/  IMAD.MOV.U32 R33, RZ, RZ, R75 ;  /* 0x000000ffff217224 */ /* 0x000fc400078e004b */
[----:B------:R-:W-:-:S05]  /*e0140*/  IMAD.MOV.U32 R32, RZ, RZ, R74 ;  /* 0x000000ffff207224 */ /* 0x000fca00078e004a */
[----:B------:R1:W-:Y:S02]  /*e0150*/  LDGSTS.E [R31+0x20300], desc[UR40][R32.64], P0 ;  /* 0x20300000201f7fae */ /* 0x0003e400081a1028 */
[----:B-1----:R-:W-:Y:S02]  /*e0160*/  IMAD.MOV.U32 R32, RZ, RZ, R72 ;  /* 0x000000ffff207224 */ /* 0x002fe400078e0048 */
        /* <DEDUP_REMOVED lines=20> */
[----:B--2---:R-:W-:-:S05]  /*e02b0*/  IADD3 R32, P2, PT, R18, R109, RZ ;  /* 0x0000006d12207210 */ /* 0x004fca0007f5e0ff */
[--C-:B------:R-:W-:Y:S01]  /*e02c0*/  IMAD.X R28, R19, 0x1, R3.reuse, P2 ;  /* 0x00000001131c7824 */ /* 0x100fe200010e0603 */
[-C--:B---3--:R-:W-:Y:S01]  /*e02d0*/  IADD3 R34, P2, PT, R16, R109.reuse, RZ ;  /* 0x0000006d10227210 */ /* 0x088fe20007f5e0ff */
[----:B------:R-:W2:Y:S04]  /*e02e0*/  LDL.LU.64 R18, [R1+0x3b40] ;  /* 0x003b400001127983 */ /* 0x000ea80000300a00 */
[--C-:B------:R-:W-:Y:S01]  /*e02f0*/  IMAD.X R33, R17, 0x1, R3.reuse, P2 ;  /* 0x0000000111217824 */ /* 0x100fe200010e0603 */
[-C--:B----4-:R-:W-:Y:S01]  /*e0300*/  IADD3 R36, P2, PT, R14, R109.reuse, RZ ;  /* 0x0000006d0e247210 */ /* 0x090fe20007f5e0ff */
[----:B------:R-:W3:Y:S04]  /*e0310*/  LDL.LU.64 R16, [R1+0x3b38] ;  /* 0x003b380001107983 */ /* 0x000ee80000300a00 */
[--C-:B------:R-:W-:Y:S01]  /*e0320*/  IMAD.X R35, R15, 0x1, R3.reuse, P2 ;  /* 0x000000010f237824 */ /* 0x100fe200010e0603 */
[-C--:B------:R-:W-:Y:S01]  /*e0330*/  IADD3 R38, P2, PT, R12, R109.reuse, RZ ;  /* 0x0000006d0c267210 */ /* 0x080fe20007f5e0ff */
[----:B------:R-:W4:Y:S04]  /*e0340*/  LDL.LU.64 R14, [R1+0x3b30] ;  /* 0x003b3000010e7983 */ /* 0x000f280000300a00 */
        /* <DEDUP_REMOVED lines=9> */
[----:B------:R-:W-:Y:S01]  /*e03e0*/  IMAD.X R43, R7, 0x1, R3, P2 ;  /* 0x00000001072b7824 */ /* 0x000fe200010e0603 */
[----:B------:R-:W-:Y:S01]  /*e03f0*/  IADD3 R46, P2, PT, R4, R109, RZ ;  /* 0x0000006d042e7210 */ /* 0x000fe20007f5e0ff */
[----:B------:R-:W4:Y:S03]  /*e0400*/  LDL.LU.64 R6, [R1+0x3b10] ;  /* 0x003b100001067983 */ /* 0x000f260000300a00 */
[----:B------:R-:W-:-:S02]  /*e0410*/  IADD3.X R45, PT, PT, R5, R3, RZ, P2, !PT ;  /* 0x00000003052d7210 */ /* 0x000fc400017fe4ff */
[----:B------:R-:W4:Y:S04]  /*e0420*/  LDL.LU.64 R4, [R1+0x3b08] ;  /* 0x003b080001047983 */ /* 0x000f280000300a00 */
        /* <DEDUP_REMOVED lines=43> */
[----:B------:R1:W-:Y:S01]  /*e06e0*/  STL.64 [R1+0x36e8], R200 ;  /* 0x0036e8c801007387 */ /* 0x0003e20000100a00 */
[----:B------:R-:W-:Y:S02]  /*e06f0*/  IMAD.MOV.U32 R192, RZ, RZ, R124 ;  /* 0x000000ffffc07224 */ /* 0x000fe400078e007c */
[----:B------:R-:W-:Y:S01]  /*e0700*/  IMAD.MOV.U32 R193, RZ, RZ, R123 ;  /* 0x000000ffffc17224 */ /* 0x000fe200078e007b */
[----:B------:R1:W-:Y:S01]  /*e0710*/  STL.64 [R1+0x36e0], R198 ;  /* 0x0036e0c601007387 */ /* 0x0003e20000100a00 */
[----:B------:R-:W-:Y:S01]  /*e0720*/  IMAD.MOV.U32 R190, RZ, RZ, R126 ;  /* 0x000000ffffbe7224 */ /* 0x000fe200078e007e */
[----:B------:R-:W-:Y:S01]  /*e0730*/  MOV R189, R127 ;  /* 0x0000007f00bd7202 */ /* 0x000fe20000000f00 */
        /* <DEDUP_REMOVED lines=41> */
[----:B------:R-:W-:Y:S01]  /*e09d0*/  IMAD.MOV.U32 R163, RZ, RZ, R153 ;  /* 0x000000ffffa37224 */ /* 0x000fe200078e0099 */
[----:B------:R-:W-:Y:S01]  /*e09e0*/  MOV R159, R233 ;  /* 0x000000e9009f7202 */ /* 0x000fe20000000f00 */
        /* <DEDUP_REMOVED lines=9> */
[----:B--2---:R-:W-:Y:S01]  /*e0a80*/  IADD3 R64, P2, PT, R18, R109, RZ ;  /* 0x0000006d12407210 */ /* 0x004fe20007f5e0ff */
[----:B------:R-:W-:-:S02]  /*e0a90*/  IMAD.MOV.U32 R116, RZ, RZ, R34 ;  /* 0x000000ffff747224 */ /* 0x000fc400078e0022 */
[----:B------:R-:W-:Y:S02]  /*e0aa0*/  LDGSTS.E [R31+0x22300], desc[UR40][R200.64], P0 ;  /* 0x22300000c81f7fae */ /* 0x000fe400081a1028 */
[--C-:B------:R-:W-:Y:S01]  /*e0ab0*/  IMAD.X R63, R19, 0x1, R3.reuse, P2 ;  /* 0x00000001133f7824 */ /* 0x100fe200010e0603 */
[-C--:B---3--:R-:W-:Y:S01]  /*e0ac0*/  IADD3 R66, P2, PT, R16, R109.reuse, RZ ;  /* 0x0000006d10427210 */ /* 0x088fe20007f5e0ff */
[----:B------:R-:W-:Y:S04]  /*e0ad0*/  STL.64 [R1+0x3790], R158 ;  /* 0x0037909e01007387 */ /* 0x000fe80000100a00 */
[--C-:B------:R-:W-:Y:S01]  /*e0ae0*/  IMAD.X R65, R17, 0x1, R3.reuse, P2 ;  /* 0x0000000111417824 */ /* 0x100fe200010e0603 */
[-C--:B----4-:R-:W-:Y:S01]  /*e0af0*/  IADD3 R68, P2, PT, R14, R109.reuse, RZ ;  /* 0x0000006d0e447210 */ /* 0x090fe20007f5e0ff */
[----:B------:R-:W-:Y:S01]  /*e0b00*/  IMAD.MOV.U32 R118, RZ, RZ, R32 ;  /* 0x000000ffff767224 */ /* 0x000fe200078e0020 */
[----:B------:R-:W-:Y:S03]  /*e0b10*/  LDGSTS.E [R31+0x22380], desc[UR40][R198.64], P1 ;  /* 0x22380000c61f7fae */ /* 0x000fe600089a1028 */
[--C-:B------:R-:W-:Y:S01]  /*e0b20*/  IMAD.X R67, R15, 0x1, R3.reuse, P2 ;  /* 0x000000010f437824 */ /* 0x100fe200010e0603 */
[-C--:B------:R-:W-:Y:S01]  /*e0b30*/  IADD3 R70, P2, PT, R12, R109.reuse, RZ ;  /* 0x0000006d0c467210 */ /* 0x080fe20007f5e0ff */
[----:B------:R-:W-:Y:S01]  /*e0b40*/  IMAD.MOV.U32 R119, RZ, RZ, R28 ;  /* 0x000000ffff777224 */ /* 0x000fe200078e001c */
[----:B------:R-:W-:Y:S03]  /*e0b50*/  LDGSTS.E [R31+0x22b00], desc[UR40][R196.64], P0 ;  /* 0x22b00000c41f7fae */ /* 0x000fe600081a1028 */
[----:B------:R-:W-:Y:S01]  /*e0b60*/  IMAD.X R69, R13, 0x1, R3, P2 ;  /* 0x000000010d457824 */ /* 0x000fe200010e0603 */
[-C--:B------:R-:W-:Y:S01]  /*e0b70*/  IADD3 R72, P2, PT, R10, R109.reuse, RZ ;  /* 0x0000006d0a487210 */ /* 0x080fe20007f5e0ff */
[----:B------:R-:W-:Y:S01]  /*e0b80*/  IMAD.MOV.U32 R117, RZ, RZ, R33 ;  /* 0x000000ffff757224 */ /* 0x000fe200078e0021 */
[----:B------:R-:W-:Y:S03]  /*e0b90*/  LDGSTS.E [R31+0x22b80], desc[UR40][R194.64], P1 ;  /* 0x22b80000c21f7fae */ /* 0x000fe600089a1028 */
[--C-:B------:R-:W-:Y:S01]  /*e0ba0*/  IMAD.X R71, R11, 0x1, R3.reuse, P2 ;  /* 0x000000010b477824 */ /* 0x100fe200010e0603 */
[-C--:B------:R-:W-:Y:S01]  /*e0bb0*/  IADD3 R74, P2, PT, R8, R109.reuse, RZ ;  /* 0x0000006d084a7210 */ /* 0x080fe20007f5e0ff */
[----:B------:R-:W-:Y:S01]  /*e0bc0*/  IMAD.MOV.U32 R114, RZ, RZ, R36 ;  /* 0x000000ffff727224 */ /* 0x000fe200078e0024 */
[----:B------:R-:W-:Y:S03]  /*e0bd0*/  LDGSTS.E [R31+0x23300], desc[UR40][R192.64], P0 ;  /* 0x23300000c01f7fae */ /* 0x000fe600081a1028 */
[----:B------:R-:W-:Y:S01]  /*e0be0*/  IMAD.X R73, R9, 0x1, R3, P2 ;  /* 0x0000000109497824 */ /* 0x000fe200010e0603 */
[----:B------:R-:W-:Y:S01]  /*e0bf0*/  IADD3 R76, P2, PT, R6, R109, RZ ;  /* 0x0000006d064c7210 */ /* 0x000fe20007f5e0ff */
[----:B------:R-:W-:Y:S01]  /*e0c00*/  IMAD.MOV.U32 R156, RZ, RZ, R111 ;  /* 0x000000ffff9c7224 */ /* 0x000fe200078e006f */
[----:B------:R-:W-:Y:S01]  /*e0c10*/  LDGSTS.E [R31+0x23380], desc[UR40][R190.64], P1 ;  /* 0x23380000be1f7fae */ /* 0x000fe200089a1028 */
        /* <DEDUP_REMOVED lines=12> */
[----:B------:R-:W-:Y:S02]  /*e0ce0*/  IMAD.X R75, R7, 0x1, R3, P2 ;  /* 0x00000001074b7824 */ /* 0x000fe400010e0603 */
[----:B------:R-:W-:Y:S01]  /*e0cf0*/  IMAD.MOV.U32 R129, RZ, RZ, R101 ;  /* 0x000000ffff817224 */ /* 0x000fe200078e0065 */
[----:B------:R-:W-:Y:S01]  /*e0d00*/  IADD3 R78, P2, PT, R4, R109, RZ ;  /* 0x0000006d044e7210 */ /* 0x000fe20007f5e0ff */
        /* <DEDUP_REMOVED lines=15> */
[----:B------:R-:W-:Y:S01]  /*e0e00*/  IMAD.X R77, R5, 0x1, R3, P2 ;  /* 0x00000001054d7824 */ /* 0x000fe200010e0603 */
        /* <DEDUP_REMOVED lines=19> */
[----:B------:R-:W-:Y:S01]  /*e0f40*/  LDGSTS.E [R31+0x23b00], desc[UR40][R188.64], P0 ;  /* 0x23b00000bc1f7fae */ /* 0x000fe200081a1028 */
[----:B------:R-:W-:Y:S02]  /*e0f50*/  IMAD.MOV.U32 R99, RZ, RZ, R49 ;  /* 0x000000ffff637224 */ /* 0x000fe400078e0031 */
[----:B------:R-:W-:Y:S01]  /*e0f60*/  IMAD.MOV.U32 R96, RZ, RZ, R52 ;  /* 0x000000ffff607224 */ /* 0x000fe200078e0034 */
[----:B------:R-:W-:Y:S01]  /*e0f70*/  STL.64 [R1+0x3b98], R110 ;  /* 0x003b986e01007387 */ /* 0x000fe20000100a00 */
[----:B------:R-:W-:Y:S02]  /*e0f80*/  IMAD.MOV.U32 R97, RZ, RZ, R51 ;  /* 0x000000ffff617224 */ /* 0x000fe400078e0033 */
[----:B------:R-:W-:Y:S01]  /*e0f90*/  IMAD.MOV.U32 R94, RZ, RZ, R54 ;  /* 0x000000ffff5e7224 */ /* 0x000fe200078e0036 */
[----:B------:R-:W-:Y:S01]  /*e0fa0*/  LDGSTS.E [R31+0x23b80], desc[UR40][R186.64], P1 ;  /* 0x23b80000ba1f7fae */ /* 0x000fe200089a1028 */
[----:B------:R-:W-:-:S02]  /*e0fb0*/  IMAD.MOV.U32 R95, RZ, RZ, R53 ;  /* 0x000000ffff5f7224 */ /* 0x000fc400078e0035 */
[----:B------:R-:W-:Y:S01]  /*e0fc0*/  IMAD.MOV.U32 R106, RZ, RZ, R56 ;  /* 0x000000ffff6a7224 */ /* 0x000fe200078e0038 */
[----:B------:R2:W-:Y:S01]  /*e0fd0*/  STL.64 [R1+0x3b90], R104 ;  /* 0x003b906801007387 */ /* 0x0005e20000100a00 */
[----:B------:R-:W-:-:S03]  /*e0fe0*/  IMAD.MOV.U32 R107, RZ, RZ, R55 ;  /* 0x000000ffff6b7224 */ /* 0x000fc600078e0037 */
[----:B------:R-:W-:Y:S01]  /*e0ff0*/  LDGSTS.E [R31+0x24300], desc[UR40][R184.64], P0 ;  /* 0x24300000b81f7fae */ /* 0x000fe200081a1028 */
[----:B------:R-:W-:Y:S02]  /*e1000*/  IMAD.MOV.U32 R26, RZ, RZ, R58 ;  /* 0x000000ffff1a7224 */ /* 0x000fe400078e003a */
[----:B------:R-:W-:Y:S01]  /*e1010*/  IMAD.MOV.U32 R27, RZ, RZ, R57 ;  /* 0x000000ffff1b7224 */ /* 0x000fe200078e0039 */
[----:B------:R3:W-:Y:S01]  /*e1020*/  STL.64 [R1+0x3b88], R102 ;  /* 0x003b886601007387 */ /* 0x0007e20000100a00 */
[----:B------:R-:W-:-:S03]  /*e1030*/  IMAD.MOV.U32 R24, RZ, RZ, R60 ;  /* 0x000000ffff187224 */ /* 0x000fc600078e003c */
[----:B------:R-:W-:Y:S01]  /*e1040*/  LDGSTS.E [R31+0x24380], desc[UR40][R182.64], P1 ;  /* 0x24380000b61f7fae */ /* 0x000fe200089a1028 */
[----:B------:R-:W-:-:S03]  /*e1050*/  IMAD.MOV.U32 R25, RZ, RZ, R59 ;  /* 0x000000ffff197224 */ /* 0x000fc600078e003b */
        /* <DEDUP_REMOVED lines=15> */
[----:B------:R-:W-:Y:S01]  /*e1150*/  IMAD.MOV.U32 R17, RZ, RZ, R67 ;  /* 0x000000ffff117224 */ /* 0x000fe200078e0043 */
[----:B------:R-:W-:Y:S02]  /*e1160*/  MOV R15, R69 ;  /* 0x00000045000f7202 */ /* 0x000fe40000000f00 */
        /* <DEDUP_REMOVED lines=8> */
[----:B------:R-:W-:Y:S01]  /*e11f0*/  STL.64 [R1+0x3b50], R24 ;  /* 0x003b501801007387 */ /* 0x000fe20000100a00 */
[----:B------:R-:W-:-:S03]  /*e1200*/  IMAD.MOV.U32 R11, RZ, RZ, R73 ;  /* 0x000000ffff0b7224 */ /* 0x000fc600078e0049 */
[----:B------:R-:W-:Y:S04]  /*e1210*/  LDGSTS.E [R31+0x26300], desc[UR40][R168.64], P0 ;  /* 0x26300000a81f7fae */ /* 0x000fe800081a1028 */
[----:B------:R-:W-:Y:S04]  /*e1220*/  STL.64 [R1+0x3b48], R22 ;  /* 0x003b481601007387 */ /* 0x000fe80000100a00 */
        /* <DEDUP_REMOVED lines=11> */
[----:B------:R1:W-:Y:S04]  /*e12e0*/  STL.64 [R1+0x3b28], R14 ;  /* 0x003b280e01007387 */ /* 0x0003e80000100a00 */
[----:B------:R-:W-:Y:S04]  /*e12f0*/  LDGSTS.E [R31+0x27380], desc[UR40][R158.64], P1 ;  /* 0x273800009e1f7fae */ /* 0x000fe800089a1028 */
[----:B------:R2:W-:Y:S04]  /*e1300*/  STL.64 [R1+0x3b20], R12 ;  /* 0x003b200c01007387 */ /* 0x0005e80000100a00 */
[----:B------:R-:W-:Y:S04]  /*e1310*/  LDGSTS.E [R31+0x27b00], desc[UR40][R156.64], P0 ;  /* 0x27b000009c1f7fae */ /* 0x000fe800081a1028 */
[----:B-1----:R-:W5:Y:S04]  /*e1320*/  LDL.LU.64 R200, [R1+0x5550] ;  /* 0x0055500001c87983 */ /* 0x002f680000300a00 */
[----:B------:R-:W-:Y:S04]  /*e1330*/  LDGSTS.E [R31+0x27b80], desc[UR40][R136.64], P1 ;  /* 0x27b80000881f7fae */ /* 0x000fe800089a1028 */
[----:B------:R1:W-:Y:S04]  /*e1340*/  STL.64 [R1+0x3b18], R10 ;  /* 0x003b180a01007387 */ /* 0x0003e80000100a00 */
[----:B------:R-:W-:Y:S04]  /*e1350*/  LDGSTS.E [R31+0x28300], desc[UR40][R134.64], P0 ;  /* 0x28300000861f7fae */ /* 0x000fe800081a1028 */
[----:B------:R-:W5:Y:S04]  /*e1360*/  LDL.LU.64 R198, [R1+0x5548] ;  /* 0x0055480001c67983 */ /* 0x000f680000300a00 */
        /* <DEDUP_REMOVED lines=27> */
[----:B--2---:R-:W2:Y:S04]  /*e1520*/  LDL R105, [R1+0x4c40] ;  /* 0x004c400001697983 */ /* 0x004ea80000100800 */
[----:B------:R-:W2:Y:S04]  /*e1530*/  LDL R104, [R1+0x4c44] ;  /* 0x004c440001687983 */ /* 0x000ea80000100800 */
[----:B---3--:R-:W3:Y:S04]  /*e1540*/  LDL R103, [R1+0x4c48] ;  /* 0x004c480001677983 */ /* 0x008ee80000100800 */
[----:B------:R-:W3:Y:S04]  /*e1550*/  LDL R102, [R1+0x4c4c] ;  /* 0x004c4c0001667983 */ /* 0x000ee80000100800 */
[----:B----4-:R-:W4:Y:S04]  /*e1560*/  LDL R101, [R1+0x4cc0] ;  /* 0x004cc00001657983 */ /* 0x010f280000100800 */
[----:B------:R-:W3:Y:S04]  /*e1570*/  LDL R100, [R1+0x4cc4] ;  /* 0x004cc40001647983 */ /* 0x000ee80000100800 */
[----:B------:R-:W-:Y:S04]  /*e1580*/  LDGSTS.E [R31+0x2c300], desc[UR40][R98.64], P0 ;  /* 0x2c300000621f7fae */ /* 0x000fe800081a1028 */
[----:B------:R-:W-:Y:S04]  /*e1590*/  LDGSTS.E [R31+0x2c380], desc[UR40][R96.64], P1 ;  /* 0x2c380000601f7fae */ /* 0x000fe800089a1028 */
[----:B------:R-:W-:Y:S04]  /*e15a0*/  LDGSTS.E [R31+0x2cb00], desc[UR40][R94.64], P0 ;  /* 0x2cb000005e1f7fae */ /* 0x000fe800081a1028 */
        /* <DEDUP_REMOVED lines=8> */
[----:B------:R-:W-:Y:S04]  /*e1630*/  LDGSTS.E [R31+0x2d300], desc[UR40][R26.64], P0 ;  /* 0x2d3000001a1f7fae */ /* 0x000fe800081a1028 */
[----:B------:R-:W-:Y:S04]  /*e1640*/  LDGSTS.E [R31+0x2d380], desc[UR40][R24.64], P1 ;  /* 0x2d380000181f7fae */ /* 0x000fe800089a1028 */
        /* <DEDUP_REMOVED lines=8> */
[----:B------:R-:W4:Y:S04]  /*e16d0*/  LDL.LU.64 R14, [R1+0x3ae8] ;  /* 0x003ae800010e7983 */ /* 0x000f280000300a00 */
[----:B------:R-:W4:Y:S04]  /*e16e0*/  LDL.LU.64 R12, [R1+0x3ae0] ;  /* 0x003ae000010c7983 */ /* 0x000f280000300a00 */
[----:B-1----:R-:W4:Y:S04]  /*e16f0*/  LDL.LU.64 R10, [R1+0x3aa8] ;  /* 0x003aa800010a7983 */ /* 0x002f280000300a00 */
[----:B------:R-:W-:Y:S04]  /*e1700*/  LDGSTS.E [R31+0x2f380], desc[UR40][R8.64], P1 ;  /* 0x2f380000081f7fae */ /* 0x000fe800089a1028 */
[----:B------:R-:W-:Y:S04]  /*e1710*/  LDGSTS.E [R31+0x2fb00], desc[UR40][R6.64], P0 ;  /* 0x2fb00000061f7fae */ /* 0x000fe800081a1028 */
[----:B------:R-:W-:Y:S04]  /*e1720*/  LDGSTS.E [R31+0x2fb80], desc[UR40][R4.64], P1 ;  /* 0x2fb80000041f7fae */ /* 0x000fe800089a1028 */
        /* <DEDUP_REMOVED lines=13> */
[----:B--2---:R-:W-:-:S02]  /*e1800*/  IMAD.MOV.U32 R33, RZ, RZ, R105 ;  /* 0x000000ffff217224 */ /* 0x004fc400078e0069 */
[----:B------:R-:W-:-:S05]  /*e1810*/  IMAD.MOV.U32 R32, RZ, RZ, R104 ;  /* 0x000000ffff207224 */ /* 0x000fca00078e0068 */
[----:B------:R3:W-:Y:S02]  /*e1820*/  LDGSTS.E [R29+0x20400], desc[UR40][R32.64], P0 ;  /* 0x20400000201d7fae */ /* 0x0007e400081a1028 */
[----:B---3--:R-:W-:Y:S02]  /*e1830*/  IMAD.MOV.U32 R32, RZ, RZ, R102 ;  /* 0x000000ffff207224 */ /* 0x008fe400078e0066 */
[----:B------:R-:W-:-:S05]  /*e1840*/  IMAD.MOV.U32 R33, RZ, RZ, R103 ;  /* 0x000000ffff217224 */ /* 0x000fca00078e0067 */
[----:B------:R1:W-:Y:S02]  /*e1850*/  LDGSTS.E [R29+0x20480], desc[UR40][R32.64], P1 ;  /* 0x20480000201d7fae */ /* 0x0003e400089a1028 */
[----:B-1----:R-:W-:Y:S02]  /*e1860*/  IMAD.MOV.U32 R32, RZ, RZ, R100 ;  /* 0x000000ffff207224 */ /* 0x002fe400078e0064 */
[----:B----4-:R-:W-:-:S05]  /*e1870*/  IMAD.MOV.U32 R33, RZ, RZ, R101 ;  /* 0x000000ffff217224 */ /* 0x010fca00078e0065 */
        /* <DEDUP_REMOVED lines=16> */
[----:B-1----:R-:W-:-:S05]  /*e1980*/  IADD3 R32, P2, PT, R14, R109, RZ ;  /* 0x0000006d0e207210 */ /* 0x002fca0007f5e0ff */
[--C-:B------:R-:W-:Y:S01]  /*e1990*/  IMAD.X R31, R15, 0x1, R3.reuse, P2 ;  /* 0x000000010f1f7824 */ /* 0x100fe200010e0603 */
[-C--:B------:R-:W-:Y:S01]  /*e19a0*/  IADD3 R34, P2, PT, R12, R109.reuse, RZ ;  /* 0x0000006d0c227210 */ /* 0x080fe20007f5e0ff */
[----:B------:R-:W2:Y:S04]  /*e19b0*/  LDL.LU.64 R14, [R1+0x3a38] ;  /* 0x003a3800010e7983 */ /* 0x000ea80000300a00 */
[--C-:B------:R-:W-:Y:S01]  /*e19c0*/  IMAD.X R33, R13, 0x1, R3.reuse, P2 ;  /* 0x000000010d217824 */ /* 0x100fe200010e0603 */
[-C--:B------:R-:W-:Y:S01]  /*e19d0*/  IADD3 R36, P2, PT, R10, R109.reuse, RZ ;  /* 0x0000006d0a247210 */ /* 0x080fe20007f5e0ff */
[----:B------:R-:W3:Y:S04]  /*e19e0*/  LDL.LU.64 R12, [R1+0x3a30] ;  /* 0x003a3000010c7983 */ /* 0x000ee80000300a00 */
        /* <DEDUP_REMOVED lines=10> */
[----:B------:R-:W4:Y:S01]  /*e1a90*/  LDL.LU.64 R4, [R1+0x3a10] ;  /* 0x003a100001047983 */ /* 0x000f220000300a00 */
        /* <DEDUP_REMOVED lines=22> */
[----:B---3--:R-:W-:-:S05]  /*e1c00*/  IADD3 R66, P2, PT, R12, R109, RZ ;  /* 0x0000006d0c427210 */ /* 0x008fca0007f5e0ff */
[----:B------:R-:W-:Y:S01]  /*e1c10*/  IMAD.X R65, R13, 0x1, R3, P2 ;  /* 0x000000010d417824 */ /* 0x000fe200010e0603 */
[----:B----4-:R-:W-:-:S05]  /*e1c20*/  IADD3 R68, P2, PT, R10, R109, RZ ;  /* 0x0000006d0a447210 */ /* 0x010fca0007f5e0ff */
[----:B------:R-:W-:Y:S01]  /*e1c30*/  IMAD.X R67, R11, 0x1, R3, P2 ;  /* 0x000000010b437824 */ /* 0x000fe200010e0603 */
[----:B------:R-:W-:-:S05]  /*e1c40*/  IADD3 R70, P2, PT, R8, R109, RZ ;  /* 0x0000006d08467210 */ /* 0x000fca0007f5e0ff */
[----:B------:R-:W-:Y:S01]  /*e1c50*/  IMAD.X R69, R9, 0x1, R3, P2 ;  /* 0x0000000109457824 */ /* 0x000fe200010e0603 */
[----:B------:R-:W-:-:S05]  /*e1c60*/  IADD3 R72, P2, PT, R6, R109, RZ ;  /* 0x0000006d06487210 */ /* 0x000fca0007f5e0ff */
[--C-:B------:R-:W-:Y:S01]  /*e1c70*/  IMAD.X R71, R7, 0x1, R3.reuse, P2 ;  /* 0x0000000107477824 */ /* 0x100fe200010e0603 */
[----:B------:R-:W-:Y:S01]  /*e1c80*/  IADD3 R74, P2, PT, R4, R109, RZ ;  /* 0x0000006d044a7210 */ /* 0x000fe20007f5e0ff */
[----:B------:R-:W2:Y:S04]  /*e1c90*/  LDL.LU.64 R6, [R1+0x3a08] ;  /* 0x003a080001067983 */ /* 0x000ea80000300a00 */
[----:B------:R-:W-:Y:S02]  /*e1ca0*/  IMAD.X R73, R5, 0x1, R3, P2 ;  /* 0x0000000105497824 */ /* 0x000fe400010e0603 */
[----:B------:R-:W3:Y:S04]  /*e1cb0*/  LDL.LU.64 R4, [R1+0x3a00] ;  /* 0x003a000001047983 */ /* 0x000ee80000300a00 */
[----:B------:R-:W4:Y:S04]  /*e1cc0*/  LDL.LU R176, [R1+0xc8c] ;  /* 0x000c8c0001b07983 */ /* 0x000f280000300800 */
[----:B------:R-:W4:Y:S04]  /*e1cd0*/  LDL.LU R177, [R1+0xc90] ;  /* 0x000c900001b17983 */ /* 0x000f280000300800 */
        /* <DEDUP_REMOVED lines=30> */
[----:B----4-:R-:W-:-:S04]  /*e1ec0*/  LOP3.LUT R177, R177, R176, RZ, 0x3c, !PT ;  /* 0x000000b0b1b17212 */ /* 0x010fc800078e3cff */
[----:B------:R-:W-:Y:S02]  /*e1ed0*/  LOP3.LUT R176, R177, R176, RZ, 0x3c, !PT ;  /* 0x000000b0b1b07212 */ /* 0x000fe400078e3cff */
[----:B--2---:R-:W-:-:S04]  /*e1ee0*/  LOP3.LUT R175, R175, R174, RZ, 0x3c, !PT ;  /* 0x000000aeafaf7212 */ /* 0x004fc800078e3cff */
[----:B------:R-:W-:Y:S02]  /*e1ef0*/  LOP3.LUT R174, R175, R174, RZ, 0x3c, !PT ;  /* 0x000000aeafae7212 */ /* 0x000fe400078e3cff */
[----:B---3--:R-:W-:Y:S02]  /*e1f00*/  LOP3.LUT R173, R173, R172, RZ, 0x3c, !PT ;  /* 0x000000acadad7212 */ /* 0x008fe400078e3cff */
[----:B------:R-:W-:Y:S02]  /*e1f10*/  LOP3.LUT R177, R177, R176, RZ, 0x3c, !PT ;  /* 0x000000b0b1b17212 */ /* 0x000fe400078e3cff */
[----:B------:R-:W-:Y:S02]  /*e1f20*/  LOP3.LUT R172, R173, R172, RZ, 0x3c, !PT ;  /* 0x000000acadac7212 */ /* 0x000fe400078e3cff */
[----:B------:R-:W-:Y:S01]  /*e1f30*/  LOP3.LUT R171, R171, R170, RZ, 0x3c, !PT ;  /* 0x000000aaabab7212 */ /* 0x000fe200078e3cff */
[----:B------:R-:W-:Y:S01]  /*e1f40*/  LDGSTS.E [R29+0x22400], desc[UR40][R176.64], P0 ;  /* 0x22400000b01d7fae */ /* 0x000fe200081a1028 */
[----:B------:R-:W-:-:S02]  /*e1f50*/  LOP3.LUT R175, R175, R174, RZ, 0x3c, !PT ;  /* 0x000000aeafaf7212 */ /* 0x000fc400078e3cff */
[----:B------:R-:W-:Y:S02]  /*e1f60*/  LOP3.LUT R170, R171, R170, RZ, 0x3c, !PT ;  /* 0x000000aaabaa7212 */ /* 0x000fe400078e3cff */
[----:B------:R-:W-:Y:S01]  /*e1f70*/  LOP3.LUT R169, R169, R168, RZ, 0x3c, !PT ;  /* 0x000000a8a9a97212 */ /* 0x000fe200078e3cff */
[----:B------:R1:W-:Y:S01]  /*e1f80*/  STL.64 [R1+0x3588], R176 ;  /* 0x003588b001007387 */ /* 0x0003e20000100a00 */
[----:B------:R-:W-:Y:S02]  /*e1f90*/  LOP3.LUT R173, R173, R172, RZ, 0x3c, !PT ;  /* 0x000000acadad7212 */ /* 0x000fe400078e3cff */
[----:B------:R-:W-:Y:S01]  /*e1fa0*/  LOP3.LUT R168, R169, R168, RZ, 0x3c, !PT ;  /* 0x000000a8a9a87212 */ /* 0x000fe200078e3cff */
[----:B------:R-:W-:Y:S01]  /*e1fb0*/  IMAD.MOV.U32 R167, RZ, RZ, R112 ;  /* 0x000000ffffa77224 */ /* 0x000fe200078e0070 */
[----:B------:R-:W-:Y:S01]  /*e1fc0*/  LOP3.LUT R171, R171, R170, RZ, 0x3c, !PT ;  /* 0x000000aaabab7212 */ /* 0x000fe200078e3cff */
[----:B------:R-:W-:Y:S01]  /*e1fd0*/  LDGSTS.E [R29+0x22480], desc[UR40][R174.64], P1 ;  /* 0x22480000ae1d7fae */ /* 0x000fe200089a1028 */
[----:B------:R-:W-:Y:S01]  /*e1fe0*/  LOP3.LUT R169, R169, R168, RZ, 0x3c, !PT ;  /* 0x000000a8a9a97212 */ /* 0x000fe200078e3cff */
[----:B------:R-:W-:-:S02]  /*e1ff0*/  IMAD.MOV.U32 R166, RZ, RZ, R111 ;  /* 0x000000ffffa67224 */ /* 0x000fc400078e006f */
[----:B------:R2:W-:Y:S01]  /*e2000*/  STL.64 [R1+0x3580], R174 ;  /* 0x003580ae01007387 */ /* 0x0005e20000100a00 */
[----:B------:R-:W-:-:S03]  /*e2010*/  IMAD.MOV.U32 R165, RZ, RZ, R110 ;  /* 0x000000ffffa57224 */ /* 0x000fc600078e006e */
[----:B------:R3:W-:Y:S01]  /*e2020*/  STL.64 [R1+0x35b8], R172 ;  /* 0x0035b8ac01007387 */ /* 0x0007e20000100a00 */
[----:B------:R-:W-:-:S03]  /*e2030*/  IMAD.MOV.U32 R164, RZ, RZ, R108 ;  /* 0x000000ffffa47224 */ /* 0x000fc600078e006c */
[----:B------:R4:W-:Y:S01]  /*e2040*/  STL.64 [R1+0x35b0], R170 ;  /* 0x0035b0aa01007387 */ /* 0x0009e20000100a00 */
[----:B------:R-:W-:Y:S02]  /*e2050*/  IMAD.MOV.U32 R235, RZ, RZ, R107 ;  /* 0x000000ffffeb7224 */ /* 0x000fe400078e006b */
[----:B------:R-:W-:Y:S01]  /*e2060*/  IMAD.MOV.U32 R234, RZ, RZ, R106 ;  /* 0x000000ffffea7224 */ /* 0x000fe200078e006a */
[----:B------:R1:W-:Y:S01]  /*e2070*/  STL.64 [R1+0x35d8], R168 ;  /* 0x0035d8a801007387 */ /* 0x0003e20000100a00 */
[----:B------:R-:W-:-:S03]  /*e2080*/  IMAD.MOV.U32 R233, RZ, RZ, R105 ;  /* 0x000000ffffe97224 */ /* 0x000fc600078e0069 */
[----:B------:R1:W-:Y:S01]  /*e2090*/  STL.64 [R1+0x35d0], R166 ;  /* 0x0035d0a601007387 */ /* 0x0003e20000100a00 */
[----:B------:R-:W-:-:S03]  /*e20a0*/  IMAD.MOV.U32 R232, RZ, RZ, R104 ;  /* 0x000000ffffe87224 */ /* 0x000fc600078e0068 */
[----:B------:R1:W-:Y:S01]  /*e20b0*/  STL.64 [R1+0x35e8], R164 ;  /* 0x0035e8a401007387 */ /* 0x0003e20000100a00 */
[----:B------:R-:W-:-:S03]  /*e20c0*/  IMAD.MOV.U32 R163, RZ, RZ, R103 ;  /* 0x000000ffffa37224 */ /* 0x000fc600078e0067 */
[----:B------:R-:W-:Y:S01]  /*e20d0*/  STL.64 [R1+0x35e0], R234 ;  /* 0x0035e0ea01007387 */ /* 0x000fe20000100a00 */
[----:B------:R-:W-:-:S03]  /*e20e0*/  IMAD.MOV.U32 R162, RZ, RZ, R102 ;  /* 0x000000ffffa27224 */ /* 0x000fc600078e0066 */
[----:B------:R-:W-:Y:S01]  /*e20f0*/  STL.64 [R1+0x3608], R232 ;  /* 0x003608e801007387 */ /* 0x000fe20000100a00 */
[----:B------:R-:W-:Y:S01]  /*e2100*/  MOV R161, R101 ;  /* 0x0000006500a17202 */ /* 0x000fe20000000f00 */
[----:B------:R-:W-:Y:S02]  /*e2110*/  IMAD.MOV.U32 R160, RZ, RZ, R100 ;  /* 0x000000ffffa07224 */ /* 0x000fe400078e0064 */
[----:B------:R-:W-:Y:S01]  /*e2120*/  STL.64 [R1+0x3600], R162 ;  /* 0x003600a201007387 */ /* 0x000fe20000100a00 */
[----:B------:R-:W-:Y:S02]  /*e2130*/  IMAD.MOV.U32 R159, RZ, RZ, R99 ;  /* 0x000000ffff9f7224 */ /* 0x000fe400078e0063 */
[----:B------:R-:W-:Y:S01]  /*e2140*/  IMAD.MOV.U32 R158, RZ, RZ, R98 ;  /* 0x000000ffff9e7224 */ /* 0x000fe200078e0062 */
[----:B------:R-:W-:Y:S04]  /*e2150*/  STL.64 [R1+0x3628], R160 ;  /* 0x003628a001007387 */ /* 0x000fe80000100a00 */
[----:B------:R-:W-:Y:S04]  /*e2160*/  STL.64 [R1+0x3620], R158 ;  /* 0x0036209e01007387 */ /* 0x000fe80000100a00 */
        /* <DEDUP_REMOVED lines=46> */
[----:B------:R-:W-:Y:S01]  /*e2450*/  LDGSTS.E [R29+0x22c00], desc[UR40][R172.64], P0 ;  /* 0x22c00000ac1d7fae */ /* 0x000fe200081a1028 */
[----:B------:R-:W-:Y:S02]  /*e2460*/  IMAD.MOV.U32 R114, RZ, RZ, R34 ;  /* 0x000000ffff727224 */ /* 0x000fe400078e0022 */
[----:B------:R-:W-:Y:S01]  /*e2470*/  IMAD.MOV.U32 R115, RZ, RZ, R33 ;  /* 0x000000ffff737224 */ /* 0x000fe200078e0021 */
[----:B------:R-:W-:Y:S01]  /*e2480*/  LDGSTS.E [R29+0x22c80], desc[UR40][R170.64], P1 ;  /* 0x22c80000aa1d7fae */ /* 0x000fe200089a1028 */
[----:B------:R-:W-:-:S03]  /*e2490*/  IMAD.MOV.U32 R113, RZ, RZ, R35 ;  /* 0x000000ffff717224 */ /* 0x000fc600078e0023 */
[----:B------:R-:W-:Y:S04]  /*e24a0*/  LDGSTS.E [R29+0x23400], desc[UR40][R168.64], P0 ;  /* 0x23400000a81d7fae */ /* 0x000fe800081a1028 */
[----:B------:R-:W-:Y:S04]  /*e24b0*/  LDGSTS.E [R29+0x23480], desc[UR40][R166.64], P1 ;  /* 0x23480000a61d7fae */ /* 0x000fe800089a1028 */
[----:B------:R-:W-:Y:S04]  /*e24c0*/  LDGSTS.E [R29+0x23c00], desc[UR40][R164.64], P0 ;  /* 0x23c00000a41d7fae */ /* 0x000fe800081a1028 */
[----:B------:R-:W-:Y:S04]  /*e24d0*/  LDGSTS.E [R29+0x23c80], desc[UR40][R234.64], P1 ;  /* 0x23c80000ea1d7fae */ /* 0x000fe800089a1028 */
[----:B------:R-:W-:Y:S04]  /*e24e0*/  LDGSTS.E [R29+0x24400], desc[UR40][R232.64], P0 ;  /* 0x24400000e81d7fae */ /* 0x000fe800081a1028 */
[----:B------:R-:W-:Y:S01]  /*e24f0*/  LDGSTS.E [R29+0x24480], desc[UR40][R162.64], P1 ;  /* 0x24480000a21d7fae */ /* 0x000fe200089a1028 */
[----:B------:R-:W-:-:S03]  /*e2500*/  IADD3 R76, P2, PT, R6, R109, RZ ;  /* 0x0000006d064c7210 */ /* 0x000fc60007f5e0ff */
[----:B------:R-:W-:Y:S04]  /*e2510*/  LDGSTS.E [R29+0x24c00], desc[UR40][R160.64], P0 ;  /* 0x24c00000a01d7fae */ /* 0x000fe800081a1028 */
[----:B------:R-:W-:Y:S04]  /*e2520*/  LDGSTS.E [R29+0x24c80], desc[UR40][R158.64], P1 ;  /* 0x24c800009e1d7fae */ /* 0x000fe800089a1028 */
[----:B------:R-:W-:Y:S04]  /*e2530*/  LDGSTS.E [R29+0x25400], desc[UR40][R156.64], P0 ;  /* 0x254000009c1d7fae */ /* 0x000fe800081a1028 */
[----:B------:R-:W-:Y:S04]  /*e2540*/  LDGSTS.E [R29+0x25480], desc[UR40][R154.64], P1 ;  /* 0x254800009a1d7fae */ /* 0x000fe800089a1028 */
[----:B------:R-:W-:Y:S01]  /*e2550*/  LDGSTS.E [R29+0x25c00], desc[UR40][R152.64], P0 ;  /* 0x25c00000981d7fae */ /* 0x000fe200081a1028 */
[----:B------:R-:W-:-:S03]  /*e2560*/  IMAD.X R75, R7, 0x1, R3, P2 ;  /* 0x00000001074b7824 */ /* 0x000fc600010e0603 */
[----:B------:R-:W-:Y:S01]  /*e2570*/  LDGSTS.E [R29+0x25c80], desc[UR40][R150.64], P1 ;  /* 0x25c80000961d7fae */ /* 0x000fe200089a1028 */
[----:B------:R-:W-:Y:S01]  /*e2580*/  IADD3 R78, P2, PT, R4, R109, RZ ;  /* 0x0000006d044e7210 */ /* 0x000fe20007f5e0ff */
        /* <DEDUP_REMOVED lines=8> */
[----:B------:R-:W-:Y:S02]  /*e2610*/  IMAD.X R77, R5, 0x1, R3, P2 ;  /* 0x00000001054d7824 */ /* 0x000fe400010e0603 */
[----:B------:R-:W-:Y:S02]  /*e2620*/  IMAD.MOV.U32 R8, RZ, RZ, R74 ;  /* 0x000000ffff087224 */ /* 0x000fe400078e004a */
[----:B------:R-:W-:-:S02]  /*e2630*/  IMAD.MOV.U32 R9, RZ, RZ, R73 ;  /* 0x000000ffff097224 */ /* 0x000fc400078e0049 */
[----:B------:R-:W-:Y:S02]  /*e2640*/  IMAD.MOV.U32 R6, RZ, RZ, R76 ;  /* 0x000000ffff067224 */ /* 0x000fe400078e004c */
[----:B------:R-:W-:Y:S01]  /*e2650*/  IMAD.MOV.U32 R7, RZ, RZ, R75 ;  /* 0x000000ffff077224 */ /* 0x000fe200078e004b */
[----:B------:R-:W-:Y:S01]  /*e2660*/  MOV R4, R78 ;  /* 0x0000004e00047202 */ /* 0x000fe20000000f00 */
[----:B------:R-:W-:Y:S02]  /*e2670*/  IMAD.MOV.U32 R5, RZ, RZ, R77 ;  /* 0x000000ffff057224 */ /* 0x000fe400078e004d */
[----:B--2---:R-:W-:Y:S02]  /*e2680*/  IMAD.MOV.U32 R149, RZ, RZ, R18 ;  /* 0x000000ffff957224 */ /* 0x004fe400078e0012 */
[----:B---3--:R-:W-:Y:S02]  /*e2690*/  IMAD.MOV.U32 R148, RZ, RZ, R19 ;  /* 0x000000ffff947224 */ /* 0x008fe400078e0013 */
[----:B----4-:R-:W-:-:S02]  /*e26a0*/  IMAD.MOV.U32 R147, RZ, RZ, R20 ;  /* 0x000000ffff937224 */ /* 0x010fc400078e0014 */
        /* <DEDUP_REMOVED lines=23> */
[----:B------:R-:W-:Y:S01]  /*e2820*/  MOV R131, R103 ;  /* 0x0000006700837202 */ /* 0x000fe20000000f00 */
[----:B------:R-:W-:Y:S02]  /*e2830*/  IMAD.MOV.U32 R130, RZ, RZ, R102 ;  /* 0x000000ffff827224 */ /* 0x000fe400078e0066 */
        /* <DEDUP_REMOVED lines=55> */
[----:B------:R-:W-:Y:S01]  /*e2bb0*/  LDGSTS.E [R29+0x26400], desc[UR40][R148.64], P0 ;  /* 0x26400000941d7fae */ /* 0x000fe200081a1028 */
[----:B------:R-:W-:-:S02]  /*e2bc0*/  IMAD.MOV.U32 R20, RZ, RZ, R62 ;  /* 0x000000ffff147224 */ /* 0x000fc400078e003e */
[----:B------:R-:W-:Y:S01]  /*e2bd0*/  IMAD.MOV.U32 R21, RZ, RZ, R61 ;  /* 0x000000ffff157224 */ /* 0x000fe200078e003d */
[----:B------:R1:W-:Y:S01]  /*e2be0*/  STL.64 [R1+0x3a68], R92 ;  /* 0x003a685c01007387 */ /* 0x0003e20000100a00 */
[----:B------:R-:W-:Y:S02]  /*e2bf0*/  IMAD.MOV.U32 R18, RZ, RZ, R64 ;  /* 0x000000ffff127224 */ /* 0x000fe400078e0040 */
[----:B------:R-:W-:Y:S01]  /*e2c00*/  IMAD.MOV.U32 R19, RZ, RZ, R63 ;  /* 0x000000ffff137224 */ /* 0x000fe200078e003f */
        /* <DEDUP_REMOVED lines=66> */
[----:B------:R-:W4:Y:S04]  /*e3030*/  LDL R87, [R1+0x4ddc] ;  /* 0x004ddc0001577983 */ /* 0x000f280000100800 */
[----:B------:R-:W-:Y:S04]  /*e3040*/  LDGSTS.E [R29+0x2ec00], desc[UR40][R14.64], P0 ;  /* 0x2ec000000e1d7fae */ /* 0x000fe800081a1028 */
[----:B------:R-:W-:Y:S04]  /*e3050*/  LDGSTS.E [R29+0x2ec80], desc[UR40][R12.64], P1 ;  /* 0x2ec800000c1d7fae */ /* 0x000fe800089a1028 */
[----:B------:R-:W-:Y:S04]  /*e3060*/  LDGSTS.E [R29+0x2f400], desc[UR40][R10.64], P0 ;  /* 0x2f4000000a1d7fae */ /* 0x000fe800081a1028 */
[----:B------:R-:W4:Y:S04]  /*e3070*/  LDL.LU.64 R14, [R1+0x3ad8] ;  /* 0x003ad800010e7983 */ /* 0x000f280000300a00 */
[----:B------:R-:W4:Y:S04]  /*e3080*/  LDL.LU.64 R12, [R1+0x3ad0] ;  /* 0x003ad000010c7983 */ /* 0x000f280000300a00 */
[----:B------:R-:W4:Y:S04]  /*e3090*/  LDL.LU.64 R10, [R1+0x39f8] ;  /* 0x0039f800010a7983 */ /* 0x000f280000300a00 */
[----:B------:R-:W-:Y:S04]  /*e30a0*/  LDGSTS.E [R29+0x2f480], desc[UR40][R8.64], P1 ;  /* 0x2f480000081d7fae */ /* 0x000fe800089a1028 */
[----:B------:R-:W-:Y:S04]  /*e30b0*/  LDGSTS.E [R29+0x2fc00], desc[UR40][R6.64], P0 ;  /* 0x2fc00000061d7fae */ /* 0x000fe800081a1028 */
[----:B------:R-:W-:Y:S04]  /*e30c0*/  LDGSTS.E [R29+0x2fc80], desc[UR40][R4.64], P1 ;  /* 0x2fc80000041d7fae */ /* 0x000fe800089a1028 */
[----:B-1----:R-:W4:Y:S04]  /*e30d0*/  LDL.LU.64 R8, [R1+0x39f0] ;  /* 0x0039f00001087983 */ /* 0x002f280000300a00 */
[----:B------:R-:W4:Y:S04]  /*e30e0*/  LDL.LU.64 R6, [R1+0x39c8] ;  /* 0x0039c80001067983 */ /* 0x000f280000300a00 */
[----:B------:R-:W4:Y:S04]  /*e30f0*/  LDL.LU.64 R4, [R1+0x39c0] ;  /* 0x0039c00001047983 */ /* 0x000f280000300a00 */
[----:B------:R-:W4:Y:S04]  /*e3100*/  LDL.LU.64 R44, [R1+0x3998] ;  /* 0x00399800012c7983 */ /* 0x000f280000300a00 */
[----:B------:R-:W4:Y:S01]  /*e3110*/  LDL.LU.64 R46, [R1+0x3990] ;  /* 0x00399000012e7983 */ /* 0x000f220000300a00 */
[----:B------:R-:W-:-:S03]  /*e3120*/  VIADD R28, R79, UR12 ;  /* 0x0000000c4f1c7c36 */ /* 0x000fc60008000000 */
        /* <DEDUP_REMOVED lines=25> */
[----:B------:R1:W-:Y:S01]  /*e32c0*/  LDGSTS.E [R28+0x21580], desc[UR40][R32.64], P1 ;  /* 0x21580000201c7fae */ /* 0x0003e200089a1028 */
[----:B------:R-:W-:Y:S01]  /*e32d0*/  IADD3 R31, P2, PT, R14, R109, RZ ;  /* 0x0000006d0e1f7210 */ /* 0x000fe20007f5e0ff */
[----:B-1----:R-:W-:Y:S02]  /*e32e0*/  IMAD.MOV.U32 R32, RZ, RZ, R90 ;  /* 0x000000ffff207224 */ /* 0x002fe400078e005a */
[----:B------:R-:W-:-:S05]  /*e32f0*/  IMAD.MOV.U32 R33, RZ, RZ, R91 ;  /* 0x000000ffff217224 */ /* 0x000fca00078e005b */
[----:B------:R1:W-:Y:S01]  /*e3300*/  LDGSTS.E [R28+0x21d00], desc[UR40][R32.64], P0 ;  /* 0x21d00000201c7fae */ /* 0x0003e200081a1028 */
[----:B------:R-:W-:-:S03]  /*e3310*/  IMAD.X R29, R15, 0x1, R3, P2 ;  /* 0x000000010f1d7824 */ /* 0x000fc600010e0603 */
[----:B------:R-:W2:Y:S01]  /*e3320*/  LDL.LU.64 R14, [R1+0x3928] ;  /* 0x00392800010e7983 */ /* 0x000ea20000300a00 */
[----:B-1----:R-:W-:Y:S02]  /*e3330*/  IMAD.MOV.U32 R32, RZ, RZ, R87 ;  /* 0x000000ffff207224 */ /* 0x002fe400078e0057 */
[----:B------:R-:W-:-:S05]  /*e3340*/  IMAD.MOV.U32 R33, RZ, RZ, R89 ;  /* 0x000000ffff217224 */ /* 0x000fca00078e0059 */
[----:B------:R1:W-:Y:S02]  /*e3350*/  LDGSTS.E [R28+0x21d80], desc[UR40][R32.64], P1 ;  /* 0x21d80000201c7fae */ /* 0x0003e400089a1028 */
[----:B-1----:R-:W-:-:S05]  /*e3360*/  IADD3 R33, P2, PT, R12, R109, RZ ;  /* 0x0000006d0c217210 */ /* 0x002fca0007f5e0ff */
        /* <DEDUP_REMOVED lines=10> */
[----:B------:R-:W-:Y:S01]  /*e3410*/  IADD3 R41, P2, PT, R4, R109, RZ ;  /* 0x0000006d04297210 */ /* 0x000fe20007f5e0ff */
[----:B------:R-:W4:Y:S04]  /*e3420*/  LDL.LU.64 R6, [R1+0x3908] ;  /* 0x0039080001067983 */ /* 0x000f280000300a00 */
[----:B------:R-:W-:-:S02]  /*e3430*/  IMAD.X R40, R5, 0x1, R3, P2 ;  /* 0x0000000105287824 */ /* 0x000fc400010e0603 */
        /* <DEDUP_REMOVED lines=68> */
[----:B--2---:R-:W-:Y:S02]  /*e3880*/  IMAD.MOV.U32 R154, RZ, RZ, R157 ;  /* 0x000000ffff9a7224 */ /* 0x004fe400078e009d */
[----:B---3--:R-:W-:Y:S02]  /*e3890*/  IMAD.MOV.U32 R153, RZ, RZ, R158 ;  /* 0x000000ffff997224 */ /* 0x008fe400078e009e */
        /* <DEDUP_REMOVED lines=23> */
[----:B------:R-:W-:Y:S01]  /*e3a10*/  IMAD.MOV.U32 R137, RZ, RZ, R101 ;  /* 0x000000ffff897224 */ /* 0x000fe200078e0065 */
[----:B------:R-:W-:-:S02]  /*e3a20*/  MOV R136, R100 ;  /* 0x0000006400887202 */ /* 0x000fc40000000f00 */
[----:B------:R-:W-:Y:S01]  /*e3a30*/  STL.64 [R1+0x34e8], R138 ;  /* 0x0034e88a01007387 */ /* 0x000fe20000100a00 */
[----:B------:R-:W-:Y:S02]  /*e3a40*/  IMAD.MOV.U32 R135, RZ, RZ, R99 ;  /* 0x000000ffff877224 */ /* 0x000fe400078e0063 */
[----:B------:R-:W-:Y:S01]  /*e3a50*/  IMAD.MOV.U32 R134, RZ, RZ, R98 ;  /* 0x000000ffff867224 */ /* 0x000fe200078e0062 */
        /* <DEDUP_REMOVED lines=49> */
[----:B------:R-:W-:-:S02]  /*e3d70*/  LOP3.LUT R33, R33, R32, RZ, 0x3c, !PT ;  /* 0x0000002021217212 */ /* 0x000fc400078e3cff */
[----:B------:R-:W-:Y:S01]  /*e3d80*/  LOP3.LUT R35, R35, R34, RZ, 0x3c, !PT ;  /* 0x0000002223237212 */ /* 0x000fe200078e3cff */
[----:B------:R-:W-:Y:S01]  /*e3d90*/  IMAD.MOV.U32 R78, RZ, RZ, R31 ;  /* 0x000000ffff4e7224 */ /* 0x000fe200078e001f */
[----:B------:R-:W-:Y:S01]  /*e3da0*/  LOP3.LUT R37, R37, R36, RZ, 0x3c, !PT ;  /* 0x0000002425257212 */ /* 0x000fe200078e3cff */
[----:B------:R-:W-:Y:S01]  /*e3db0*/  IMAD.MOV.U32 R79, RZ, RZ, R29 ;  /* 0x000000ffff4f7224 */ /* 0x000fe200078e001d */
[----:B------:R-:W-:Y:S01]  /*e3dc0*/  LOP3.LUT R39, R39, R38, RZ, 0x3c, !PT ;  /* 0x0000002627277212 */ /* 0x000fe200078e3cff */
[----:B------:R-:W-:Y:S01]  /*e3dd0*/  LDGSTS.E [R28+0x22500], desc[UR40][R154.64], P0 ;  /* 0x225000009a1c7fae */ /* 0x000fe200081a1028 */
[----:B------:R-:W-:Y:S02]  /*e3de0*/  LOP3.LUT R32, R33, R32, RZ, 0x3c, !PT ;  /* 0x0000002021207212 */ /* 0x000fe400078e3cff */
[----:B------:R-:W-:Y:S01]  /*e3df0*/  LOP3.LUT R41, R41, R40, RZ, 0x3c, !PT ;  /* 0x0000002829297212 */ /* 0x000fe200078e3cff */
[----:B------:R-:W-:Y:S01]  /*e3e00*/  LDGSTS.E [R28+0x22580], desc[UR40][R152.64], P1 ;  /* 0x22580000981c7fae */ /* 0x000fe200089a1028 */
[----:B------:R-:W-:-:S02]  /*e3e10*/  LOP3.LUT R34, R35, R34, RZ, 0x3c, !PT ;  /* 0x0000002223227212 */ /* 0x000fc400078e3cff */
[----:B------:R-:W-:Y:S01]  /*e3e20*/  LOP3.LUT R43, R43, R42, RZ, 0x3c, !PT ;  /* 0x0000002a2b2b7212 */ /* 0x000fe200078e3cff */
[----:B------:R-:W-:Y:S01]  /*e3e30*/  LDGSTS.E [R28+0x22d00], desc[UR40][R150.64], P0 ;  /* 0x22d00000961c7fae */ /* 0x000fe200081a1028 */
[----:B------:R-:W-:Y:S02]  /*e3e40*/  LOP3.LUT R36, R37, R36, RZ, 0x3c, !PT ;  /* 0x0000002425247212 */ /* 0x000fe400078e3cff */
        /* <DEDUP_REMOVED lines=31> */
[----:B------:R-:W-:Y:S01]  /*e4040*/  IADD3 R75, P2, PT, R6, R109, RZ ;  /* 0x0000006d064b7210 */ /* 0x000fe20007f5e0ff */
[----:B------:R-:W-:Y:S01]  /*e4050*/  IMAD.MOV.U32 R24, RZ, RZ, R57 ;  /* 0x000000ffff187224 */ /* 0x000fe200078e0039 */
[----:B------:R-:W-:Y:S01]  /*e4060*/  LOP3.LUT R47, R47, R46, RZ, 0x3c, !PT ;  /* 0x0000002e2f2f7212 */ /* 0x000fe200078e3cff */
[----:B------:R-:W-:Y:S01]  /*e4070*/  IMAD.MOV.U32 R25, RZ, RZ, R56 ;  /* 0x000000ffff197224 */ /* 0x000fe200078e0038 */
[----:B------:R-:W-:Y:S01]  /*e4080*/  LOP3.LUT R49, R49, R48, RZ, 0x3c, !PT ;  /* 0x0000003031317212 */ /* 0x000fe200078e3cff */
[----:B------:R-:W-:Y:S01]  /*e4090*/  LDGSTS.E [R28+0x25500], desc[UR40][R130.64], P0 ;  /* 0x25500000821c7fae */ /* 0x000fe200081a1028 */
[----:B------:R-:W-:-:S02]  /*e40a0*/  LOP3.LUT R51, R51, R50, RZ, 0x3c, !PT ;  /* 0x0000003233337212 */ /* 0x000fc400078e3cff */
[----:B------:R-:W-:Y:S01]  /*e40b0*/  LOP3.LUT R53, R53, R52, RZ, 0x3c, !PT ;  /* 0x0000003435357212 */ /* 0x000fe200078e3cff */
[----:B------:R-:W-:Y:S01]  /*e40c0*/  IMAD.X R74, R7, 0x1, R3, P2 ;  /* 0x00000001074a7824 */ /* 0x000fe200010e0603 */
[----:B------:R-:W-:Y:S01]  /*e40d0*/  IADD3 R77, P2, PT, R4, R109, RZ ;  /* 0x0000006d044d7210 */ /* 0x000fe20007f5e0ff */
[----:B------:R-:W-:Y:S01]  /*e40e0*/  IMAD.MOV.U32 R22, RZ, RZ, R59 ;  /* 0x000000ffff167224 */ /* 0x000fe200078e003b */
[----:B------:R-:W-:Y:S01]  /*e40f0*/  LDGSTS.E [R28+0x25580], desc[UR40][R128.64], P1 ;  /* 0x25580000801c7fae */ /* 0x000fe200089a1028 */
[----:B------:R-:W-:Y:S02]  /*e4100*/  IMAD.MOV.U32 R23, RZ, RZ, R58 ;  /* 0x000000ffff177224 */ /* 0x000fe400078e003a */
[----:B------:R-:W-:Y:S01]  /*e4110*/  IMAD.MOV.U32 R20, RZ, RZ, R61 ;  /* 0x000000ffff147224 */ /* 0x000fe200078e003d */
[----:B------:R-:W-:Y:S01]  /*e4120*/  LDGSTS.E [R28+0x25d00], desc[UR40][R126.64], P0 ;  /* 0x25d000007e1c7fae */ /* 0x000fe200081a1028 */
[----:B------:R-:W-:Y:S02]  /*e4130*/  IMAD.MOV.U32 R21, RZ, RZ, R60 ;  /* 0x000000ffff157224 */ /* 0x000fe400078e003c */
[----:B------:R-:W-:Y:S01]  /*e4140*/  IMAD.MOV.U32 R18, RZ, RZ, R63 ;  /* 0x000000ffff127224 */ /* 0x000fe200078e003f */
[----:B------:R-:W-:Y:S01]  /*e4150*/  LDGSTS.E [R28+0x25d80], desc[UR40][R124.64], P1 ;  /* 0x25d800007c1c7fae */ /* 0x000fe200089a1028 */
[----:B------:R-:W-:Y:S01]  /*e4160*/  IMAD.MOV.U32 R19, RZ, RZ, R62 ;  /* 0x000000ffff137224 */ /* 0x000fe200078e003e */
[----:B------:R-:W-:Y:S01]  /*e4170*/  MOV R14, R67 ;  /* 0x00000043000e7202 */ /* 0x000fe20000000f00 */
[----:B------:R-:W-:-:S02]  /*e4180*/  IMAD.MOV.U32 R16, RZ, RZ, R65 ;  /* 0x000000ffff107224 */ /* 0x000fc400078e0041 */
[----:B------:R-:W-:Y:S02]  /*e4190*/  IMAD.MOV.U32 R17, RZ, RZ, R64 ;  /* 0x000000ffff117224 */ /* 0x000fe400078e0040 */
[----:B------:R-:W-:Y:S02]  /*e41a0*/  IMAD.MOV.U32 R15, RZ, RZ, R66 ;  /* 0x000000ffff0f7224 */ /* 0x000fe400078e0042 */
[----:B------:R-:W-:Y:S02]  /*e41b0*/  IMAD.X R76, R5, 0x1, R3, P2 ;  /* 0x00000001054c7824 */ /* 0x000fe400010e0603 */
        /* <DEDUP_REMOVED lines=10> */
[----:B--2---:R-:W-:Y:S02]  /*e4260*/  IMAD.MOV.U32 R123, RZ, RZ, R156 ;  /* 0x000000ffff7b7224 */ /* 0x004fe400078e009c */
[----:B---3--:R-:W-:Y:S02]  /*e4270*/  IMAD.MOV.U32 R122, RZ, RZ, R157 ;  /* 0x000000ffff7a7224 */ /* 0x008fe400078e009d */
[----:B----4-:R-:W-:Y:S02]  /*e4280*/  IMAD.MOV.U32 R121, RZ, RZ, R158 ;  /* 0x000000ffff797224 */ /* 0x010fe400078e009e */
        /* <DEDUP_REMOVED lines=24> */
[----:B------:R-:W-:-:S03]  /*e4410*/  MOV R104, R102 ;  /* 0x0000006600687202 */ /* 0x000fc60000000f00 */
        /* <DEDUP_REMOVED lines=28> */
[----:B------:R1:W-:Y:S04]  /*e45e0*/  STL.64 [R1+0x3668], R92 ;  /* 0x0036685c01007387 */ /* 0x0003e80000100a00 */
        /* <DEDUP_REMOVED lines=23> */
[----:B------:R1:W-:Y:S04]  /*e4760*/  STL.64 [R1+0x38f8], R6 ;  /* 0x0038f80601007387 */ /* 0x0003e80000100a00 */
[----:B------:R-:W-:Y:S04]  /*e4770*/  LDGSTS.E [R28+0x28d00], desc[UR40][R100.64], P0 ;  /* 0x28d00000641c7fae */ /* 0x000fe800081a1028 */
[----:B------:R2:W-:Y:S04]  /*e4780*/  STL.64 [R1+0x38f0], R4 ;  /* 0x0038f00401007387 */ /* 0x0005e80000100a00 */
[----:B------:R-:W-:Y:S04]  /*e4790*/  LDGSTS.E [R28+0x28d80], desc[UR40][R98.64], P1 ;  /* 0x28d80000621c7fae */ /* 0x000fe800089a1028 */
[----:B-1----:R-:W4:Y:S04]  /*e47a0*/  LDL R100, [R1+0x4c60] ;  /* 0x004c600001647983 */ /* 0x002f280000100800 */
[----:B------:R-:W-:Y:S04]  /*e47b0*/  LDGSTS.E [R28+0x29500], desc[UR40][R96.64], P0 ;  /* 0x29500000601c7fae */ /* 0x000fe800081a1028 */
[----:B--2---:R-:W2:Y:S04]  /*e47c0*/  LDL R99, [R1+0x4c64] ;  /* 0x004c640001637983 */ /* 0x004ea80000100800 */
[----:B------:R-:W2:Y:S04]  /*e47d0*/  LDL R98, [R1+0x4c68] ;  /* 0x004c680001627983 */ /* 0x000ea80000100800 */
[----:B---3--:R-:W3:Y:S04]  /*e47e0*/  LDL R97, [R1+0x4c6c] ;  /* 0x004c6c0001617983 */ /* 0x008ee80000100800 */
[----:B------:R-:W-:Y:S04]  /*e47f0*/  LDGSTS.E [R28+0x29580], desc[UR40][R94.64], P1 ;  /* 0x295800005e1c7fae */ /* 0x000fe800089a1028 */
[----:B------:R-:W3:Y:S04]  /*e4800*/  LDL R96, [R1+0x4ce0] ;  /* 0x004ce00001607983 */ /* 0x000ee80000100800 */
[----:B------:R-:W-:Y:S04]  /*e4810*/  LDGSTS.E [R28+0x29d00], desc[UR40][R92.64], P0 ;  /* 0x29d000005c1c7fae */ /* 0x000fe800081a1028 */
[----:B----4-:R-:W4:Y:S04]  /*e4820*/  LDL R95, [R1+0x4ce4] ;  /* 0x004ce400015f7983 */ /* 0x010f280000100800 */
[----:B------:R-:W4:Y:S04]  /*e4830*/  LDL R94, [R1+0x4ce8] ;  /* 0x004ce800015e7983 */ /* 0x000f280000100800 */
[----:B------:R-:W4:Y:S04]  /*e4840*/  LDL R93, [R1+0x4cec] ;  /* 0x004cec00015d7983 */ /* 0x000f280000100800 */
[----:B------:R-:W-:Y:S04]  /*e4850*/  LDGSTS.E [R28+0x29d80], desc[UR40][R90.64], P1 ;  /* 0x29d800005a1c7fae */ /* 0x000fe800089a1028 */
        /* <DEDUP_REMOVED lines=31> */
[----:B------:R2:W-:Y:S04]  /*e4a50*/  LDGSTS.E [R28+0x2fd80], desc[UR40][R4.64], P1 ;  /* 0x2fd80000041c7fae */ /* 0x0005e800089a1028 */
        /* <DEDUP_REMOVED lines=13> */
[----:B------:R-:W-:-:S02]  /*e4b30*/  IMAD.MOV.U32 R29, RZ, RZ, R100 ;  /* 0x000000ffff1d7224 */ /* 0x000fc400078e0064 */
[----:B--2---:R-:W-:-:S05]  /*e4b40*/  IMAD.MOV.U32 R28, RZ, RZ, R99 ;  /* 0x000000ffff1c7224 */ /* 0x004fca00078e0063 */
[----:B------:R3:W-:Y:S02]  /*e4b50*/  LDGSTS.E [R30+0x20600], desc[UR40][R28.64], P0 ;  /* 0x206000001c1e7fae */ /* 0x0007e400081a1028 */
[----:B---3--:R-:W-:Y:S02]  /*e4b60*/  IMAD.MOV.U32 R28, RZ, RZ, R97 ;  /* 0x000000ffff1c7224 */ /* 0x008fe400078e0061 */
[----:B------:R-:W-:-:S05]  /*e4b70*/  IMAD.MOV.U32 R29, RZ, RZ, R98 ;  /* 0x000000ffff1d7224 */ /* 0x000fca00078e0062 */
[----:B------:R4:W-:Y:S02]  /*e4b80*/  LDGSTS.E [R30+0x20680], desc[UR40][R28.64], P1 ;  /* 0x206800001c1e7fae */ /* 0x0009e400089a1028 */
[----:B----4-:R-:W-:Y:S02]  /*e4b90*/  IMAD.MOV.U32 R28, RZ, RZ, R95 ;  /* 0x000000ffff1c7224 */ /* 0x010fe400078e005f */
        /* <DEDUP_REMOVED lines=17> */
[----:B------:R-:W-:-:S05]  /*e4cb0*/  IADD3 R31, P2, PT, R14, R109, RZ ;  /* 0x0000006d0e1f7210 */ /* 0x000fca0007f5e0ff */
[--C-:B-1----:R-:W-:Y:S01]  /*e4cc0*/  IMAD.X R29, R15, 0x1, R3.reuse, P2 ;  /* 0x000000010f1d7824 */ /* 0x102fe200010e0603 */
[-C--:B------:R-:W-:Y:S01]  /*e4cd0*/  IADD3 R33, P2, PT, R12, R109.reuse, RZ ;  /* 0x0000006d0c217210 */ /* 0x080fe20007f5e0ff */
[----:B------:R-:W2:Y:S04]  /*e4ce0*/  LDL.LU.64 R14, [R1+0x3868] ;  /* 0x00386800010e7983 */ /* 0x000ea80000300a00 */
[----:B------:R-:W-:Y:S01]  /*e4cf0*/  IMAD.X R32, R13, 0x1, R3, P2 ;  /* 0x000000010d207824 */ /* 0x000fe200010e0603 */
[----:B------:R-:W-:Y:S01]  /*e4d00*/  IADD3 R35, P2, PT, R10, R109, RZ ;  /* 0x0000006d0a237210 */ /* 0x000fe20007f5e0ff */
[----:B------:R-:W3:Y:S03]  /*e4d10*/  LDL.LU.64 R12, [R1+0x3860] ;  /* 0x00386000010c7983 */ /* 0x000ee60000300a00 */
[----:B------:R-:W-:-:S02]  /*e4d20*/  IADD3.X R34, PT, PT, R11, R3, RZ, P2, !PT ;  /* 0x000000030b227210 */ /* 0x000fc400017fe4ff */
[----:B------:R-:W4:Y:S01]  /*e4d30*/  LDL.LU.64 R10, [R1+0x3858] ;  /* 0x00385800010a7983 */ /* 0x000f220000300a00 */
[----:B------:R-:W-:-:S05]  /*e4d40*/  IADD3 R37, P2, PT, R8, R109, RZ ;  /* 0x0000006d08257210 */ /* 0x000fca0007f5e0ff */
        /* <DEDUP_REMOVED lines=86> */
[----:B------:R-:W-:Y:S02]  /*e52b0*/  MOV R142, R107 ;  /* 0x0000006b008e7202 */ /* 0x000fe40000000f00 */
        /* <DEDUP_REMOVED lines=108> */
[----:B------:R-:W-:Y:S01]  /*e5980*/  LDGSTS.E [R30+0x24e80], desc[UR40][R128.64], P1 ;  /* 0x24e80000801e7fae */ /* 0x000fe200089a1028 */
[----:B------:R-:W-:Y:S02]  /*e5990*/  LOP3.LUT R45, R45, R44, RZ, 0x3c, !PT ;  /* 0x0000002c2d2d7212 */ /* 0x000fe400078e3cff */
[----:B------:R-:W-:Y:S01]  /*e59a0*/  LOP3.LUT R52, R53, R52, RZ, 0x3c, !PT ;  /* 0x0000003435347212 */ /* 0x000fe200078e3cff */
[----:B------:R-:W-:Y:S01]  /*e59b0*/  IMAD.MOV.U32 R24, RZ, RZ, R57 ;  /* 0x000000ffff187224 */ /* 0x000fe200078e0039 */
[----:B------:R-:W-:Y:S01]  /*e59c0*/  IADD3 R75, P2, PT, R6, R109, RZ ;  /* 0x0000006d064b7210 */ /* 0x000fe20007f5e0ff */
[----:B------:R-:W-:Y:S01]  /*e59d0*/  IMAD.MOV.U32 R25, RZ, RZ, R56 ;  /* 0x000000ffff197224 */ /* 0x000fe200078e0038 */
[----:B------:R-:W-:Y:S01]  /*e59e0*/  LOP3.LUT R47, R47, R46, RZ, 0x3c, !PT ;  /* 0x0000002e2f2f7212 */ /* 0x000fe200078e3cff */
[----:B------:R-:W-:Y:S01]  /*e59f0*/  LDGSTS.E [R30+0x25600], desc[UR40][R126.64], P0 ;  /* 0x256000007e1e7fae */ /* 0x000fe200081a1028 */
[----:B------:R-:W-:-:S02]  /*e5a00*/  LOP3.LUT R49, R49, R48, RZ, 0x3c, !PT ;  /* 0x0000003031317212 */ /* 0x000fc400078e3cff */
[----:B------:R-:W-:Y:S02]  /*e5a10*/  LOP3.LUT R51, R51, R50, RZ, 0x3c, !PT ;  /* 0x0000003233337212 */ /* 0x000fe400078e3cff */
[----:B------:R-:W-:Y:S01]  /*e5a20*/  LOP3.LUT R53, R53, R52, RZ, 0x3c, !PT ;  /* 0x0000003435357212 */ /* 0x000fe200078e3cff */
[----:B------:R-:W-:Y:S01]  /*e5a30*/  IMAD.X R74, R7, 0x1, R3, P2 ;  /* 0x00000001074a7824 */ /* 0x000fe200010e0603 */
[----:B------:R-:W-:Y:S01]  /*e5a40*/  MOV R27, R54 ;  /* 0x00000036001b7202 */ /* 0x000fe20000000f00 */
[----:B------:R-:W-:Y:S01]  /*e5a50*/  IMAD.MOV.U32 R22, RZ, RZ, R59 ;  /* 0x000000ffff167224 */ /* 0x000fe200078e003b */
[----:B------:R-:W-:Y:S01]  /*e5a60*/  IADD3 R77, P2, PT, R4, R109, RZ ;  /* 0x0000006d044d7210 */ /* 0x000fe20007f5e0ff */
[----:B------:R-:W-:Y:S01]  /*e5a70*/  IMAD.MOV.U32 R23, RZ, RZ, R58 ;  /* 0x000000ffff177224 */ /* 0x000fe200078e003a */
[----:B------:R-:W-:Y:S01]  /*e5a80*/  LDGSTS.E [R30+0x25680], desc[UR40][R124.64], P1 ;  /* 0x256800007c1e7fae */ /* 0x000fe200089a1028 */
[----:B------:R-:W-:Y:S02]  /*e5a90*/  IMAD.MOV.U32 R20, RZ, RZ, R61 ;  /* 0x000000ffff147224 */ /* 0x000fe400078e003d */
[----:B------:R-:W-:Y:S01]  /*e5aa0*/  IMAD.MOV.U32 R21, RZ, RZ, R60 ;  /* 0x000000ffff157224 */ /* 0x000fe200078e003c */
[----:B------:R-:W-:Y:S01]  /*e5ab0*/  LDGSTS.E [R30+0x25e00], desc[UR40][R122.64], P0 ;  /* 0x25e000007a1e7fae */ /* 0x000fe200081a1028 */
[----:B------:R-:W-:-:S02]  /*e5ac0*/  IMAD.MOV.U32 R18, RZ, RZ, R63 ;  /* 0x000000ffff127224 */ /* 0x000fc400078e003f */
[----:B------:R-:W-:Y:S01]  /*e5ad0*/  IMAD.MOV.U32 R19, RZ, RZ, R62 ;  /* 0x000000ffff137224 */ /* 0x000fe200078e003e */
[----:B------:R-:W-:Y:S01]  /*e5ae0*/  LDGSTS.E [R30+0x25e80], desc[UR40][R120.64], P1 ;  /* 0x25e80000781e7fae */ /* 0x000fe200089a1028 */
[----:B------:R-:W-:Y:S02]  /*e5af0*/  IMAD.MOV.U32 R16, RZ, RZ, R65 ;  /* 0x000000ffff107224 */ /* 0x000fe400078e0041 */
[----:B------:R-:W-:Y:S02]  /*e5b00*/  IMAD.MOV.U32 R17, RZ, RZ, R64 ;  /* 0x000000ffff117224 */ /* 0x000fe400078e0040 */
[----:B------:R-:W-:Y:S02]  /*e5b10*/  IMAD.MOV.U32 R14, RZ, RZ, R67 ;  /* 0x000000ffff0e7224 */ /* 0x000fe400078e0043 */
[----:B------:R-:W-:Y:S02]  /*e5b20*/  IMAD.MOV.U32 R15, RZ, RZ, R66 ;  /* 0x000000ffff0f7224 */ /* 0x000fe400078e0042 */
[----:B------:R-:W-:-:S02]  /*e5b30*/  IMAD.X R76, R5, 0x1, R3, P2 ;  /* 0x00000001054c7824 */ /* 0x000fc400010e0603 */
        /* <DEDUP_REMOVED lines=13> */
[----:B------:R-:W-:Y:S01]  /*e5c10*/  IMAD.MOV.U32 R114, RZ, RZ, R112 ;  /* 0x000000ffff727224 */ /* 0x000fe200078e0070 */
[----:B------:R-:W-:Y:S01]  /*e5c20*/  LDGSTS.E [R30+0x26600], desc[UR40][R118.64], P0 ;  /* 0x26600000761e7fae */ /* 0x000fe200081a1028 */
        /* <DEDUP_REMOVED lines=35> */
[----:B------:R1:W-:Y:S01]  /*e5e60*/  STL.64 [R1+0x3548], R96 ;  /* 0x0035486001007387 */ /* 0x0003e20000100a00 */
[----:B------:R-:W-:-:S03]  /*e5e70*/  IMAD.MOV.U32 R89, RZ, RZ, R88 ;  /* 0x000000ffff597224 */ /* 0x000fc600078e0058 */
[----:B------:R2:W-:Y:S01]  /*e5e80*/  STL.64 [R1+0x3540], R94 ;  /* 0x0035405e01007387 */ /* 0x0005e20000100a00 */
[----:B------:R-:W-:-:S03]  /*e5e90*/  IMAD.MOV.U32 R88, RZ, RZ, R87 ;  /* 0x000000ffff587224 */ /* 0x000fc600078e0057 */
[----:B------:R3:W-:Y:S01]  /*e5ea0*/  STL.64 [R1+0x3568], R92 ;  /* 0x0035685c01007387 */ /* 0x0007e20000100a00 */
[----:B------:R-:W-:-:S03]  /*e5eb0*/  IMAD.MOV.U32 R87, RZ, RZ, R86 ;  /* 0x000000ffff577224 */ /* 0x000fc600078e0056 */
[----:B------:R4:W-:Y:S01]  /*e5ec0*/  STL.64 [R1+0x3560], R90 ;  /* 0x0035605a01007387 */ /* 0x0009e20000100a00 */
        /* <DEDUP_REMOVED lines=49> */
[----:B------:R-:W4:Y:S04]  /*e61e0*/  LDL R88, [R1+0x4d70] ;  /* 0x004d700001587983 */ /* 0x000f280000100800 */
[----:B------:R-:W-:Y:S04]  /*e61f0*/  LDGSTS.E [R30+0x2a600], desc[UR40][R78.64], P0 ;  /* 0x2a6000004e1e7fae */ /* 0x000fe800081a1028 */
        /* <DEDUP_REMOVED lines=52> */
[----:B-1----:R-:W-:Y:S01]  /*e6540*/  IMAD.MOV.U32 R30, RZ, RZ, R89 ;  /* 0x000000ffff1e7224 */ /* 0x002fe200078e0059 */
[----:B------:R-:W-:-:S05]  /*e6550*/  MOV R31, R90 ;  /* 0x0000005a001f7202 */ /* 0x000fca0000000f00 */
        /* <DEDUP_REMOVED lines=56> */
[--C-:B------:R-:W-:Y:S01]  /*e68e0*/  IMAD.X R65, R11, 0x1, R3.reuse, P2 ;  /* 0x000000010b417824 */ /* 0x100fe200010e0603 */
[-C--:B------:R-:W-:Y:S01]  /*e68f0*/  IADD3 R68, P2, PT, R8, R109.reuse, RZ ;  /* 0x0000006d08447210 */ /* 0x080fe20007f5e0ff */
[----:B------:R-:W2:Y:S04]  /*e6900*/  LDL.LU.64 R10, [R1+0x3808] ;  /* 0x00380800010a7983 */ /* 0x000ea80000300a00 */
[--C-:B------:R-:W-:Y:S01]  /*e6910*/  IMAD.X R67, R9, 0x1, R3.reuse, P2 ;  /* 0x0000000109437824 */ /* 0x100fe200010e0603 */
[-C--:B------:R-:W-:Y:S01]  /*e6920*/  IADD3 R70, P2, PT, R6, R109.reuse, RZ ;  /* 0x0000006d06467210 */ /* 0x080fe20007f5e0ff */
[----:B------:R-:W3:Y:S04]  /*e6930*/  LDL.LU.64 R8, [R1+0x3800] ;  /* 0x0038000001087983 */ /* 0x000ee80000300a00 */
        /* <DEDUP_REMOVED lines=33> */
[----:B--2---:R-:W-:-:S05]  /*e6b50*/  IADD3 R74, P2, PT, R10, R109, RZ ;  /* 0x0000006d0a4a7210 */ /* 0x004fca0007f5e0ff */
[----:B------:R-:W-:Y:S01]  /*e6b60*/  IMAD.X R73, R11, 0x1, R3, P2 ;  /* 0x000000010b497824 */ /* 0x000fe200010e0603 */
[----:B---3--:R-:W-:-:S05]  /*e6b70*/  IADD3 R76, P2, PT, R8, R109, RZ ;  /* 0x0000006d084c7210 */ /* 0x008fca0007f5e0ff */
[----:B------:R-:W-:Y:S02]  /*e6b80*/  IMAD.X R75, R9, 0x1, R3, P2 ;  /* 0x00000001094b7824 */ /* 0x000fe400010e0603 */
[----:B----4-:R-:W-:Y:S02]  /*e6b90*/  IMAD.MOV.U32 R163, RZ, RZ, R108 ;  /* 0x000000ffffa37224 */ /* 0x010fe400078e006c */
[----:B------:R-:W-:Y:S02]  /*e6ba0*/  IMAD.MOV.U32 R162, RZ, RZ, R107 ;  /* 0x000000ffffa27224 */ /* 0x000fe400078e006b */
        /* <DEDUP_REMOVED lines=20> */
[----:B------:R-:W-:Y:S01]  /*e6cf0*/  IADD3 R78, P2, PT, R6, R109, RZ ;  /* 0x0000006d064e7210 */ /* 0x000fe20007f5e0ff */
[----:B------:R-:W-:Y:S01]  /*e6d00*/  IMAD.MOV.U32 R19, RZ, RZ, R92 ;  /* 0x000000ffff137224 */ /* 0x000fe200078e005c */
[----:B------:R1:W-:Y:S01]  /*e6d10*/  STL.64 [R1+0x3338], R22 ;  /* 0x0033381601007387 */ /* 0x0003e20000100a00 */
[----:B------:R-:W-:-:S03]  /*e6d20*/  IMAD.MOV.U32 R18, RZ, RZ, R91 ;  /* 0x000000ffff127224 */ /* 0x000fc600078e005b */
[----:B------:R1:W-:Y:S01]  /*e6d30*/  STL.64 [R1+0x3330], R20 ;  /* 0x0033301401007387 */ /* 0x0003e20000100a00 */
[----:B------:R-:W-:Y:S02]  /*e6d40*/  IMAD.MOV.U32 R17, RZ, RZ, R90 ;  /* 0x000000ffff117224 */ /* 0x000fe400078e005a */
[----:B------:R-:W-:Y:S01]  /*e6d50*/  IMAD.MOV.U32 R16, RZ, RZ, R89 ;  /* 0x000000ffff107224 */ /* 0x000fe200078e0059 */
[----:B------:R1:W-:Y:S01]  /*e6d60*/  STL.64 [R1+0x3348], R18 ;  /* 0x0033481201007387 */ /* 0x0003e20000100a00 */
[----:B------:R-:W-:-:S03]  /*e6d70*/  IMAD.X R77, R7, 0x1, R3, P2 ;  /* 0x00000001074d7824 */ /* 0x000fc600010e0603 */
[----:B------:R1:W-:Y:S01]  /*e6d80*/  STL.64 [R1+0x3340], R16 ;  /* 0x0033401001007387 */ /* 0x0003e20000100a00 */
[----:B------:R-:W-:-:S03]  /*e6d90*/  IADD3 R80, P2, PT, R4, R109, RZ ;  /* 0x0000006d04507210 */ /* 0x000fc60007f5e0ff */
        /* <DEDUP_REMOVED lines=28> */
[----:B------:R-:W-:-:S03]  /*e6f60*/  MOV R11, R84 ;  /* 0x00000054000b7202 */ /* 0x000fc60000000f00 */
        /* <DEDUP_REMOVED lines=10> */
[----:B------:R-:W4:Y:S01]  /*e7010*/  LDL.LU R81, [R1+0x1078] ;  /* 0x0010780001517983 */ /* 0x000f220000300800 */
[----:B------:R-:W-:-:S03]  /*e7020*/  IMAD.X R79, R5, 0x1, R3, P2 ;  /* 0x00000001054f7824 */ /* 0x000fc600010e0603 */
[----:B------:R1:W-:Y:S04]  /*e7030*/  STL.64 [R1+0x3358], R14 ;  /* 0x0033580e01007387 */ /* 0x0003e80000100a00 */
[----:B------:R1:W-:Y:S04]  /*e7040*/  STL.64 [R1+0x3350], R12 ;  /* 0x0033500c01007387 */ /* 0x0003e80000100a00 */
[----:B------:R1:W-:Y:S04]  /*e7050*/  STL.64 [R1+0x3378], R10 ;  /* 0x0033780a01007387 */ /* 0x0003e80000100a00 */
[----:B------:R1:W-:Y:S01]  /*e7060*/  STL.64 [R1+0x3370], R8 ;  /* 0x0033700801007387 */ /* 0x0003e20000100a00 */
[----:B------:R-:W-:-:S02]  /*e7070*/  IMAD.MOV.U32 R130, RZ, RZ, R30 ;  /* 0x000000ffff827224 */ /* 0x000fc400078e001e */
[----:B------:R-:W-:Y:S01]  /*e7080*/  IMAD.MOV.U32 R131, RZ, RZ, R29 ;  /* 0x000000ffff837224 */ /* 0x000fe200078e001d */
[----:B------:R1:W-:Y:S01]  /*e7090*/  LDGSTS.E [R28+0x22700], desc[UR40][R162.64], P0 ;  /* 0x22700000a21c7fae */ /* 0x0003e200081a1028 */
[----:B------:R-:W-:Y:S02]  /*e70a0*/  IMAD.MOV.U32 R128, RZ, RZ, R32 ;  /* 0x000000ffff807224 */ /* 0x000fe400078e0020 */
[----:B------:R-:W-:Y:S01]  /*e70b0*/  IMAD.MOV.U32 R129, RZ, RZ, R31 ;  /* 0x000000ffff817224 */ /* 0x000fe200078e001f */
[----:B------:R1:W-:Y:S01]  /*e70c0*/  LDGSTS.E [R28+0x22780], desc[UR40][R160.64], P1 ;  /* 0x22780000a01c7fae */ /* 0x0003e200089a1028 */
[----:B------:R-:W-:Y:S02]  /*e70d0*/  IMAD.MOV.U32 R126, RZ, RZ, R34 ;  /* 0x000000ffff7e7224 */ /* 0x000fe400078e0022 */
[----:B------:R-:W-:Y:S01]  /*e70e0*/  IMAD.MOV.U32 R127, RZ, RZ, R33 ;  /* 0x000000ffff7f7224 */ /* 0x000fe200078e0021 */
[----:B------:R1:W-:Y:S01]  /*e70f0*/  LDGSTS.E [R28+0x22f00], desc[UR40][R158.64], P0 ;  /* 0x22f000009e1c7fae */ /* 0x0003e200081a1028 */
        /* <DEDUP_REMOVED lines=18> */
[----:B------:R-:W-:-:S03]  /*e7220*/  IMAD.MOV.U32 R113, RZ, RZ, R47 ;  /* 0x000000ffff717224 */ /* 0x000fc600078e002f */
[----:B------:R1:W-:Y:S04]  /*e7230*/  LDGSTS.E [R28+0x24780], desc[UR40][R16.64], P1 ;  /* 0x24780000101c7fae */ /* 0x0003e800089a1028 */
[----:B------:R1:W-:Y:S04]  /*e7240*/  LDGSTS.E [R28+0x24f00], desc[UR40][R14.64], P0 ;  /* 0x24f000000e1c7fae */ /* 0x0003e800081a1028 */
[----:B------:R1:W-:Y:S04]  /*e7250*/  LDGSTS.E [R28+0x24f80], desc[UR40][R12.64], P1 ;  /* 0x24f800000c1c7fae */ /* 0x0003e800089a1028 */
[----:B------:R1:W-:Y:S04]  /*e7260*/  LDGSTS.E [R28+0x25700], desc[UR40][R10.64], P0 ;  /* 0x257000000a1c7fae */ /* 0x0003e800081a1028 */
[----:B------:R1:W-:Y:S01]  /*e7270*/  LDGSTS.E [R28+0x25780], desc[UR40][R8.64], P1 ;  /* 0x25780000081c7fae */ /* 0x0003e200089a1028 */
[----:B--2---:R-:W-:-:S02]  /*e7280*/  IMAD.MOV.U32 R7, RZ, RZ, R112 ;  /* 0x000000ffff077224 */ /* 0x004fc400078e0070 */
[----:B---3--:R-:W-:Y:S02]  /*e7290*/  IMAD.MOV.U32 R6, RZ, RZ, R111 ;  /* 0x000000ffff067224 */ /* 0x008fe400078e006f */
[----:B----4-:R-:W-:Y:S02]  /*e72a0*/  IMAD.MOV.U32 R5, RZ, RZ, R110 ;  /* 0x000000ffff057224 */ /* 0x010fe400078e006e */
        /* <DEDUP_REMOVED lines=35> */
[----:B------:R-:W-:Y:S01]  /*e74e0*/  MOV R137, R86 ;  /* 0x0000005600897202 */ /* 0x000fe20000000f00 */
[----:B------:R-:W-:Y:S02]  /*e74f0*/  IMAD.MOV.U32 R136, RZ, RZ, R85 ;  /* 0x000000ffff887224 */ /* 0x000fe400078e0055 */
[----:B------:R4:W-:Y:S01]  /*e7500*/  STL.64 [R1+0x3498], R138 ;  /* 0x0034988a01007387 */ /* 0x0009e20000100a00 */
[----:B------:R-:W-:Y:S02]  /*e7510*/  IMAD.MOV.U32 R135, RZ, RZ, R84 ;  /* 0x000000ffff877224 */ /* 0x000fe400078e0054 */
[----:B------:R-:W-:Y:S01]  /*e7520*/  IMAD.MOV.U32 R134, RZ, RZ, R83 ;  /* 0x000000ffff867224 */ /* 0x000fe200078e0053 */
[----:B------:R4:W-:Y:S01]  /*e7530*/  STL.64 [R1+0x3490], R136 ;  /* 0x0034908801007387 */ /* 0x0009e20000100a00 */
[----:B------:R-:W-:-:S02]  /*e7540*/  IMAD.MOV.U32 R133, RZ, RZ, R82 ;  /* 0x000000ffff857224 */ /* 0x000fc400078e0052 */
[----:B------:R-:W-:Y:S01]  /*e7550*/  IMAD.MOV.U32 R132, RZ, RZ, R81 ;  /* 0x000000ffff847224 */ /* 0x000fe200078e0051 */
[----:B------:R4:W-:Y:S04]  /*e7560*/  STL.64 [R1+0x34d8], R134 ;  /* 0x0034d88601007387 */ /* 0x0009e80000100a00 */
[----:B------:R4:W-:Y:S04]  /*e7570*/  STL.64 [R1+0x34d0], R132 ;  /* 0x0034d08401007387 */ /* 0x0009e80000100a00 */
        /* <DEDUP_REMOVED lines=9> */
[----:B------:R-:W-:Y:S01]  /*e7610*/  IMAD.MOV.U32 R109, RZ, RZ, R51 ;  /* 0x000000ffff6d7224 */ /* 0x000fe200078e0033 */
[----:B------:R-:W-:Y:S02]  /*e7620*/  MOV R107, R53 ;  /* 0x00000035006b7202 */ /* 0x000fe40000000f00 */
        /* <DEDUP_REMOVED lines=44> */
[----:B-1----:R4:W5:Y:S04]  /*e78f0*/  LDL.LU.64 R162, [R1+0x54b8] ;  /* 0x0054b80001a27983 */ /* 0x0029680000300a00 */
[----:B------:R4:W-:Y:S04]  /*e7900*/  STL.64 [R1+0x3800], R84 ;  /* 0x0038005401007387 */ /* 0x0009e80000100a00 */
[----:B------:R4:W5:Y:S04]  /*e7910*/  LDL.LU.64 R160, [R1+0x54b0] ;  /* 0x0054b00001a07983 */ /* 0x0009680000300a00 */
[----:B------:R4:W-:Y:S04]  /*e7920*/  STL.64 [R1+0x37f8], R82 ;  /* 0x0037f85201007387 */ /* 0x0009e80000100a00 */
[----:B------:R4:W5:Y:S04]  /*e7930*/  LDL.LU.64 R158, [R1+0x54a8] ;  /* 0x0054a800019e7983 */ /* 0x0009680000300a00 */
[----:B------:R4:W-:Y:S04]  /*e7940*/  STL.64 [R1+0x37f0], R80 ;  /* 0x0037f05001007387 */ /* 0x0009e80000100a00 */
[----:B------:R4:W5:Y:S04]  /*e7950*/  LDL.LU.64 R156, [R1+0x54a0] ;  /* 0x0054a000019c7983 */ /* 0x0009680000300a00 */
        /* <DEDUP_REMOVED lines=10> */
[----:B------:R4:W-:Y:S04]  /*e7a00*/  LDGSTS.E [R28+0x25f00], desc[UR40][R6.64], P0 ;  /* 0x25f00000061c7fae */ /* 0x0009e800081a1028 */
[----:B------:R4:W-:Y:S04]  /*e7a10*/  LDGSTS.E [R28+0x25f80], desc[UR40][R4.64], P1 ;  /* 0x25f80000041c7fae */ /* 0x0009e800089a1028 */
[----:B------:R4:W-:Y:S04]  /*e7a20*/  LDGSTS.E [R28+0x26700], desc[UR40][R234.64], P0 ;  /* 0x26700000ea1c7fae */ /* 0x0009e800081a1028 */
[----:B--2---:R4:W5:Y:S04]  /*e7a30*/  LDL.LU.64 R6, [R1+0x5448] ;  /* 0x0054480001067983 */ /* 0x0049680000300a00 */
[----:B---3--:R4:W5:Y:S04]  /*e7a40*/  LDL.LU.64 R4, [R1+0x5440] ;  /* 0x0054400001047983 */ /* 0x0089680000300a00 */
        /* <DEDUP_REMOVED lines=39> */
[----:B------:R-:W0:Y:S01]  /*e7cc0*/  LDGDEPBAR ;  /* 0x00000000000079af */ /* 0x000e220000000000 */
[----:B------:R-:W-:-:S04]  /*e7cd0*/  UIADD3 UR6, UPT, UPT, UR6, 0x1, URZ ;  /* 0x0000000106067890 */ /* 0x000fc8000fffe0ff */
[----:B------:R-:W-:-:S09]  /*e7ce0*/  UISETP.NE.U32.AND UP0, UPT, UR6, UR5, UPT ;  /* 0x000000050600728c */ /* 0x000fd2000bf05070 */
[----:B----4-:R-:W-:Y:S05]  /*e7cf0*/  BRA.U UP0, `(.L_x_1) ;  /* 0xfffff64500747547 */ /* 0x010fea000b83ffff */
.L_x_0:
[----:B-----5:R-:W3:Y:S01]  /*e7d00*/  LDL R114, [R1+0x32dc] ;  /* 0x0032dc0001727983 */ /* 0x020ee20000100800 */
[----:B------:R-:W3:Y:S01]  /*e7d10*/  LDCU UR42, c[0x0][0x3b4] ;  /* 0x00007680ff2a77ac */ /* 0x000ee20008000800 */
[----:B------:R-:W1:Y:S02]  /*e7d20*/  LDC R44, c[0x0][0x3b4] ;  /* 0x0000ed00ff2c7b82 */ /* 0x000e640000000800 */
[----:B------:R-:W4:Y:S01]  /*e7d30*/  LDL R115, [R1+0x32e0] ;  /* 0x0032e00001737983 */ /* 0x000f220000100800 */
[----:B------:R-:W2:Y:S03]  /*e7d40*/  LDCU.64 UR10, c[0x0][0x390] ;  /* 0x00007200ff0a77ac */ /* 0x000ea60008000a00 */
[----:B------:R-:W4:Y:S01]  /*e7d50*/  LDL R113, [R1+0x32d8] ;  /* 0x0032d80001717983 */ /* 0x000f220000100800 */
[----:B------:R-:W4:Y:S01]  /*e7d60*/  LDCU UR44, c[0x0][0x3b4] ;  /* 0x00007680ff2c77ac */ /* 0x000f220008000800 */
[----:B------:R-:W1:Y:S02]  /*e7d70*/  LDC R45, c[0x0][0x3b4] ;  /* 0x0000ed00ff2d7b82 */ /* 0x000e640000000800 */
[----:B------:R-:W4:Y:S01]  /*e7d80*/  LDL R109, [R1+0x32f8] ;  /* 0x0032f800016d7983 */ /* 0x000f220000100800 */
[----:B------:R-:W1:Y:S03]  /*e7d90*/  LDCU.64 UR8, c[0x0][0x390] ;  /* 0x00007200ff0877ac */ /* 0x000e660008000a00 */
[----:B------:R-:W4:Y:S01]  /*e7da0*/  LDL R112, [R1+0x32ec] ;  /* 0x0032ec0001707983 */ /* 0x000f220000100800 */
[----:B------:R-:W1:Y:S01]  /*e7db0*/  LDCU.64 UR6, c[0x0][0x390] ;  /* 0x00007200ff0677ac */ /* 0x000e620008000a00 */
[----:B------:R-:W1:Y:S02]  /*e7dc0*/  LDC R46, c[0x0][0x3b4] ;  /* 0x0000ed00ff2e7b82 */ /* 0x000e640000000800 */
[----:B------:R-:W4:Y:S01]  /*e7dd0*/  LDL R111, [R1+0x32f0] ;  /* 0x0032f000016f7983 */ /* 0x000f220000100800 */
[----:B------:R-:W1:Y:S03]  /*e7de0*/  LDCU.64 UR22, c[0x0][0x390] ;  /* 0x00007200ff1677ac */ /* 0x000e660008000a00 */
[----:B------:R-:W4:Y:S01]  /*e7df0*/  LDL R110, [R1+0x32f4] ;  /* 0x0032f400016e7983 */ /* 0x000f220000100800 */
[----:B------:R-:W1:Y:S01]  /*e7e00*/  LDCU UR62, c[0x0][0x398] ;  /* 0x00007300ff3e77ac */ /* 0x000e620008000800 */
[----:B------:R-:W1:Y:S02]  /*e7e10*/  LDC R47, c[0x0][0x3b4] ;  /* 0x0000ed00ff2f7b82 */ /* 0x000e640000000800 */
[----:B------:R-:W4:Y:S01]  /*e7e20*/  LDL R107, [R1+0x32e4] ;  /* 0x0032e400016b7983 */ /* 0x000f220000100800 */
[----:B------:R-:W1:Y:S03]  /*e7e30*/  LDCU UR68, c[0x0][0x398] ;  /* 0x00007300ff4477ac */ /* 0x000e660008000800 */
[----:B------:R-:W4:Y:S01]  /*e7e40*/  LDL R108, [R1+0x32e8] ;  /* 0x0032e800016c7983 */ /* 0x000f220000100800 */
[----:B------:R-:W1:Y:S01]  /*e7e50*/  LDCU UR69, c[0x0][0x398] ;  /* 0x00007300ff4577ac */ /* 0x000e620008000800 */
[----:B------:R-:W1:Y:S01]  /*e7e60*/  LDC R76, c[0x0][0x3b4] ;  /* 0x0000ed00ff4c7b82 */ /* 0x000e620000000800 */
[----:B------:R-:W1:Y:S01]  /*e7e70*/  LDCU UR66, c[0x0][0x398] ;  /* 0x00007300ff4277ac */ /* 0x000e620008000800 */
[----:B------:R-:W1:Y:S06]  /*e7e80*/  LDCU UR58, c[0x0][0x398] ;  /* 0x00007300ff3a77ac */ /* 0x000e6c0008000800 */
[----:B------:R-:W1:Y:S01]  /*e7e90*/  LDC R73, c[0x0][0x3b4] ;  /* 0x0000ed00ff497b82 */ /* 0x000e620000000800 */
[----:B------:R-:W-:Y:S01]  /*e7ea0*/  LOP3.LUT R0, R0, 0xfffffffd, RZ, 0xc0, !PT ;  /* 0xfffffffd00007812 */ /* 0x000fe200078ec0ff */
[----:B------:R-:W-:-:S04]  /*e7eb0*/  DEPBAR.LE SB0, 0x0 ;  /* 0x000080000000791a */ /* 0x000fc80000000000 */
[----:B------:R-:W1:Y:S01]  /*e7ec0*/  LDCU UR67, c[0x0][0x398] ;  /* 0x00007300ff4377ac */ /* 0x000e620008000800 */
[----:B------:R-:W1:Y:S01]  /*e7ed0*/  LDCU UR59, c[0x0][0x398] ;  /* 0x00007300ff3b77ac */ /* 0x000e620008000800 */
[----:B------:R-:W-:Y:S01]  /*e7ee0*/  LOP3.LUT R72, R72, 0x7fffffff, RZ, 0xc0, !PT ;  /* 0x7fffffff48487812 */ /* 0x000fe200078ec0ff */
[----:B------:R-:W1:Y:S01]  /*e7ef0*/  LDCU UR55, c[0x0][0x398] ;  /* 0x00007300ff3777ac */ /* 0x000e620008000800 */
        /* <DEDUP_REMOVED lines=51> */
[----:B---3--:R-:W-:Y:S01]  /*e8230*/  IMAD R43, R114, UR42, RZ ;  /* 0x0000002a722b7c24 */ /* 0x008fe2000f8e02ff */
[----:B------:R-:W3:Y:S04]  /*e8240*/  LDCU.64 UR42, c[0x0][0x390] ;  /* 0x00007200ff2a77ac */ /* 0x000ee80008000a00 */
[----:B--2---:R-:W-:Y:S01]  /*e8250*/  LEA R56, P0, R43, UR10, 0x2 ;  /* 0x0000000a2b387c11 */ /* 0x004fe2000f8010ff */
[----:B----4-:R-:W-:Y:S01]  /*e8260*/  IMAD R42, R115, UR44, RZ ;  /* 0x0000002c732a7c24 */ /* 0x010fe2000f8e02ff */
[----:B------:R-:W2:Y:S02]  /*e8270*/  LDCU.64 UR44, c[0x0][0x398] ;  /* 0x00007300ff2c77ac */ /* 0x000ea40008000a00 */
[----:B------:R-:W-:Y:S01]  /*e8280*/  LEA.HI.X.SX32 R57, R43, UR11, 0x2, P0 ;  /* 0x0000000b2b397c11 */ /* 0x000fe200080f16ff */
[----:B-1----:R-:W-:Y:S01]  /*e8290*/  IMAD R43, R44, 0x40, R43 ;  /* 0x000000402c2b7824 */ /* 0x002fe200078e022b */
[----:B------:R-:W1:Y:S01]  /*e82a0*/  LDCU.64 UR10, c[0x0][0x390] ;  /* 0x00007200ff0a77ac */ /* 0x000e620008000a00 */
[----:B------:R-:W-:-:S02]  /*e82b0*/  LEA R54, P1, R42, UR8, 0x2 ;  /* 0x000000082a367c11 */ /* 0x000fc4000f8210ff */
[----:B------:R-:W-:Y:S01]  /*e82c0*/  IMAD R44, R45, 0x20, R43 ;  /* 0x000000202d2c7824 */ /* 0x000fe200078e022b */
[C---:B------:R-:W-:Y:S02]  /*e82d0*/  LEA R52, P0, R43.reuse, UR6, 0x2 ;  /* 0x000000062b347c11 */ /* 0x040fe4000f8010ff */
[----:B------:R-:W-:Y:S01]  /*e82e0*/  LEA.HI.X.SX32 R55, R42, UR9, 0x2, P1 ;  /* 0x000000092a377c11 */ /* 0x000fe200088f16ff */
[----:B------:R-:W4:Y:S01]  /*e82f0*/  LDCU.64 UR8, c[0x0][0x390] ;  /* 0x00007200ff0877ac */ /* 0x000f220008000a00 */
[----:B------:R-:W-:Y:S01]  /*e8300*/  IMAD R42, R46, 0x20, R44 ;  /* 0x000000202e2a7824 */ /* 0x000fe200078e022c */
[----:B------:R-:W-:Y:S02]  /*e8310*/  LEA.HI.X.SX32 R53, R43, UR7, 0x2, P0 ;  /* 0x000000072b357c11 */ /* 0x000fe400080f16ff */
[----:B------:R-:W-:Y:S01]  /*e8320*/  LEA R50, P0, R44, UR22, 0x2 ;  /* 0x000000162c327c11 */ /* 0x000fe2000f8010ff */
[----:B------:R-:W-:Y:S01]  /*e8330*/  IMAD R43, R47, 0x20, R42 ;  /* 0x000000202f2b7824 */ /* 0x000fe200078e022a */
[----:B------:R-:W2:Y:S01]  /*e8340*/  LDCU.64 UR6, c[0x0][0x390] ;  /* 0x00007200ff0677ac */ /* 0x000ea20008000a00 */
[----:B---3--:R-:W-:-:S02]  /*e8350*/  LEA R48, P1, R42, UR42, 0x2 ;  /* 0x0000002a2a307c11 */ /* 0x008fc4000f8210ff */
[----:B------:R-:W-:Y:S01]  /*e8360*/  LEA.HI.X.SX32 R51, R44, UR23, 0x2, P0 ;  /* 0x000000172c337c11 */ /* 0x000fe200080f16ff */
[----:B------:R-:W3:Y:S01]  /*e8370*/  LDCU UR23, c[0x0][0x398] ;  /* 0x00007300ff1777ac */ /* 0x000ee20008000800 */
[C---:B-1----:R-:W-:Y:S02]  /*e8380*/  LEA R46, P0, R43.reuse, UR10, 0x2 ;  /* 0x0000000a2b2e7c11 */ /* 0x042fe4000f8010ff */
[----:B------:R-:W-:Y:S01]  /*e8390*/  LEA.HI.X.SX32 R49, R42, UR43, 0x2, P1 ;  /* 0x0000002b2a317c11 */ /* 0x000fe200088f16ff */
[----:B------:R-:W1:Y:S01]  /*e83a0*/  LDCU.64 UR42, c[0x0][0x398] ;  /* 0x00007300ff2a77ac */ /* 0x000e620008000a00 */
[----:B------:R-:W-:Y:S02]  /*e83b0*/  LEA R42, R76, R43, 0x5 ;  /* 0x0000002b4c2a7211 */ /* 0x000fe400078e28ff */
[----:B------:R-:W-:Y:S01]  /*e83c0*/  LEA.HI.X.SX32 R47, R43, UR11, 0x2, P0 ;  /* 0x0000000b2b2f7c11 */ /* 0x000fe200080f16ff */
[----:B------:R-:W1:Y:S01]  /*e83d0*/  LDCU.64 UR10, c[0x0][0x398] ;  /* 0x00007300ff0a77ac */ /* 0x000e620008000a00 */
[----:B----4-:R-:W-:Y:S01]  /*e83e0*/  LEA R44, P0, R42, UR8, 0x2 ;  /* 0x000000082a2c7c11 */ /* 0x010fe2000f8010ff */
[----:B------:R-:W-:-:S02]  /*e83f0*/  IMAD R43, R73, 0x20, R42 ;  /* 0x00000020492b7824 */ /* 0x000fc400078e022a */
[----:B------:R-:W-:Y:S01]  /*e8400*/  VIADD R73, R113, 0xc0 ;  /* 0x000000c071497836 */ /* 0x000fe20000000000 */
[----:B------:R-:W-:Y:S01]  /*e8410*/  LEA.HI.X.SX32 R45, R42, UR9, 0x2, P0 ;  /* 0x000000092a2d7c11 */ /* 0x000fe200080f16ff */
[----:B------:R-:W4:Y:S01]  /*e8420*/  LDCU.64 UR8, c[0x0][0x398] ;  /* 0x00007300ff0877ac */ /* 0x000f220008000a00 */
[----:B--2---:R-:W-:Y:S02]  /*e8430*/  LEA R42, P0, R43, UR6, 0x2 ;  /* 0x000000062b2a7c11 */ /* 0x004fe4000f8010ff */
[----:B------:R-:W-:Y:S01]  /*e8440*/  LOP3.LUT R71, R71, 0x7fffffff, RZ, 0xc0, !PT ;  /* 0x7fffffff47477812 */ /* 0x000fe200078ec0ff */
[----:B------:R-:W2:Y:S01]  /*e8450*/  LDCU UR22, c[0x0][0x398] ;  /* 0x00007300ff1677ac */ /* 0x000ea20008000800 */
[----:B------:R-:W-:Y:S02]  /*e8460*/  LEA.HI.X.SX32 R43, R43, UR7, 0x2, P0 ;  /* 0x000000072b2b7c11 */ /* 0x000fe400080f16ff */
[----:B------:R-:W-:Y:S01]  /*e8470*/  ISETP.GE.AND P0, PT, R73, UR45, PT ;  /* 0x0000002d49007c0c */ /* 0x000fe2000bf06270 */
[----:B------:R-:W-:Y:S01]  /*e8480*/  VIADD R73, R113, 0xbf ;  /* 0x000000bf71497836 */ /* 0x000fe20000000000 */
[----:B------:R-:W2:Y:S02]  /*e8490*/  LDCU.64 UR6, c[0x0][0x398] ;  /* 0x00007300ff0677ac */ /* 0x000ea40008000a00 */
[----:B-1----:R-:W-:Y:S01]  /*e84a0*/  ISETP.LT.AND P2, PT, R109, UR10, !P0 ;  /* 0x0000000a6d007c0c */ /* 0x002fe2000c741270 */
[----:B------:R-:W1:Y:S01]  /*e84b0*/  LDCU UR45, c[0x0][0x398] ;  /* 0x00007300ff2d77ac */ /* 0x000e620008000800 */
[----:B------:R-:W-:-:S02]  /*e84c0*/  ISETP.LT.AND P1, PT, R112, UR62, !P0 ;  /* 0x0000003e70007c0c */ /* 0x000fc4000c721270 */
[----:B------:R-:W-:Y:S01]  /*e84d0*/  LOP3.LUT R70, R70, 0x7fffffff, RZ, 0xc0, !PT ;  /* 0x7fffffff46467812 */ /* 0x000fe200078ec0ff */
[----:B------:R-:W1:Y:S08]  /*e84e0*/  LDCU UR62, c[0x0][0x398] ;  /* 0x00007300ff3e77ac */ /* 0x000e700008000800 */
[----:B------:R-:W-:Y:S02]  /*e84f0*/  @P2 LOP3.LUT R0, R0, 0x2, RZ, 0xfc, !PT ;  /* 0x0000000200002812 */ /* 0x000fe400078efcff */
[----:B------:R-:W-:Y:S01]  /*e8500*/  ISETP.LT.AND P2, PT, R111, UR68, !P0 ;  /* 0x000000446f007c0c */ /* 0x000fe2000c741270 */
[----:B------:R-:W1:Y:S01]  /*e8510*/  LDCU UR68, c[0x0][0x398] ;  /* 0x00007300ff4477ac */ /* 0x000e620008000800 */
[----:B------:R-:W-:-:S04]  /*e8520*/  LOP3.LUT R0, R0, 0xffffffef, RZ, 0xc0, !PT ;  /* 0xffffffef00007812 */ /* 0x000fc800078ec0ff */
[----:B------:R-:W-:Y:S02]  /*e8530*/  @P1 LOP3.LUT R0, R0, 0x10, RZ, 0xfc, !PT ;  /* 0x0000001000001812 */ /* 0x000fe400078efcff */
[----:B------:R-:W-:Y:S01]  /*e8540*/  ISETP.LT.AND P1, PT, R110, UR69, !P0 ;  /* 0x000000456e007c0c */ /* 0x000fe2000c721270 */
[----:B------:R-:W1:Y:S01]  /*e8550*/  LDCU UR69, c[0x0][0x398] ;  /* 0x00007300ff4577ac */ /* 0x000e620008000800 */
[----:B------:R-:W-:-:S04]  /*e8560*/  LOP3.LUT R0, R0, 0xfffffff7, RZ, 0xc0, !PT ;  /* 0xfffffff700007812 */ /* 0x000fc800078ec0ff */
[----:B------:R-:W-:-:S04]  /*e8570*/  @P2 LOP3.LUT R0, R0, 0x8, RZ, 0xfc, !PT ;  /* 0x0000000800002812 */ /* 0x000fc800078efcff */
[----:B------:R-:W-:-:S04]  /*e8580*/  LOP3.LUT R0, R0, 0xfffffffb, RZ, 0xc0, !PT ;  /* 0xfffffffb00007812 */ /* 0x000fc800078ec0ff */
[----:B------:R-:W-:Y:S02]  /*e8590*/  @P1 LOP3.LUT R0, R0, 0x4, RZ, 0xfc, !PT ;  /* 0x0000000400001812 */ /* 0x000fe400078efcff */
[----:B------:R-:W-:Y:S01]  /*e85a0*/  ISETP.LT.AND P1, PT, R107, UR66, !P0 ;  /* 0x000000426b007c0c */ /* 0x000fe2000c721270 */
[----:B------:R-:W1:Y:S01]  /*e85b0*/  LDCU UR66, c[0x0][0x398] ;  /* 0x00007300ff4277ac */ /* 0x000e620008000800 */
[----:B------:R-:W-:Y:S02]  /*e85c0*/  ISETP.LT.AND P2, PT, R108, UR67, !P0 ;  /* 0x000000436c007c0c */ /* 0x000fe4000c741270 */
[----:B------:R-:W-:Y:S01]  /*e85d0*/  LOP3.LUT R0, R0, 0xfffffffe, RZ, 0xc0, !PT ;  /* 0xfffffffe00007812 */ /* 0x000fe200078ec0ff */
[----:B------:R-:W1:Y:S08]  /*e85e0*/  LDCU UR67, c[0x0][0x398] ;  /* 0x00007300ff4377ac */ /* 0x000e700008000800 */
[----:B------:R-:W-:-:S02]  /*e85f0*/  @P1 LOP3.LUT R72, R72, 0x80000000, RZ, 0xfc, !PT ;  /* 0x8000000048481812 */ /* 0x000fc400078efcff */
[----:B------:R-:W-:Y:S01]  /*e8600*/  ISETP.LT.AND P1, PT, R115, UR58, !P0 ;  /* 0x0000003a73007c0c */ /* 0x000fe2000c721270 */
[----:B------:R-:W1:Y:S01]  /*e8610*/  LDCU UR58, c[0x0][0x398] ;  /* 0x00007300ff3a77ac */ /* 0x000e620008000800 */
[----:B------:R-:W-:Y:S02]  /*e8620*/  ISETP.LT.AND P0, PT, R114, UR59, !P0 ;  /* 0x0000003b72007c0c */ /* 0x000fe4000c701270 */
[----:B------:R-:W-:Y:S01]  /*e8630*/  LOP3.LUT R72, R72, 0xbfffffff, RZ, 0xc0, !PT ;  /* 0xbfffffff48487812 */ /* 0x000fe200078ec0ff */
[----:B------:R-:W1:Y:S08]  /*e8640*/  LDCU UR59, c[0x0][0x398] ;  /* 0x00007300ff3b77ac */ /* 0x000e700008000800 */
[----:B------:R-:W-:-:S04]  /*e8650*/  @P1 LOP3.LUT R72, R72, 0x40000000, RZ, 0xfc, !PT ;  /* 0x4000000048481812 */ /* 0x000fc800078efcff */
[----:B------:R-:W-:-:S04]  /*e8660*/  LOP3.LUT R72, R72, 0xdfffffff, RZ, 0xc0, !PT ;  /* 0xdfffffff48487812 */ /* 0x000fc800078ec0ff */
[----:B------:R-:W-:Y:S02]  /*e8670*/  @P0 LOP3.LUT R72, R72, 0x20000000, RZ, 0xfc, !PT ;  /* 0x2000000048480812 */ /* 0x000fe400078efcff */
[----:B------:R-:W-:Y:S02]  /*e8680*/  ISETP.GE.AND P0, PT, R73, UR43, PT ;  /* 0x0000002b49007c0c */ /* 0x000fe4000bf06270 */
[----:B------:R-:W-:Y:S02]  /*e8690*/  LOP3.LUT R72, R72, 0xfdffffff, RZ, 0xc0, !PT ;  /* 0xfdffffff48487812 */ /* 0x000fe400078ec0ff */
[----:B------:R-:W-:Y:S01]  /*e86a0*/  @P2 LOP3.LUT R0, R0, 0x1, RZ, 0xfc, !PT ;  /* 0x0000000100002812 */ /* 0x000fe200078efcff */
[----:B------:R-:W-:Y:S01]  /*e86b0*/  VIADD R73, R113, 0xbe ;  /* 0x000000be71497836 */ /* 0x000fe20000000000 */
[----:B----4-:R-:W-:Y:S01]  /*e86c0*/  ISETP.LT.AND P1, PT, R109, UR8, !P0 ;  /* 0x000000086d007c0c */ /* 0x010fe2000c721270 */
[----:B------:R-:W4:Y:S01]  /*e86d0*/  LDCU UR43, c[0x0][0x398] ;  /* 0x00007300ff2b77ac */ /* 0x000f220008000800 */
[----:B------:R-:W-:-:S02]  /*e86e0*/  ISETP.LT.AND P3, PT, R112, UR55, !P0 ;  /* 0x0000003770007c0c */ /* 0x000fc4000c761270 */
[----:B------:R-:W-:Y:S01]  /*e86f0*/  ISETP.LT.AND P2, PT, R111, UR30, !P0 ;  /* 0x0000001e6f007c0c */ /* 0x000fe2000c741270 */
[----:B------:R-:W1:Y:S01]  /*e8700*/  LDCU UR30, c[0x0][0x398] ;  /* 0x00007300ff1e77ac */ /* 0x000e620008000800 */
[----:B------:R-:W1:Y:S07]  /*e8710*/  LDCU UR55, c[0x0][0x398] ;  /* 0x00007300ff3777ac */ /* 0x000e6e0008000800 */
[----:B------:R-:W-:-:S04]  /*e8720*/  @P1 LOP3.LUT R72, R72, 0x2000000, RZ, 0xfc, !PT ;  /* 0x0200000048481812 */ /* 0x000fc800078efcff */
[----:B------:R-:W-:-:S04]  /*e8730*/  LOP3.LUT R72, R72, 0xefffffff, RZ, 0xc0, !PT ;  /* 0xefffffff48487812 */ /* 0x000fc800078ec0ff */
        /* <DEDUP_REMOVED lines=23> */
[----:B------:R-:W-:Y:S01]  /*e88b0*/  ISETP.GE.AND P0, PT, R73, UR11, PT ;  /* 0x0000000b49007c0c */ /* 0x000fe2000bf06270 */
[----:B------:R-:W1:Y:S03]  /*e88c0*/  LDCU.64 UR10, c[0x0][0x398] ;  /* 0x00007300ff0a77ac */ /* 0x000e660008000a00 */
[----:B--2---:R-:W-:Y:S02]  /*e88d0*/  ISETP.LT.AND P1, PT, R109, UR6, !P0 ;  /* 0x000000066d007c0c */ /* 0x004fe4000c721270 */
[----:B------:R-:W-:Y:S02]  /*e88e0*/  ISETP.LT.AND P3, PT, R112, UR19, !P0 ;  /* 0x0000001370007c0c */ /* 0x000fe4000c761270 */
[----:B------:R-:W-:Y:S01]  /*e88f0*/  LOP3.LUT R72, R72, 0xfffdffff, RZ, 0xc0, !PT ;  /* 0xfffdffff48487812 */ /* 0x000fe200078ec0ff */
[----:B------:R-:W-:Y:S01]  /*e8900*/  VIADD R73, R113, 0xbd ;  /* 0x000000bd71497836 */ /* 0x000fe20000000000 */
[----:B------:R-:W-:Y:S01]  /*e8910*/  ISETP.LT.AND P2, PT, R111, UR20, !P0 ;  /* 0x000000146f007c0c */ /* 0x000fe2000c741270 */
[----:B------:R-:W2:Y:S01]  /*e8920*/  LDCU UR19, c[0x0][0x398] ;  /* 0x00007300ff1377ac */ /* 0x000ea20008000800 */
[----:B------:R-:W-:Y:S01]  /*e8930*/  LOP3.LUT R69, R69, 0x7fffffff, RZ, 0xc0, !PT ;  /* 0x7fffffff45457812 */ /* 0x000fe200078ec0ff */
[----:B------:R-:W1:Y:S04]  /*e8940*/  LDCU UR20, c[0x0][0x398] ;  /* 0x00007300ff1477ac */ /* 0x000e680008000800 */
        /* <DEDUP_REMOVED lines=26> */
[----:B------:R-:W2:Y:S03]  /*e8af0*/  LDCU.64 UR8, c[0x0][0x398] ;  /* 0x00007300ff0877ac */ /* 0x000ea60008000a00 */
[----:B-1----:R-:W-:Y:S02]  /*e8b00*/  ISETP.LT.AND P1, PT, R109, UR10, !P0 ;  /* 0x0000000a6d007c0c */ /* 0x002fe4000c721270 */
[----:B------:R-:W-:Y:S02]  /*e8b10*/  ISETP.LT.AND P3, PT, R112, UR34, !P0 ;  /* 0x0000002270007c0c */ /* 0x000fe4000c761270 */
[----:B------:R-:W-:Y:S01]  /*e8b20*/  LOP3.LUT R72, R72, 0xfffffdff, RZ, 0xc0, !PT ;  /* 0xfffffdff48487812 */ /* 0x000fe200078ec0ff */
[----:B------:R-:W-:Y:S01]  /*e8b30*/  VIADD R73, R113, 0xbc ;  /* 0x000000bc71497836 */ /* 0x000fe20000000000 */
[----:B------:R-:W-:Y:S01]  /*e8b40*/  ISETP.LT.AND P2, PT, R111, UR27, !P0 ;  /* 0x0000001b6f007c0c */ /* 0x000fe2000c741270 */
[----:B------:R-:W1:Y:S01]  /*e8b50*/  LDCU UR27, c[0x0][0x398] ;  /* 0x00007300ff1b77ac */ /* 0x000e620008000800 */
[----:B------:R-:W1:Y:S05]  /*e8b60*/  LDCU UR34, c[0x0][0x398] ;  /* 0x00007300ff2277ac */ /* 0x000e6a0008000800 */
        /* <DEDUP_REMOVED lines=47> */
[----:B------:R-:W-:-:S03]  /*e8e60*/  ISETP.LT.AND P3, PT, R108, UR49, !P0 ;  /* 0x000000316c007c0c */ /* 0x000fc6000c761270 */
[----:B------:R-:W-:Y:S01]  /*e8e70*/  @P2 LOP3.LUT R71, R71, 0x80000000, RZ, 0xfc, !PT ;  /* 0x8000000047472812 */ /* 0x000fe200078efcff */
[----:B------:R-:W1:Y:S01]  /*e8e80*/  LDCU UR49, c[0x0][0x398] ;  /* 0x00007300ff3177ac */ /* 0x000e620008000800 */
[----:B------:R-:W-:Y:S02]  /*e8e90*/  ISETP.LT.AND P0, PT, R114, UR52, !P0 ;  /* 0x0000003472007c0c */ /* 0x000fe4000c701270 */
[----:B------:R-:W-:Y:S01]  /*e8ea0*/  LOP3.LUT R71, R71, 0xbfffffff, RZ, 0xc0, !PT ;  /* 0xbfffffff47477812 */ /* 0x000fe200078ec0ff */
[----:B------:R-:W2:Y:S03]  /*e8eb0*/  LDCU UR52, c[0x0][0x398] ;  /* 0x00007300ff3477ac */ /* 0x000ea60008000800 */
[----:B------:R-:W-:-:S04]  /*e8ec0*/  @P1 LOP3.LUT R71, R71, 0x40000000, RZ, 0xfc, !PT ;  /* 0x4000000047471812 */ /* 0x000fc800078efcff */
[----:B------:R-:W-:-:S04]  /*e8ed0*/  LOP3.LUT R71, R71, 0xdfffffff, RZ, 0xc0, !PT ;  /* 0xdfffffff47477812 */ /* 0x000fc800078ec0ff */
[----:B------:R-:W-:Y:S02]  /*e8ee0*/  @P0 LOP3.LUT R71, R71, 0x20000000, RZ, 0xfc, !PT ;  /* 0x2000000047470812 */ /* 0x000fe400078efcff */
[----:B------:R-:W-:Y:S01]  /*e8ef0*/  ISETP.GE.AND P0, PT, R73, UR11, PT ;  /* 0x0000000b49007c0c */ /* 0x000fe2000bf06270 */
[----:B------:R-:W2:Y:S03]  /*e8f00*/  LDCU.64 UR10, c[0x0][0x398] ;  /* 0x00007300ff0a77ac */ /* 0x000ea60008000a00 */
[----:B-1----:R-:W-:Y:S02]  /*e8f10*/  ISETP.LT.AND P1, PT, R109, UR6, !P0 ;  /* 0x000000066d007c0c */ /* 0x002fe4000c721270 */
[----:B------:R-:W-:Y:S02]  /*e8f20*/  LOP3.LUT R72, R72, 0xfffffffe, RZ, 0xc0, !PT ;  /* 0xfffffffe48487812 */ /* 0x000fe400078ec0ff */
[----:B------:R-:W-:Y:S01]  /*e8f30*/  LOP3.LUT R71, R71, 0xfdffffff, RZ, 0xc0, !PT ;  /* 0xfdffffff47477812 */ /* 0x000fe200078ec0ff */
[----:B------:R-:W-:Y:S01]  /*e8f40*/  VIADD R73, R113, 0xba ;  /* 0x000000ba71497836 */ /* 0x000fe20000000000 */
[----:B------:R-:W-:Y:S01]  /*e8f50*/  @P3 LOP3.LUT R72, R72, 0x1, RZ, 0xfc, !PT ;  /* 0x0000000148483812 */ /* 0x000fe200078efcff */
[----:B------:R-:W1:Y:S01]  /*e8f60*/  LDCU UR6, c[0x0][0x398] ;  /* 0x00007300ff0677ac */ /* 0x000e620008000800 */
[----:B------:R-:W-:-:S02]  /*e8f70*/  ISETP.LT.AND P3, PT, R112, UR14, !P0 ;  /* 0x0000000e70007c0c */ /* 0x000fc4000c761270 */
[----:B------:R-:W-:Y:S01]  /*e8f80*/  ISETP.LT.AND P2, PT, R111, UR15, !P0 ;  /* 0x0000000f6f007c0c */ /* 0x000fe2000c741270 */
[----:B------:R-:W1:Y:S02]  /*e8f90*/  LDCU UR14, c[0x0][0x398] ;  /* 0x00007300ff0e77ac */ /* 0x000e640008000800 */
[----:B------:R-:W-:Y:S01]  /*e8fa0*/  @P1 LOP3.LUT R71, R71, 0x2000000, RZ, 0xfc, !PT ;  /* 0x0200000047471812 */ /* 0x000fe200078efcff */
[----:B------:R-:W1:Y:S03]  /*e8fb0*/  LDCU UR15, c[0x0][0x398] ;  /* 0x00007300ff0f77ac */ /* 0x000e660008000800 */
        /* <DEDUP_REMOVED lines=27> */
[----:B------:R-:W-:Y:S01]  /*e9170*/  LOP3.LUT R71, R71, 0xfffdffff, RZ, 0xc0, !PT ;  /* 0xfffdffff47477812 */ /* 0x000fe200078ec0ff */
[----:B------:R-:W-:Y:S01]  /*e9180*/  VIADD R73, R113, 0xb9 ;  /* 0x000000b971497836 */ /* 0x000fe20000000000 */
[----:B------:R-:W-:Y:S01]  /*e9190*/  ISETP.LT.AND P3, PT, R112, UR12, !P0 ;  /* 0x0000000c70007c0c */ /* 0x000fe2000c761270 */
[----:B------:R-:W2:Y:S01]  /*e91a0*/  LDCU UR10, c[0x0][0x398] ;  /* 0x00007300ff0a77ac */ /* 0x000ea20008000800 */
[----:B------:R-:W-:-:S02]  /*e91b0*/  ISETP.LT.AND P2, PT, R111, UR13, !P0 ;  /* 0x0000000d6f007c0c */ /* 0x000fc4000c741270 */
[----:B------:R-:W-:Y:S01]  /*e91c0*/  LOP3.LUT R68, R68, 0x7fffffff, RZ, 0xc0, !PT ;  /* 0x7fffffff44447812 */ /* 0x000fe200078ec0ff */
[----:B------:R-:W1:Y:S04]  /*e91d0*/  LDCU UR12, c[0x0][0x398] ;  /* 0x00007300ff0c77ac */ /* 0x000e680008000800 */
        /* <DEDUP_REMOVED lines=26> */
[----:B------:R-:W-:-:S04]  /*e9380*/  ISETP.GE.AND P0, PT, R73, UR7, PT ;  /* 0x0000000749007c0c */ /* 0x000fc8000bf06270 */
[----:B-1----:R-:W-:Y:S02]  /*e9390*/  ISETP.LT.AND P2, PT, R109, UR8, !P0 ;  /* 0x000000086d007c0c */ /* 0x002fe4000c741270 */
[----:B------:R-:W-:Y:S01]  /*e93a0*/  ISETP.LT.AND P1, PT, R112, UR65, !P0 ;  /* 0x0000004170007c0c */ /* 0x000fe2000c721270 */
[----:B------:R-:W1:Y:S01]  /*e93b0*/  LDCU UR65, c[0x0][0x398] ;  /* 0x00007300ff4177ac */ /* 0x000e620008000800 */
[----:B------:R-:W-:-:S09]  /*e93c0*/  LOP3.LUT R71, R71, 0xfffffdff, RZ, 0xc0, !PT ;  /* 0xfffffdff47477812 */ /* 0x000fd200078ec0ff */
[----:B------:R-:W-:Y:S02]  /*e93d0*/  @P2 LOP3.LUT R71, R71, 0x200, RZ, 0xfc, !PT ;  /* 0x0000020047472812 */ /* 0x000fe400078efcff */
[----:B------:R-:W-:Y:S01]  /*e93e0*/  ISETP.LT.AND P2, PT, R111, UR6, !P0 ;  /* 0x000000066f007c0c */ /* 0x000fe2000c741270 */
[----:B------:R-:W1:Y:S01]  /*e93f0*/  LDCU.64 UR6, c[0x0][0x398] ;  /* 0x00007300ff0677ac */ /* 0x000e620008000a00 */
[----:B------:R-:W-:-:S04]  /*e9400*/  LOP3.LUT R71, R71, 0xffffefff, RZ, 0xc0, !PT ;  /* 0xffffefff47477812 */ /* 0x000fc800078ec0ff */
[----:B------:R-:W-:Y:S02]  /*e9410*/  @P1 LOP3.LUT R71, R71, 0x1000, RZ, 0xfc, !PT ;  /* 0x0000100047471812 */ /* 0x000fe400078efcff */
[----:B------:R-:W-:Y:S01]  /*e9420*/  ISETP.LT.AND P1, PT, R110, UR63, !P0 ;  /* 0x0000003f6e007c0c */ /* 0x000fe2000c721270 */
[----:B------:R-:W-:Y:S01]  /*e9430*/  VIADD R73, R113, 0xb8 ;  /* 0x000000b871497836 */ /* 0x000fe20000000000 */
[----:B------:R-:W-:Y:S01]  /*e9440*/  LOP3.LUT R71, R71, 0xfffff7ff, RZ, 0xc0, !PT ;  /* 0xfffff7ff47477812 */ /* 0x000fe200078ec0ff */
[----:B------:R-:W2:Y:S03]  /*e9450*/  LDCU UR63, c[0x0][0x398] ;  /* 0x00007300ff3f77ac */ /* 0x000ea60008000800 */
[----:B------:R-:W-:Y:S02]  /*e9460*/  @P2 LOP3.LUT R71, R71, 0x800, RZ, 0xfc, !PT ;  /* 0x0000080047472812 */ /* 0x000fe400078efcff */
[----:B------:R-:W-:Y:S01]  /*e9470*/  ISETP.LT.AND P3, PT, R108, UR64, !P0 ;  /* 0x000000406c007c0c */ /* 0x000fe2000c761270 */
[----:B------:R-:W2:Y:S01]  /*e9480*/  LDCU UR64, c[0x0][0x398] ;  /* 0x00007300ff4077ac */ /* 0x000ea20008000800 */
[----:B------:R-:W-:-:S04]  /*e9490*/  LOP3.LUT R71, R71, 0xfffffbff, RZ, 0xc0, !PT ;  /* 0xfffffbff47477812 */ /* 0x000fc800078ec0ff */
[----:B------:R-:W-:Y:S02]  /*e94a0*/  @P1 LOP3.LUT R71, R71, 0x400, RZ, 0xfc, !PT ;  /* 0x0000040047471812 */ /* 0x000fe400078efcff */
[----:B-1----:R-:W-:Y:S01]  /*e94b0*/  ISETP.LT.AND P2, PT, R107, UR65, !P0 ;  /* 0x000000416b007c0c */ /* 0x002fe2000c741270 */
        /* <DEDUP_REMOVED lines=14> */
[----:B------:R-:W-:Y:S02]  /*e95a0*/  ISETP.LT.AND P3, PT, R109, UR6, !P0 ;  /* 0x000000066d007c0c */ /* 0x000fe4000c761270 */
[----:B--2---:R-:W-:Y:S01]  /*e95b0*/  ISETP.LT.AND P2, PT, R112, UR64, !P0 ;  /* 0x0000004070007c0c */ /* 0x004fe2000c741270 */
[----:B------:R-:W2:Y:S01]  /*e95c0*/  LDCU UR64, c[0x0][0x398] ;  /* 0x00007300ff4077ac */ /* 0x000ea20008000800 */
[----:B------:R-:W-:Y:S02]  /*e95d0*/  LOP3.LUT R71, R71, 0xfffffffd, RZ, 0xc0, !PT ;  /* 0xfffffffd47477812 */ /* 0x000fe400078ec0ff */
[----:B-1----:R-:W-:Y:S01]  /*e95e0*/  ISETP.LT.AND P1, PT, R111, UR65, !P0 ;  /* 0x000000416f007c0c */ /* 0x002fe2000c721270 */
[----:B------:R-:W1:Y:S06]  /*e95f0*/  LDCU UR65, c[0x0][0x398] ;  /* 0x00007300ff4177ac */ /* 0x000e6c0008000800 */
[----:B------:R-:W-:-:S04]  /*e9600*/  @P3 LOP3.LUT R71, R71, 0x2, RZ, 0xfc, !PT ;  /* 0x0000000247473812 */ /* 0x000fc800078efcff */
[----:B------:R-:W-:-:S04]  /*e9610*/  LOP3.LUT R71, R71, 0xffffffef, RZ, 0xc0, !PT ;  /* 0xffffffef47477812 */ /* 0x000fc800078ec0ff */
[----:B------:R-:W-:-:S04]  /*e9620*/  @P2 LOP3.LUT R71, R71, 0x10, RZ, 0xfc, !PT ;  /* 0x0000001047472812 */ /* 0x000fc800078efcff */
[----:B------:R-:W-:-:S04]  /*e9630*/  LOP3.LUT R71, R71, 0xfffffff7, RZ, 0xc0, !PT ;  /* 0xfffffff747477812 */ /* 0x000fc800078ec0ff */
[----:B------:R-:W-:Y:S02]  /*e9640*/  @P1 LOP3.LUT R71, R71, 0x8, RZ, 0xfc, !PT ;  /* 0x0000000847471812 */ /* 0x000fe400078efcff */
[----:B------:R-:W-:Y:S01]  /*e9650*/  ISETP.LT.AND P1, PT, R110, UR10, !P0 ;  /* 0x0000000a6e007c0c */ /* 0x000fe2000c721270 */
[----:B------:R-:W3:Y:S01]  /*e9660*/  LDCU.64 UR10, c[0x0][0x398] ;  /* 0x00007300ff0a77ac */ /* 0x000ee20008000a00 */
[----:B--2---:R-:W-:Y:S02]  /*e9670*/  ISETP.LT.AND P2, PT, R107, UR64, !P0 ;  /* 0x000000406b007c0c */ /* 0x004fe4000c741270 */
[----:B------:R-:W-:Y:S01]  /*e9680*/  LOP3.LUT R71, R71, 0xfffffffb, RZ, 0xc0, !PT ;  /* 0xfffffffb47477812 */ /* 0x000fe200078ec0ff */
[----:B------:R-:W2:Y:S08]  /*e9690*/  LDCU UR64, c[0x0][0x398] ;  /* 0x00007300ff4077ac */ /* 0x000eb00008000800 */
[----:B------:R-:W-:-:S02]  /*e96a0*/  @P1 LOP3.LUT R71, R71, 0x4, RZ, 0xfc, !PT ;  /* 0x0000000447471812 */ /* 0x000fc400078efcff */
[----:B-1----:R-:W-:Y:S01]  /*e96b0*/  ISETP.LT.AND P1, PT, R115, UR65, !P0 ;  /* 0x0000004173007c0c */ /* 0x002fe2000c721270 */
[----:B------:R-:W-:Y:S01]  /*e96c0*/  VIADD R73, R113, 0xb7 ;  /* 0x000000b771497836 */ /* 0x000fe20000000000 */
[----:B------:R-:W-:Y:S01]  /*e96d0*/  @P2 LOP3.LUT R70, R70, 0x80000000, RZ, 0xfc, !PT ;  /* 0x8000000046462812 */ /* 0x000fe200078efcff */
[----:B------:R-:W1:Y:S01]  /*e96e0*/  LDCU UR65, c[0x0][0x398] ;  /* 0x00007300ff4177ac */ /* 0x000e620008000800 */
[----:B------:R-:W-:Y:S02]  /*e96f0*/  ISETP.LT.AND P3, PT, R108, UR63, !P0 ;  /* 0x0000003f6c007c0c */ /* 0x000fe4000c761270 */
[----:B------:R-:W-:Y:S01]  /*e9700*/  ISETP.LT.AND P0, PT, R114, UR75, !P0 ;  /* 0x0000004b72007c0c */ /* 0x000fe2000c701270 */
[----:B------:R-:W1:Y:S01]  /*e9710*/  LDCU UR75, c[0x0][0x398] ;  /* 0x00007300ff4b77ac */ /* 0x000e620008000800 */
[----:B------:R-:W-:Y:S02]  /*e9720*/  LOP3.LUT R70, R70, 0xbfffffff, RZ, 0xc0, !PT ;  /* 0xbfffffff46467812 */ /* 0x000fe400078ec0ff */
[----:B------:R-:W-:Y:S01]  /*e9730*/  LOP3.LUT R71, R71, 0xfffffffe, RZ, 0xc0, !PT ;  /* 0xfffffffe47477812 */ /* 0x000fe200078ec0ff */
[----:B------:R-:W1:Y:S02]  /*e9740*/  LDCU UR63, c[0x0][0x398] ;  /* 0x00007300ff3f77ac */ /* 0x000e640008000800 */
[----:B------:R-:W-:-:S04]  /*e9750*/  @P1 LOP3.LUT R70, R70, 0x40000000, RZ, 0xfc, !PT ;  /* 0x4000000046461812 */ /* 0x000fc800078efcff */
[----:B------:R-:W-:-:S04]  /*e9760*/  LOP3.LUT R70, R70, 0xdfffffff, RZ, 0xc0, !PT ;  /* 0xdfffffff46467812 */ /* 0x000fc800078ec0ff */
[----:B------:R-:W-:Y:S02]  /*e9770*/  @P0 LOP3.LUT R70, R70, 0x20000000, RZ, 0xfc, !PT ;  /* 0x2000000046460812 */ /* 0x000fe400078efcff */
[----:B------:R-:W-:Y:S01]  /*e9780*/  ISETP.GE.AND P0, PT, R73, UR9, PT ;  /* 0x0000000949007c0c */ /* 0x000fe2000bf06270 */
[----:B------:R-:W4:Y:S03]  /*e9790*/  LDCU.64 UR8, c[0x0][0x398] ;  /* 0x00007300ff0877ac */ /* 0x000f260008000a00 */
[----:B---3--:R-:W-:Y:S02]  /*e97a0*/  ISETP.LT.AND P1, PT, R109, UR10, !P0 ;  /* 0x0000000a6d007c0c */ /* 0x008fe4000c721270 */
[----:B------:R-:W-:Y:S02]  /*e97b0*/  @P3 LOP3.LUT R71, R71, 0x1, RZ, 0xfc, !PT ;  /* 0x0000000147473812 */ /* 0x000fe400078efcff */
[----:B------:R-:W-:Y:S01]  /*e97c0*/  LOP3.LUT R70, R70, 0xfdffffff, RZ, 0xc0, !PT ;  /* 0xfdffffff46467812 */ /* 0x000fe200078ec0ff */
[----:B------:R-:W-:Y:S01]  /*e97d0*/  VIADD R73, R113, 0xb6 ;  /* 0x000000b671497836 */ /* 0x000fe20000000000 */
[----:B--2---:R-:W-:Y:S01]  /*e97e0*/  ISETP.LT.AND P3, PT, R112, UR64, !P0 ;  /* 0x0000004070007c0c */ /* 0x004fe2000c761270 */
[----:B------:R-:W2:Y:S01]  /*e97f0*/  LDCU UR10, c[0x0][0x398] ;  /* 0x00007300ff0a77ac */ /* 0x000ea20008000800 */
[----:B-1----:R-:W-:Y:S01]  /*e9800*/  ISETP.LT.AND P2, PT, R111, UR65, !P0 ;  /* 0x000000416f007c0c */ /* 0x002fe2000c741270 */
[----:B------:R-:W1:Y:S04]  /*e9810*/  LDCU UR65, c[0x0][0x398] ;  /* 0x00007300ff4177ac */ /* 0x000e680008000800 */
[----:B------:R-:W-:Y:S01]  /*e9820*/  @P1 LOP3.LUT R70, R70, 0x2000000, RZ, 0xfc, !PT ;  /* 0x0200000046461812 */ /* 0x000fe200078efcff */
[----:B------:R-:W3:Y:S03]  /*e9830*/  LDCU UR64, c[0x0][0x398] ;  /* 0x00007300ff4077ac */ /* 0x000ee60008000800 */
        /* <DEDUP_REMOVED lines=26> */
[----:B----4-:R-:W-:Y:S02]  /*e99e0*/  ISETP.LT.AND P1, PT, R109, UR8, !P0 ;  /* 0x000000086d007c0c */ /* 0x010fe4000c721270 */
[----:B-1----:R-:W-:Y:S02]  /*e99f0*/  ISETP.LT.AND P3, PT, R112, UR65, !P0 ;  /* 0x0000004170007c0c */ /* 0x002fe4000c761270 */
[----:B------:R-:W-:Y:S01]  /*e9a00*/  LOP3.LUT R70, R70, 0xfffdffff, RZ, 0xc0, !PT ;  /* 0xfffdffff46467812 */ /* 0x000fe200078ec0ff */
[----:B------:R-:W-:Y:S01]  /*e9a10*/  VIADD R73, R113, 0xb5 ;  /* 0x000000b571497836 */ /* 0x000fe20000000000 */
[----:B------:R-:W-:Y:S01]  /*e9a20*/  ISETP.LT.AND P2, PT, R111, UR69, !P0 ;  /* 0x000000456f007c0c */ /* 0x000fe2000c741270 */
[----:B------:R-:W1:Y:S01]  /*e9a30*/  LDCU UR69, c[0x0][0x398] ;  /* 0x00007300ff4577ac */ /* 0x000e620008000800 */
[----:B------:R-:W4:Y:S05]  /*e9a40*/  LDCU UR65, c[0x0][0x398] ;  /* 0x00007300ff4177ac */ /* 0x000f2a0008000800 */
        /* <DEDUP_REMOVED lines=26> */
[----:B--2---:R-:W-:Y:S02]  /*e9bf0*/  ISETP.LT.AND P1, PT, R109, UR6, !P0 ;  /* 0x000000066d007c0c */ /* 0x004fe4000c721270 */
[----:B------:R-:W-:Y:S02]  /*e9c00*/  ISETP.LT.AND P3, PT, R112, UR60, !P0 ;  /* 0x0000003c70007c0c */ /* 0x000fe4000c761270 */
[----:B------:R-:W-:Y:S01]  /*e9c10*/  LOP3.LUT R70, R70, 0xfffffdff, RZ, 0xc0, !PT ;  /* 0xfffffdff46467812 */ /* 0x000fe200078ec0ff */
[----:B------:R-:W-:Y:S01]  /*e9c20*/  VIADD R73, R113, 0xb4 ;  /* 0x000000b471497836 */ /* 0x000fe20000000000 */
[----:B------:R-:W-:Y:S01]  /*e9c30*/  ISETP.LT.AND P2, PT, R111, UR10, !P0 ;  /* 0x0000000a6f007c0c */ /* 0x000fe2000c741270 */
[----:B------:R-:W2:Y:S01]  /*e9c40*/  LDCU.64 UR10, c[0x0][0x398] ;  /* 0x00007300ff0a77ac */ /* 0x000ea20008000a00 */
        /* <DEDUP_REMOVED lines=62> */
[----:B------:R-:W-:-:S02]  /*ea030*/  LOP3.LUT R69, R69, 0xfdffffff, RZ, 0xc0, !PT ;  /* 0xfdffffff45457812 */ /* 0x000fc400078ec0ff */
[----:B------:R-:W-:Y:S02]  /*ea040*/  @P3 LOP3.LUT R70, R70, 0x1, RZ, 0xfc, !PT ;  /* 0x0000000146463812 */ /* 0x000fe400078efcff */
[----:B------:R-:W-:Y:S01]  /*ea050*/  ISETP.LT.AND P3, PT, R112, UR19, !P0 ;  /* 0x0000001370007c0c */ /* 0x000fe2000c761270 */
[----:B------:R-:W-:Y:S01]  /*ea060*/  VIADD R73, R113, 0xb2 ;  /* 0x000000b271497836 */ /* 0x000fe20000000000 */
        /* <DEDUP_REMOVED lines=171> */
[----:B------:R-:W-:Y:S01]  /*eab20*/  ISETP.LT.AND P2, PT, R111, UR68, !P0 ;  /* 0x000000446f007c0c */ /* 0x000fe2000c741270 */
[----:B------:R-:W1:Y:S06]  /*eab30*/  LDCU UR68, c[0x0][0x398] ;  /* 0x00007300ff4477ac */ /* 0x000e6c0008000800 */
        /* <DEDUP_REMOVED lines=9> */
[----:B------:R-:W3:Y:S01]  /*eabd0*/  LDCU UR66, c[0x0][0x398] ;  /* 0x00007300ff4277ac */ /* 0x000ee20008000800 */
[----:B------:R-:W-:-:S04]  /*eabe0*/  LOP3.LUT R68, R68, 0xfffbffff, RZ, 0xc0, !PT ;  /* 0xfffbffff44447812 */ /* 0x000fc800078ec0ff */
[----:B------:R-:W-:Y:S02]  /*eabf0*/  @P1 LOP3.LUT R68, R68, 0x40000, RZ, 0xfc, !PT ;  /* 0x0004000044441812 */ /* 0x000fe400078efcff */
[----:B--2---:R-:W-:Y:S01]  /*eac00*/  ISETP.LT.AND P2, PT, R107, UR67, !P0 ;  /* 0x000000436b007c0c */ /* 0x004fe2000c741270 */
        /* <DEDUP_REMOVED lines=14> */
[----:B------:R-:W3:Y:S03]  /*eacf0*/  LDCU.64 UR6, c[0x0][0x398] ;  /* 0x00007300ff0677ac */ /* 0x000ee60008000a00 */
[----:B------:R-:W-:Y:S01]  /*ead00*/  ISETP.LT.AND P1, PT, R109, UR8, !P0 ;  /* 0x000000086d007c0c */ /* 0x000fe2000c721270 */
[----:B------:R-:W3:Y:S01]  /*ead10*/  LDCU UR8, c[0x0][0x398] ;  /* 0x00007300ff0877ac */ /* 0x000ee20008000800 */
[----:B--2---:R-:W-:Y:S02]  /*ead20*/  ISETP.LT.AND P3, PT, R112, UR67, !P0 ;  /* 0x0000004370007c0c */ /* 0x004fe4000c761270 */
[----:B------:R-:W-:Y:S01]  /*ead30*/  LOP3.LUT R68, R68, 0xfffffdff, RZ, 0xc0, !PT ;  /* 0xfffffdff44447812 */ /* 0x000fe200078ec0ff */
[----:B------:R-:W-:Y:S01]  /*ead40*/  VIADD R73, R113, 0xac ;  /* 0x000000ac71497836 */ /* 0x000fe20000000000 */
[----:B-1----:R-:W-:Y:S01]  /*ead50*/  ISETP.LT.AND P2, PT, R111, UR68, !P0 ;  /* 0x000000446f007c0c */ /* 0x002fe2000c741270 */
[----:B------:R-:W1:Y:S01]  /*ead60*/  LDCU UR68, c[0x0][0x398] ;  /* 0x00007300ff4477ac */ /* 0x000e620008000800 */
[----:B------:R-:W-:Y:S01]  /*ead70*/  LOP3.LUT R65, R65, 0x7fffffff, RZ, 0xc0, !PT ;  /* 0x7fffffff41417812 */ /* 0x000fe200078ec0ff */
[----:B------:R-:W2:Y:S04]  /*ead80*/  LDCU UR67, c[0x0][0x398] ;  /* 0x00007300ff4377ac */ /* 0x000ea80008000800 */
        /* <DEDUP_REMOVED lines=26> */
[----:B---3--:R-:W-:Y:S02]  /*eaf30*/  ISETP.LT.AND P1, PT, R109, UR6, !P0 ;  /* 0x000000066d007c0c */ /* 0x008fe4000c721270 */
[----:B------:R-:W-:Y:S02]  /*eaf40*/  ISETP.LT.AND P3, PT, R112, UR8, !P0 ;  /* 0x0000000870007c0c */ /* 0x000fe4000c761270 */
[----:B------:R-:W-:Y:S01]  /*eaf50*/  LOP3.LUT R68, R68, 0xfffffffd, RZ, 0xc0, !PT ;  /* 0xfffffffd44447812 */ /* 0x000fe200078ec0ff */
[----:B------:R-:W-:Y:S01]  /*eaf60*/  VIADD R73, R113, 0xab ;  /* 0x000000ab71497836 */ /* 0x000fe20000000000 */
[----:B------:R-:W-:Y:S01]  /*eaf70*/  ISETP.LT.AND P2, PT, R111, UR10, !P0 ;  /* 0x0000000a6f007c0c */ /* 0x000fe2000c741270 */
[----:B------:R-:W3:Y:S01]  /*eaf80*/  LDCU.64 UR10, c[0x0][0x398] ;  /* 0x00007300ff0a77ac */ /* 0x000ee20008000a00 */
        /* <DEDUP_REMOVED lines=14> */
[----:B----4-:R-:W-:-:S03]  /*eb070*/  ISETP.LT.AND P3, PT, R108, UR65, !P0 ;  /* 0x000000416c007c0c */ /* 0x010fc6000c761270 */
[----:B------:R-:W-:Y:S01]  /*eb080*/  @P2 LOP3.LUT R67, R67, 0x80000000, RZ, 0xfc, !PT ;  /* 0x8000000043432812 */ /* 0x000fe200078efcff */
[----:B------:R-:W4:Y:S01]  /*eb090*/  LDCU UR65, c[0x0][0x398] ;  /* 0x00007300ff4177ac */ /* 0x000f220008000800 */
[----:B------:R-:W-:Y:S02]  /*eb0a0*/  ISETP.LT.AND P0, PT, R114, UR62, !P0 ;  /* 0x0000003e72007c0c */ /* 0x000fe4000c701270 */
[----:B------:R-:W-:Y:S01]  /*eb0b0*/  LOP3.LUT R67, R67, 0xbfffffff, RZ, 0xc0, !PT ;  /* 0xbfffffff43437812 */ /* 0x000fe200078ec0ff */
[----:B------:R-:W1:Y:S03]  /*eb0c0*/  LDCU UR62, c[0x0][0x398] ;  /* 0x00007300ff3e77ac */ /* 0x000e660008000800 */
[----:B------:R-:W-:-:S04]  /*eb0d0*/  @P1 LOP3.LUT R67, R67, 0x40000000, RZ, 0xfc, !PT ;  /* 0x4000000043431812 */ /* 0x000fc800078efcff */
[----:B------:R-:W-:-:S04]  /*eb0e0*/  LOP3.LUT R67, R67, 0xdfffffff, RZ, 0xc0, !PT ;  /* 0xdfffffff43437812 */ /* 0x000fc800078ec0ff */
[----:B------:R-:W-:Y:S02]  /*eb0f0*/  @P0 LOP3.LUT R67, R67, 0x20000000, RZ, 0xfc, !PT ;  /* 0x2000000043430812 */ /* 0x000fe400078efcff */
[----:B------:R-:W-:-:S04]  /*eb100*/  ISETP.GE.AND P0, PT, R73, UR9, PT ;  /* 0x0000000949007c0c */ /* 0x000fc8000bf06270 */
[----:B---3--:R-:W-:Y:S02]  /*eb110*/  ISETP.LT.AND P1, PT, R109, UR10, !P0 ;  /* 0x0000000a6d007c0c */ /* 0x008fe4000c721270 */
[----:B------:R-:W-:Y:S02]  /*eb120*/  LOP3.LUT R68, R68, 0xfffffffe, RZ, 0xc0, !PT ;  /* 0xfffffffe44447812 */ /* 0x000fe400078ec0ff */
[----:B------:R-:W-:Y:S02]  /*eb130*/  LOP3.LUT R67, R67, 0xfdffffff, RZ, 0xc0, !PT ;  /* 0xfdffffff43437812 */ /* 0x000fe400078ec0ff */
[----:B------:R-:W-:Y:S02]  /*eb140*/  @P3 LOP3.LUT R68, R68, 0x1, RZ, 0xfc, !PT ;  /* 0x0000000144443812 */ /* 0x000fe400078efcff */
[----:B-1----:R-:W-:Y:S01]  /*eb150*/  ISETP.LT.AND P3, PT, R112, UR75, !P0 ;  /* 0x0000004b70007c0c */ /* 0x002fe2000c761270 */
[----:B------:R-:W-:Y:S01]  /*eb160*/  VIADD R73, R113, 0xaa ;  /* 0x000000aa71497836 */ /* 0x000fe20000000000 */
[----:B------:R-:W-:Y:S01]  /*eb170*/  ISETP.LT.AND P2, PT, R111, UR76, !P0 ;  /* 0x0000004c6f007c0c */ /* 0x000fe2000c741270 */
[----:B------:R-:W1:Y:S02]  /*eb180*/  LDCU UR75, c[0x0][0x398] ;  /* 0x00007300ff4b77ac */ /* 0x000e640008000800 */
[----:B------:R-:W-:Y:S01]  /*eb190*/  @P1 LOP3.LUT R67, R67, 0x2000000, RZ, 0xfc, !PT ;  /* 0x0200000043431812 */ /* 0x000fe200078efcff */
[----:B------:R-:W3:Y:S03]  /*eb1a0*/  LDCU UR76, c[0x0][0x398] ;  /* 0x00007300ff4c77ac */ /* 0x000ee60008000800 */
[----:B------:R-:W-:-:S04]  /*eb1b0*/  LOP3.LUT R67, R67, 0xefffffff, RZ, 0xc0, !PT ;  /* 0xefffffff43437812 */ /* 0x000fc800078ec0ff */
[----:B------:R-:W-:Y:S02]  /*eb1c0*/  @P3 LOP3.LUT R67, R67, 0x10000000, RZ, 0xfc, !PT ;  /* 0x1000000043433812 */ /* 0x000fe400078efcff */
[----:B------:R-:W-:Y:S01]  /*eb1d0*/  ISETP.LT.AND P1, PT, R110, UR8, !P0 ;  /* 0x000000086e007c0c */ /* 0x000fe2000c721270 */
[----:B------:R-:W1:Y:S01]  /*eb1e0*/  LDCU.64 UR8, c[0x0][0x398] ;  /* 0x00007300ff0877ac */ /* 0x000e620008000a00 */
        /* <DEDUP_REMOVED lines=28> */
[----:B------:R-:W-:Y:S01]  /*eb3b0*/  LOP3.LUT R64, R64, 0x7fffffff, RZ, 0xc0, !PT ;  /* 0x7fffffff40407812 */ /* 0x000fe200078ec0ff */
[----:B------:R-:W1:Y:S04]  /*eb3c0*/  LDCU UR74, c[0x0][0x398] ;  /* 0x00007300ff4a77ac */ /* 0x000e680008000800 */
[----:B------:R-:W-:-:S04]  /*eb3d0*/  @P1 LOP3.LUT R67, R67, 0x20000, RZ, 0xfc, !PT ;  /* 0x0002000043431812 */ /* 0x000fc800078efcff */
[----:B------:R-:W-:-:S04]  /*eb3e0*/  LOP3.LUT R67, R67, 0xffefffff, RZ, 0xc0, !PT ;  /* 0xffefffff43437812 */ /* 0x000fc800078ec0ff */
[----:B------:R-:W-:Y:S02]  /*eb3f0*/  @P3 LOP3.LUT R67, R67, 0x100000, RZ, 0xfc, !PT ;  /* 0x0010000043433812 */ /* 0x000fe400078efcff */
[----:B---3--:R-:W-:Y:S01]  /*eb400*/  ISETP.LT.AND P1, PT, R110, UR76, !P0 ;  /* 0x0000004c6e007c0c */ /* 0x008fe2000c721270 */
[----:B------:R-:W3:Y:S01]  /*eb410*/  LDCU UR76, c[0x0][0x398] ;  /* 0x00007300ff4c77ac */ /* 0x000ee20008000800 */
        /* <DEDUP_REMOVED lines=81> */
[----:B------:R-:W1:Y:S03]  /*eb930*/  LDCU UR59, c[0x0][0x398] ;  /* 0x00007300ff3b77ac */ /* 0x000e660008000800 */
[----:B------:R-:W-:-:S04]  /*eb940*/  @P1 LOP3.LUT R66, R66, 0x40000000, RZ, 0xfc, !PT ;  /* 0x4000000042421812 */ /* 0x000fc800078efcff */
[----:B------:R-:W-:-:S04]  /*eb950*/  LOP3.LUT R66, R66, 0xdfffffff, RZ, 0xc0, !PT ;  /* 0xdfffffff42427812 */ /* 0x000fc800078ec0ff */
[----:B------:R-:W-:Y:S02]  /*eb960*/  @P0 LOP3.LUT R66, R66, 0x20000000, RZ, 0xfc, !PT ;  /* 0x2000000042420812 */ /* 0x000fe400078efcff */
[----:B------:R-:W-:Y:S01]  /*eb970*/  ISETP.GE.AND P0, PT, R73, UR7, PT ;  /* 0x0000000749007c0c */ /* 0x000fe2000bf06270 */
[----:B------:R-:W1:Y:S03]  /*eb980*/  LDCU.64 UR6, c[0x0][0x398] ;  /* 0x00007300ff0677ac */ /* 0x000e660008000a00 */
[----:B--2---:R-:W-:Y:S02]  /*eb990*/  ISETP.LT.AND P1, PT, R109, UR8, !P0 ;  /* 0x000000086d007c0c */ /* 0x004fe4000c721270 */
[----:B------:R-:W-:Y:S02]  /*eb9a0*/  LOP3.LUT R67, R67, 0xfffffffe, RZ, 0xc0, !PT ;  /* 0xfffffffe43437812 */ /* 0x000fe400078ec0ff */
[----:B------:R-:W-:-:S02]  /*eb9b0*/  LOP3.LUT R66, R66, 0xfdffffff, RZ, 0xc0, !PT ;  /* 0xfdffffff42427812 */ /* 0x000fc400078ec0ff */
[----:B------:R-:W-:Y:S02]  /*eb9c0*/  @P3 LOP3.LUT R67, R67, 0x1, RZ, 0xfc, !PT ;  /* 0x0000000143433812 */ /* 0x000fe400078efcff */
[----:B------:R-:W-:Y:S01]  /*eb9d0*/  ISETP.LT.AND P3, PT, R112, UR34, !P0 ;  /* 0x0000002270007c0c */ /* 0x000fe2000c761270 */
[----:B------:R-:W-:Y:S01]  /*eb9e0*/  VIADD R73, R113, 0xa6 ;  /* 0x000000a671497836 */ /* 0x000fe20000000000 */
[----:B------:R-:W-:Y:S01]  /*eb9f0*/  ISETP.LT.AND P2, PT, R111, UR18, !P0 ;  /* 0x000000126f007c0c */ /* 0x000fe2000c741270 */
[----:B------:R-:W2:Y:S02]  /*eba00*/  LDCU UR18, c[0x0][0x398] ;  /* 0x00007300ff1277ac */ /* 0x000ea40008000800 */
        /* <DEDUP_REMOVED lines=63> */
[----:B--2---:R-:W-:Y:S01]  /*ebe00*/  ISETP.LT.AND P1, PT, R109, UR10, !P0 ;  /* 0x0000000a6d007c0c */ /* 0x004fe2000c721270 */
[----:B------:R-:W2:Y:S01]  /*ebe10*/  LDCU UR10, c[0x0][0x398] ;  /* 0x00007300ff0a77ac */ /* 0x000ea20008000800 */
[----:B------:R-:W-:Y:S02]  /*ebe20*/  ISETP.LT.AND P3, PT, R112, UR14, !P0 ;  /* 0x0000000e70007c0c */ /* 0x000fe4000c761270 */
[----:B------:R-:W-:Y:S01]  /*ebe30*/  LOP3.LUT R66, R66, 0xfffffdff, RZ, 0xc0, !PT ;  /* 0xfffffdff42427812 */ /* 0x000fe200078ec0ff */
[----:B------:R-:W1:Y:S01]  /*ebe40*/  LDCU UR14, c[0x0][0x398] ;  /* 0x00007300ff0e77ac */ /* 0x000e620008000800 */
[----:B------:R-:W-:-:S02]  /*ebe50*/  ISETP.LT.AND P2, PT, R111, UR15, !P0 ;  /* 0x0000000f6f007c0c */ /* 0x000fc4000c741270 */
[----:B------:R-:W-:Y:S01]  /*ebe60*/  IADD3 R73, PT, PT, R113, 0xa4, RZ ;  /* 0x000000a471497810 */ /* 0x000fe20007ffe0ff */
        /* <DEDUP_REMOVED lines=28> */
[----:B-1----:R-:W-:Y:S01]  /*ec030*/  ISETP.LT.AND P1, PT, R109, UR8, !P0 ;  /* 0x000000086d007c0c */ /* 0x002fe2000c721270 */
[----:B------:R-:W1:Y:S01]  /*ec040*/  LDCU UR8, c[0x0][0x398] ;  /* 0x00007300ff0877ac */ /* 0x000e620008000800 */
        /* <DEDUP_REMOVED lines=28> */
[----:B------:R-:W-:-:S04]  /*ec210*/  ISETP.GE.AND P0, PT, R73, UR11, PT ;  /* 0x0000000b49007c0c */ /* 0x000fc8000bf06270 */
[----:B--2---:R-:W-:Y:S01]  /*ec220*/  ISETP.LT.AND P1, PT, R109, UR6, !P0 ;  /* 0x000000066d007c0c */ /* 0x004fe2000c721270 */
[----:B------:R-:W2:Y:S01]  /*ec230*/  LDCU UR6, c[0x0][0x398] ;  /* 0x00007300ff0677ac */ /* 0x000ea20008000800 */
[----:B------:R-:W-:Y:S02]  /*ec240*/  LOP3.LUT R66, R66, 0xfffffffe, RZ, 0xc0, !PT ;  /* 0xfffffffe42427812 */ /* 0x000fe400078ec0ff */
[----:B------:R-:W-:Y:S02]  /*ec250*/  LOP3.LUT R65, R65, 0xfdffffff, RZ, 0xc0, !PT ;  /* 0xfdffffff41417812 */ /* 0x000fe400078ec0ff */
[----:B------:R-:W-:Y:S02]  /*ec260*/  @P3 LOP3.LUT R66, R66, 0x1, RZ, 0xfc, !PT ;  /* 0x0000000142423812 */ /* 0x000fe400078efcff */
[----:B-1----:R-:W-:Y:S01]  /*ec270*/  ISETP.LT.AND P3, PT, R112, UR8, !P0 ;  /* 0x0000000870007c0c */ /* 0x002fe2000c761270 */
[----:B------:R-:W-:Y:S01]  /*ec280*/  VIADD R73, R113, 0xa2 ;  /* 0x000000a271497836 */ /* 0x000fe20000000000 */
[----:B------:R-:W-:Y:S01]  /*ec290*/  ISETP.LT.AND P2, PT, R111, UR10, !P0 ;  /* 0x0000000a6f007c0c */ /* 0x000fe2000c741270 */
[----:B------:R-:W1:Y:S02]  /*ec2a0*/  LDCU.64 UR10, c[0x0][0x398] ;  /* 0x00007300ff0a77ac */ /* 0x000e640008000a00 */
        /* <DEDUP_REMOVED lines=28> */
[----:B------:R-:W-:Y:S01]  /*ec470*/  LOP3.LUT R65, R65, 0xfffdffff, RZ, 0xc0, !PT ;  /* 0xfffdffff41417812 */ /* 0x000fe200078ec0ff */
[----:B------:R-:W-:Y:S01]  /*ec480*/  VIADD R73, R113, 0xa1 ;  /* 0x000000a171497836 */ /* 0x000fe20000000000 */
[----:B--2---:R-:W-:Y:S01]  /*ec490*/  ISETP.LT.AND P3, PT, R112, UR6, !P0 ;  /* 0x0000000670007c0c */ /* 0x004fe2000c761270 */
[----:B------:R-:W1:Y:S01]  /*ec4a0*/  LDCU UR6, c[0x0][0x398] ;  /* 0x00007300ff0677ac */ /* 0x000e620008000800 */
[----:B------:R-:W-:Y:S01]  /*ec4b0*/  ISETP.LT.AND P2, PT, R111, UR8, !P0 ;  /* 0x000000086f007c0c */ /* 0x000fe2000c741270 */
[----:B------:R-:W2:Y:S06]  /*ec4c0*/  LDCU.64 UR8, c[0x0][0x398] ;  /* 0x00007300ff0877ac */ /* 0x000eac0008000a00 */
        /* <DEDUP_REMOVED lines=12> */
[----:B----4-:R-:W-:Y:S01]  /*ec590*/  ISETP.LT.AND P2, PT, R107, UR65, !P0 ;  /* 0x000000416b007c0c */ /* 0x010fe2000c741270 */
[----:B------:R-:W4:Y:S01]  /*ec5a0*/  LDCU UR65, c[0x0][0x398] ;  /* 0x00007300ff4177ac */ /* 0x000f220008000800 */
        /* <DEDUP_REMOVED lines=17> */
[----:B-1----:R-:W-:Y:S01]  /*ec6c0*/  ISETP.LT.AND P2, PT, R111, UR6, !P0 ;  /* 0x000000066f007c0c */ /* 0x002fe2000c741270 */
[----:B------:R-:W1:Y:S01]  /*ec6d0*/  LDCU.64 UR6, c[0x0][0x398] ;  /* 0x00007300ff0677ac */ /* 0x000e620008000a00 */
[----:B------:R-:W2:Y:S05]  /*ec6e0*/  LDCU UR70, c[0x0][0x398] ;  /* 0x00007300ff4677ac */ /* 0x000eaa0008000800 */
        /* <DEDUP_REMOVED lines=28> */
[----:B------:R-:W1:Y:S01]  /*ec8b0*/  LDCU.64 UR10, c[0x0][0x398] ;  /* 0x00007300ff0a77ac */ /* 0x000e620008000a00 */
[----:B------:R-:W-:Y:S02]  /*ec8c0*/  LOP3.LUT R65, R65, 0xfffffffd, RZ, 0xc0, !PT ;  /* 0xfffffffd41417812 */ /* 0x000fe400078ec0ff */
[----:B--2---:R-:W-:Y:S01]  /*ec8d0*/  ISETP.LT.AND P2, PT, R111, UR70, !P0 ;  /* 0x000000466f007c0c */ /* 0x004fe2000c741270 */
[----:B------:R-:W-:Y:S01]  /*ec8e0*/  VIADD R73, R113, 0x9f ;  /* 0x0000009f71497836 */ /* 0x000fe20000000000 */
        /* <DEDUP_REMOVED lines=24> */
[----:B------:R-:W3:Y:S03]  /*eca70*/  LDCU.64 UR8, c[0x0][0x398] ;  /* 0x00007300ff0877ac */ /* 0x000ee60008000a00 */
[----:B-1----:R-:W-:Y:S02]  /*eca80*/  ISETP.LT.AND P1, PT, R109, UR10, !P0 ;  /* 0x0000000a6d007c0c */ /* 0x002fe4000c721270 */
[----:B------:R-:W-:Y:S02]  /*eca90*/  LOP3.LUT R65, R65, 0xfffffffe, RZ, 0xc0, !PT ;  /* 0xfffffffe41417812 */ /* 0x000fe400078ec0ff */
[----:B------:R-:W-:-:S02]  /*ecaa0*/  LOP3.LUT R64, R64, 0xfdffffff, RZ, 0xc0, !PT ;  /* 0xfdffffff40407812 */ /* 0x000fc400078ec0ff */
[----:B------:R-:W-:Y:S02]  /*ecab0*/  @P3 LOP3.LUT R65, R65, 0x1, RZ, 0xfc, !PT ;  /* 0x0000000141413812 */ /* 0x000fe400078efcff */
[----:B------:R-:W-:Y:S01]  /*ecac0*/  ISETP.LT.AND P3, PT, R112, UR63, !P0 ;  /* 0x0000003f70007c0c */ /* 0x000fe2000c761270 */
[----:B------:R-:W-:Y:S01]  /*ecad0*/  VIADD R73, R113, 0x9e ;  /* 0x0000009e71497836 */ /* 0x000fe20000000000 */
[----:B--2---:R-:W-:Y:S01]  /*ecae0*/  ISETP.LT.AND P2, PT, R111, UR70, !P0 ;  /* 0x000000466f007c0c */ /* 0x004fe2000c741270 */
[----:B------:R-:W1:Y:S02]  /*ecaf0*/  LDCU UR70, c[0x0][0x398] ;  /* 0x00007300ff4677ac */ /* 0x000e640008000800 */
[----:B------:R-:W-:Y:S02]  /*ecb00*/  @P1 LOP3.LUT R64, R64, 0x2000000, RZ, 0xfc, !PT ;  /* 0x0200000040401812 */ /* 0x000fe400078efcff */
[----:B------:R-:W-:Y:S01]  /*ecb10*/  LOP3.LUT R62, R62, 0x7fffffff, RZ, 0xc0, !PT ;  /* 0x7fffffff3e3e7812 */ /* 0x000fe200078ec0ff */
[----:B------:R-:W2:Y:S01]  /*ecb20*/  LDCU UR63, c[0x0][0x398] ;  /* 0x00007300ff3f77ac */ /* 0x000ea20008000800 */
        /* <DEDUP_REMOVED lines=26> */
[----:B---3--:R-:W-:Y:S02]  /*eccd0*/  ISETP.LT.AND P1, PT, R109, UR8, !P0 ;  /* 0x000000086d007c0c */ /* 0x008fe4000c721270 */
[----:B------:R-:W-:Y:S02]  /*ecce0*/  ISETP.LT.AND P3, PT, R112, UR76, !P0 ;  /* 0x0000004c70007c0c */ /* 0x000fe4000c761270 */
[----:B------:R-:W-:Y:S01]  /*eccf0*/  LOP3.LUT R64, R64, 0xfffdffff, RZ, 0xc0, !PT ;  /* 0xfffdffff40407812 */ /* 0x000fe200078ec0ff */
[----:B------:R-:W-:Y:S01]  /*ecd00*/  VIADD R73, R113, 0x9d ;  /* 0x0000009d71497836 */ /* 0x000fe20000000000 */
[----:B------:R-:W-:Y:S01]  /*ecd10*/  ISETP.LT.AND P2, PT, R111, UR75, !P0 ;  /* 0x0000004b6f007c0c */ /* 0x000fe2000c741270 */
[----:B------:R-:W3:Y:S01]  /*ecd20*/  LDCU UR76, c[0x0][0x398] ;  /* 0x00007300ff4c77ac */ /* 0x000ee20008000800 */
        /* <DEDUP_REMOVED lines=166> */
[----:B------:R-:W-:Y:S01]  /*ed790*/  LOP3.LUT R63, R63, 0xfffffdff, RZ, 0xc0, !PT ;  /* 0xfffffdff3f3f7812 */ /* 0x000fe200078ec0ff */
[----:B------:R-:W-:Y:S01]  /*ed7a0*/  VIADD R73, R113, 0x98 ;  /* 0x0000009871497836 */ /* 0x000fe20000000000 */
[----:B------:R-:W-:Y:S01]  /*ed7b0*/  ISETP.LT.AND P3, PT, R112, UR12, !P0 ;  /* 0x0000000c70007c0c */ /* 0x000fe2000c761270 */
[----:B------:R-:W1:Y:S01]  /*ed7c0*/  LDCU UR10, c[0x0][0x398] ;  /* 0x00007300ff0a77ac */ /* 0x000e620008000800 */
        /* <DEDUP_REMOVED lines=60> */
[----:B------:R-:W-:-:S04]  /*edb90*/  ISETP.GE.AND P0, PT, R73, UR11, PT ;  /* 0x0000000b49007c0c */ /* 0x000fc8000bf06270 */
[----:B-1----:R-:W-:Y:S02]  /*edba0*/  ISETP.LT.AND P1, PT, R109, UR6, !P0 ;  /* 0x000000066d007c0c */ /* 0x002fe4000c721270 */
[----:B------:R-:W-:Y:S02]  /*edbb0*/  LOP3.LUT R63, R63, 0xfffffffe, RZ, 0xc0, !PT ;  /* 0xfffffffe3f3f7812 */ /* 0x000fe400078ec0ff */
[----:B------:R-:W-:Y:S02]  /*edbc0*/  LOP3.LUT R62, R62, 0xfdffffff, RZ, 0xc0, !PT ;  /* 0xfdffffff3e3e7812 */ /* 0x000fe400078ec0ff */
[----:B------:R-:W-:Y:S02]  /*edbd0*/  @P3 LOP3.LUT R63, R63, 0x1, RZ, 0xfc, !PT ;  /* 0x000000013f3f3812 */ /* 0x000fe400078efcff */
[----:B------:R-:W-:Y:S01]  /*edbe0*/  ISETP.LT.AND P3, PT, R112, UR10, !P0 ;  /* 0x0000000a70007c0c */ /* 0x000fe2000c761270 */
[----:B------:R-:W1:Y:S01]  /*edbf0*/  LDCU.64 UR10, c[0x0][0x398] ;  /* 0x00007300ff0a77ac */ /* 0x000e620008000a00 */
[----:B------:R-:W-:-:S03]  /*edc00*/  ISETP.LT.AND P2, PT, R111, UR57, !P0 ;  /* 0x000000396f007c0c */ /* 0x000fc6000c741270 */
[----:B------:R-:W-:Y:S01]  /*edc10*/  @P1 LOP3.LUT R62, R62, 0x2000000, RZ, 0xfc, !PT ;  /* 0x020000003e3e1812 */ /* 0x000fe200078efcff */
[----:B------:R-:W-:Y:S01]  /*edc20*/  VIADD R73, R113, 0x96 ;  /* 0x0000009671497836 */ /* 0x000fe20000000000 */
[----:B------:R-:W1:Y:S02]  /*edc30*/  LDCU UR57, c[0x0][0x398] ;  /* 0x00007300ff3977ac */ /* 0x000e640008000800 */
        /* <DEDUP_REMOVED lines=35> */
[----:B--2---:R-:W-:Y:S01]  /*ede70*/  ISETP.LT.AND P1, PT, R110, UR8, !P0 ;  /* 0x000000086e007c0c */ /* 0x004fe2000c721270 */
[----:B------:R-:W2:Y:S01]  /*ede80*/  LDCU.64 UR8, c[0x0][0x398] ;  /* 0x00007300ff0877ac */ /* 0x000ea20008000a00 */
        /* <DEDUP_REMOVED lines=22> */
[----:B--2---:R-:W-:Y:S02]  /*edff0*/  ISETP.LT.AND P1, PT, R109, UR8, !P0 ;  /* 0x000000086d007c0c */ /* 0x004fe4000c721270 */
[----:B------:R-:W-:Y:S01]  /*ee000*/  ISETP.LT.AND P3, PT, R112, UR67, !P0 ;  /* 0x0000004370007c0c */ /* 0x000fe2000c761270 */
[----:B------:R-:W2:Y:S01]  /*ee010*/  LDCU UR67, c[0x0][0x398] ;  /* 0x00007300ff4377ac */ /* 0x000ea20008000800 */
[----:B------:R-:W-:-:S02]  /*ee020*/  LOP3.LUT R62, R62, 0xfffffdff, RZ, 0xc0, !PT ;  /* 0xfffffdff3e3e7812 */ /* 0x000fc400078ec0ff */
[----:B-1----:R-:W-:Y:S01]  /*ee030*/  ISETP.LT.AND P2, PT, R111, UR68, !P0 ;  /* 0x000000446f007c0c */ /* 0x002fe2000c741270 */
[----:B------:R-:W-:Y:S01]  /*ee040*/  VIADD R73, R113, 0x94 ;  /* 0x0000009471497836 */ /* 0x000fe20000000000 */
        /* <DEDUP_REMOVED lines=27> */
[----:B------:R-:W4:Y:S03]  /*ee200*/  LDCU.64 UR10, c[0x0][0x398] ;  /* 0x00007300ff0a77ac */ /* 0x000f260008000a00 */
[----:B---3--:R-:W-:Y:S02]  /*ee210*/  ISETP.LT.AND P1, PT, R109, UR6, !P0 ;  /* 0x000000066d007c0c */ /* 0x008fe4000c721270 */
[----:B--2---:R-:W-:Y:S02]  /*ee220*/  ISETP.LT.AND P3, PT, R112, UR67, !P0 ;  /* 0x0000004370007c0c */ /* 0x004fe4000c761270 */
[----:B------:R-:W-:Y:S01]  /*ee230*/  LOP3.LUT R62, R62, 0xfffffffd, RZ, 0xc0, !PT ;  /* 0xfffffffd3e3e7812 */ /* 0x000fe200078ec0ff */
[----:B------:R-:W-:Y:S01]  /*ee240*/  VIADD R73, R113, 0x93 ;  /* 0x0000009371497836 */ /* 0x000fe20000000000 */
[----:B-1----:R-:W-:Y:S01]  /*ee250*/  ISETP.LT.AND P2, PT, R111, UR68, !P0 ;  /* 0x000000446f007c0c */ /* 0x002fe2000c741270 */
[----:B------:R-:W1:Y:S01]  /*ee260*/  LDCU UR68, c[0x0][0x398] ;  /* 0x00007300ff4477ac */ /* 0x000e620008000800 */
[----:B------:R-:W-:-:S02]  /*ee270*/  LOP3.LUT R59, R59, 0x7fffffff, RZ, 0xc0, !PT ;  /* 0x7fffffff3b3b7812 */ /* 0x000fc400078ec0ff */
[----:B------:R-:W-:Y:S01]  /*ee280*/  LOP3.LUT R58, R58, 0x7fffffff, RZ, 0xc0, !PT ;  /* 0x7fffffff3a3a7812 */ /* 0x000fe200078ec0ff */
[----:B------:R-:W2:Y:S02]  /*ee290*/  LDCU UR67, c[0x0][0x398] ;  /* 0x00007300ff4377ac */ /* 0x000ea40008000800 */
[----:B------:R-:W-:-:S04]  /*ee2a0*/  @P1 LOP3.LUT R62, R62, 0x2, RZ, 0xfc, !PT ;  /* 0x000000023e3e1812 */ /* 0x000fc800078efcff */
[----:B------:R-:W-:-:S04]  /*ee2b0*/  LOP3.LUT R62, R62, 0xffffffef, RZ, 0xc0, !PT ;  /* 0xffffffef3e3e7812 */ /* 0x000fc800078ec0ff */
[----:B------:R-:W-:Y:S02]  /*ee2c0*/  @P3 LOP3.LUT R62, R62, 0x10, RZ, 0xfc, !PT ;  /* 0x000000103e3e3812 */ /* 0x000fe400078efcff */
[----:B------:R-:W-:Y:S01]  /*ee2d0*/  ISETP.LT.AND P1, PT, R110, UR69, !P0 ;  /* 0x000000456e007c0c */ /* 0x000fe2000c721270 */
        /* <DEDUP_REMOVED lines=20> */
[----:B----4-:R-:W-:Y:S02]  /*ee420*/  ISETP.LT.AND P1, PT, R109, UR10, !P0 ;  /* 0x0000000a6d007c0c */ /* 0x010fe4000c721270 */
[----:B------:R-:W-:Y:S02]  /*ee430*/  LOP3.LUT R62, R62, 0xfffffffe, RZ, 0xc0, !PT ;  /* 0xfffffffe3e3e7812 */ /* 0x000fe400078ec0ff */
[----:B------:R-:W-:-:S02]  /*ee440*/  LOP3.LUT R61, R61, 0xfdffffff, RZ, 0xc0, !PT ;  /* 0xfdffffff3d3d7812 */ /* 0x000fc400078ec0ff */
[----:B------:R-:W-:Y:S02]  /*ee450*/  @P3 LOP3.LUT R62, R62, 0x1, RZ, 0xfc, !PT ;  /* 0x000000013e3e3812 */ /* 0x000fe400078efcff */
[----:B---3--:R-:W-:Y:S01]  /*ee460*/  ISETP.LT.AND P3, PT, R112, UR69, !P0 ;  /* 0x0000004570007c0c */ /* 0x008fe2000c761270 */
[----:B------:R-:W-:Y:S01]  /*ee470*/  VIADD R73, R113, 0x92 ;  /* 0x0000009271497836 */ /* 0x000fe20000000000 */
[----:B------:R-:W-:Y:S01]  /*ee480*/  ISETP.LT.AND P2, PT, R111, UR77, !P0 ;  /* 0x0000004d6f007c0c */ /* 0x000fe2000c741270 */
[----:B------:R-:W3:Y:S02]  /*ee490*/  LDCU UR77, c[0x0][0x398] ;  /* 0x00007300ff4d77ac */ /* 0x000ee40008000800 */
[----:B------:R-:W-:Y:S01]  /*ee4a0*/  @P1 LOP3.LUT R61, R61, 0x2000000, RZ, 0xfc, !PT ;  /* 0x020000003d3d1812 */ /* 0x000fe200078efcff */
[----:B------:R-:W4:Y:S03]  /*ee4b0*/  LDCU UR69, c[0x0][0x398] ;  /* 0x00007300ff4577ac */ /* 0x000f260008000800 */
        /* <DEDUP_REMOVED lines=66> */
[----:B------:R-:W-:-:S02]  /*ee8e0*/  LOP3.LUT R41, R41, 0x7fffffff, RZ, 0xc0, !PT ;  /* 0x7fffffff29297812 */ /* 0x000fc400078ec0ff */
[----:B------:R-:W-:Y:S01]  /*ee8f0*/  LOP3.LUT R40, R40, 0x7fffffff, RZ, 0xc0, !PT ;  /* 0x7fffffff28287812 */ /* 0x000fe200078ec0ff */
[----:B------:R-:W1:Y:S02]  /*ee900*/  LDCU UR71, c[0x0][0x398] ;  /* 0x00007300ff4777ac */ /* 0x000e640008000800 */
        /* <DEDUP_REMOVED lines=129> */
[----:B------:R-:W-:Y:S01]  /*ef120*/  ISETP.LT.AND P3, PT, R112, UR73, !P0 ;  /* 0x0000004970007c0c */ /* 0x000fe2000c761270 */
[----:B------:R-:W2:Y:S01]  /*ef130*/  LDCU UR73, c[0x0][0x398] ;  /* 0x00007300ff4977ac */ /* 0x000ea20008000800 */
[----:B------:R-:W-:-:S02]  /*ef140*/  LOP3.LUT R60, R60, 0xfffffdff, RZ, 0xc0, !PT ;  /* 0xfffffdff3c3c7812 */ /* 0x000fc400078ec0ff */
[----:B------:R-:W-:Y:S01]  /*ef150*/  ISETP.LT.AND P2, PT, R111, UR74, !P0 ;  /* 0x0000004a6f007c0c */ /* 0x000fe2000c741270 */
        /* <DEDUP_REMOVED lines=29> */
[----:B-1----:R-:W-:Y:S02]  /*ef330*/  ISETP.LT.AND P1, PT, R109, UR8, !P0 ;  /* 0x000000086d007c0c */ /* 0x002fe4000c721270 */
[----:B--2---:R-:W-:Y:S01]  /*ef340*/  ISETP.LT.AND P3, PT, R112, UR73, !P0 ;  /* 0x0000004970007c0c */ /* 0x004fe2000c761270 */
[----:B------:R-:W1:Y:S01]  /*ef350*/  LDCU UR73, c[0x0][0x398] ;  /* 0x00007300ff4977ac */ /* 0x000e620008000800 */
[----:B------:R-:W-:-:S02]  /*ef360*/  LOP3.LUT R60, R60, 0xfffffffd, RZ, 0xc0, !PT ;  /* 0xfffffffd3c3c7812 */ /* 0x000fc400078ec0ff */
[----:B------:R-:W-:Y:S01]  /*ef370*/  ISETP.LT.AND P2, PT, R111, UR74, !P0 ;  /* 0x0000004a6f007c0c */ /* 0x000fe2000c741270 */
        /* <DEDUP_REMOVED lines=25> */
[----:B------:R-:W4:Y:S03]  /*ef510*/  LDCU.64 UR10, c[0x0][0x398] ;  /* 0x00007300ff0a77ac */ /* 0x000f260008000a00 */
[----:B---3--:R-:W-:Y:S02]  /*ef520*/  ISETP.LT.AND P1, PT, R109, UR6, !P0 ;  /* 0x000000066d007c0c */ /* 0x008fe4000c721270 */
[----:B------:R-:W-:Y:S02]  /*ef530*/  LOP3.LUT R60, R60, 0xfffffffe, RZ, 0xc0, !PT ;  /* 0xfffffffe3c3c7812 */ /* 0x000fe400078ec0ff */
[----:B------:R-:W-:-:S02]  /*ef540*/  LOP3.LUT R59, R59, 0xfdffffff, RZ, 0xc0, !PT ;  /* 0xfdffffff3b3b7812 */ /* 0x000fc400078ec0ff */
[----:B------:R-:W-:Y:S02]  /*ef550*/  @P3 LOP3.LUT R60, R60, 0x1, RZ, 0xfc, !PT ;  /* 0x000000013c3c3812 */ /* 0x000fe400078efcff */
[----:B-1----:R-:W-:Y:S01]  /*ef560*/  ISETP.LT.AND P3, PT, R112, UR73, !P0 ;  /* 0x0000004970007c0c */ /* 0x002fe2000c761270 */
[----:B------:R-:W1:Y:S01]  /*ef570*/  LDCU UR73, c[0x0][0x398] ;  /* 0x00007300ff4977ac */ /* 0x000e620008000800 */
[----:B--2---:R-:W-:-:S03]  /*ef580*/  ISETP.LT.AND P2, PT, R111, UR74, !P0 ;  /* 0x0000004a6f007c0c */ /* 0x004fc6000c741270 */
[----:B------:R-:W-:Y:S01]  /*ef590*/  @P1 LOP3.LUT R59, R59, 0x2000000, RZ, 0xfc, !PT ;  /* 0x020000003b3b1812 */ /* 0x000fe200078efcff */
[----:B------:R-:W-:Y:S01]  /*ef5a0*/  VIADD R73, R113, 0x8a ;  /* 0x0000008a71497836 */ /* 0x000fe20000000000 */
[----:B------:R-:W2:Y:S02]  /*ef5b0*/  LDCU UR74, c[0x0][0x398] ;  /* 0x00007300ff4a77ac */ /* 0x000ea40008000800 */
        /* <DEDUP_REMOVED lines=26> */
[----:B----4-:R-:W-:Y:S02]  /*ef760*/  ISETP.LT.AND P1, PT, R109, UR10, !P0 ;  /* 0x0000000a6d007c0c */ /* 0x010fe4000c721270 */
[----:B-1----:R-:W-:Y:S01]  /*ef770*/  ISETP.LT.AND P3, PT, R112, UR73, !P0 ;  /* 0x0000004970007c0c */ /* 0x002fe2000c761270 */
[----:B------:R-:W1:Y:S01]  /*ef780*/  LDCU UR73, c[0x0][0x398] ;  /* 0x00007300ff4977ac */ /* 0x000e620008000800 */
[----:B------:R-:W-:-:S02]  /*ef790*/  LOP3.LUT R59, R59, 0xfffdffff, RZ, 0xc0, !PT ;  /* 0xfffdffff3b3b7812 */ /* 0x000fc400078ec0ff */
[----:B--2---:R-:W-:Y:S01]  /*ef7a0*/  ISETP.LT.AND P2, PT, R111, UR74, !P0 ;  /* 0x0000004a6f007c0c */ /* 0x004fe2000c741270 */
[----:B------:R-:W-:Y:S01]  /*ef7b0*/  VIADD R73, R113, 0x89 ;  /* 0x0000008971497836 */ /* 0x000fe20000000000 */
[----:B------:R-:W2:Y:S05]  /*ef7c0*/  LDCU UR74, c[0x0][0x398] ;  /* 0x00007300ff4a77ac */ /* 0x000eaa0008000800 */
        /* <DEDUP_REMOVED lines=27> */
[----:B------:R-:W-:Y:S02]  /*ef980*/  ISETP.LT.AND P1, PT, R109, UR8, !P0 ;  /* 0x000000086d007c0c */ /* 0x000fe4000c721270 */
[----:B-1----:R-:W-:Y:S02]  /*ef990*/  ISETP.LT.AND P3, PT, R112, UR73, !P0 ;  /* 0x0000004970007c0c */ /* 0x002fe4000c761270 */
[----:B------:R-:W-:Y:S01]  /*ef9a0*/  LOP3.LUT R59, R59, 0xfffffdff, RZ, 0xc0, !PT ;  /* 0xfffffdff3b3b7812 */ /* 0x000fe200078ec0ff */
[----:B------:R-:W-:Y:S01]  /*ef9b0*/  VIADD R73, R113, 0x88 ;  /* 0x0000008871497836 */ /* 0x000fe20000000000 */
[----:B--2---:R-:W-:Y:S01]  /*ef9c0*/  ISETP.LT.AND P2, PT, R111, UR74, !P0 ;  /* 0x0000004a6f007c0c */ /* 0x004fe2000c741270 */
[----:B------:R-:W1:Y:S01]  /*ef9d0*/  LDCU UR74, c[0x0][0x398] ;  /* 0x00007300ff4a77ac */ /* 0x000e620008000800 */
[----:B------:R-:W-:Y:S01]  /*ef9e0*/  LOP3.LUT R39, R39, 0x7fffffff, RZ, 0xc0, !PT ;  /* 0x7fffffff27277812 */ /* 0x000fe200078ec0ff */
[----:B------:R-:W2:Y:S04]  /*ef9f0*/  LDCU UR73, c[0x0][0x398] ;  /* 0x00007300ff4977ac */ /* 0x000ea80008000800 */
        /* <DEDUP_REMOVED lines=27> */
[----:B------:R-:W-:Y:S02]  /*efbb0*/  ISETP.LT.AND P1, PT, R109, UR6, !P0 ;  /* 0x000000066d007c0c */ /* 0x000fe4000c721270 */
[----:B---3--:R-:W-:Y:S02]  /*efbc0*/  ISETP.LT.AND P3, PT, R112, UR75, !P0 ;  /* 0x0000004b70007c0c */ /* 0x008fe4000c761270 */
[----:B------:R-:W-:Y:S01]  /*efbd0*/  LOP3.LUT R59, R59, 0xfffffffd, RZ, 0xc0, !PT ;  /* 0xfffffffd3b3b7812 */ /* 0x000fe200078ec0ff */
[----:B------:R-:W-:Y:S01]  /*efbe0*/  VIADD R73, R113, 0x87 ;  /* 0x0000008771497836 */ /* 0x000fe20000000000 */
[----:B------:R-:W-:Y:S01]  /*efbf0*/  ISETP.LT.AND P2, PT, R111, UR77, !P0 ;  /* 0x0000004d6f007c0c */ /* 0x000fe2000c741270 */
[----:B------:R-:W3:Y:S01]  /*efc00*/  LDCU UR77, c[0x0][0x398] ;  /* 0x00007300ff4d77ac */ /* 0x000ee20008000800 */
        /* <DEDUP_REMOVED lines=30> */
[----:B------:R-:W1:Y:S01]  /*efdf0*/  LDCU UR69, c[0x0][0x398] ;  /* 0x00007300ff4577ac */ /* 0x000e620008000800 */
[----:B------:R-:W-:-:S03]  /*efe00*/  ISETP.LT.AND P2, PT, R111, UR68, !P0 ;  /* 0x000000446f007c0c */ /* 0x000fc6000c741270 */
        /* <DEDUP_REMOVED lines=24> */
[----:B------:R-:W-:Y:S02]  /*eff90*/  IADD3 R73, PT, PT, R113, 0x86, RZ ;  /* 0x0000008671497810 */ /* 0x000fe40007ffe0ff */
        /* <DEDUP_REMOVED lines=238> */
[----:B------:R-:W-:Y:S01]  /*f0e80*/  ISETP.GE.AND P0, PT, R73, UR11, PT ;  /* 0x0000000b49007c0c */ /* 0x000fe2000bf06270 */
[----:B------:R-:W3:Y:S03]  /*f0e90*/  LDCU.64 UR10, c[0x0][0x398] ;  /* 0x00007300ff0a77ac */ /* 0x000ee60008000a00 */
[----:B------:R-:W-:Y:S02]  /*f0ea0*/  ISETP.LT.AND P1, PT, R108, UR6, !P0 ;  /* 0x000000066c007c0c */ /* 0x000fe4000c721270 */
        /* <DEDUP_REMOVED lines=133> */
[----:B------:R-:W-:Y:S02]  /*f1700*/  ISETP.GE.AND P0, PT, R73, UR9, PT ;  /* 0x0000000949007c0c */ /* 0x000fe4000bf06270 */
[----:B------:R-:W-:Y:S02]  /*f1710*/  LOP3.LUT R40, R40, 0xfffffffe, RZ, 0xc0, !PT ;  /* 0xfffffffe28287812 */ /* 0x000fe400078ec0ff */
[----:B------:R-:W-:Y:S01]  /*f1720*/  LOP3.LUT R39, R39, 0xfdffffff, RZ, 0xc0, !PT ;  /* 0xfdffffff27277812 */ /* 0x000fe200078ec0ff */
[----:B------:R-:W-:Y:S01]  /*f1730*/  VIADD R73, R113, 0x7a ;  /* 0x0000007a71497836 */ /* 0x000fe20000000000 */
[----:B--2---:R-:W-:Y:S01]  /*f1740*/  ISETP.LT.AND P1, PT, R109, UR10, !P0 ;  /* 0x0000000a6d007c0c */ /* 0x004fe2000c721270 */
[----:B------:R-:W2:Y:S01]  /*f1750*/  LDCU UR9, c[0x0][0x398] ;  /* 0x00007300ff0977ac */ /* 0x000ea20008000800 */
[----:B------:R-:W-:-:S02]  /*f1760*/  @P3 LOP3.LUT R40, R40, 0x1, RZ, 0xfc, !PT ;  /* 0x0000000128283812 */ /* 0x000fc400078efcff */
[----:B------:R-:W-:Y:S01]  /*f1770*/  ISETP.LT.AND P3, PT, R112, UR57, !P0 ;  /* 0x0000003970007c0c */ /* 0x000fe2000c761270 */
[----:B------:R-:W1:Y:S01]  /*f1780*/  LDCU UR57, c[0x0][0x398] ;  /* 0x00007300ff3977ac */ /* 0x000e620008000800 */
[----:B------:R-:W-:Y:S01]  /*f1790*/  ISETP.LT.AND P2, PT, R111, UR56, !P0 ;  /* 0x000000386f007c0c */ /* 0x000fe2000c741270 */
[----:B------:R-:W1:Y:S06]  /*f17a0*/  LDCU UR56, c[0x0][0x398] ;  /* 0x00007300ff3877ac */ /* 0x000e6c0008000800 */
[----:B------:R-:W-:-:S04]  /*f17b0*/  @P1 LOP3.LUT R39, R39, 0x2000000, RZ, 0xfc, !PT ;  /* 0x0200000027271812 */ /* 0x000fc800078efcff */
[----:B------:R-:W-:-:S04]  /*f17c0*/  LOP3.LUT R39, R39, 0xefffffff, RZ, 0xc0, !PT ;  /* 0xefffffff27277812 */ /* 0x000fc800078ec0ff */
[----:B------:R-:W-:Y:S02]  /*f17d0*/  @P3 LOP3.LUT R39, R39, 0x10000000, RZ, 0xfc, !PT ;  /* 0x1000000027273812 */ /* 0x000fe400078efcff */
[----:B------:R-:W-:Y:S01]  /*f17e0*/  ISETP.LT.AND P1, PT, R110, UR55, !P0 ;  /* 0x000000376e007c0c */ /* 0x000fe2000c721270 */
[----:B------:R-:W1:Y:S01]  /*f17f0*/  LDCU UR55, c[0x0][0x398] ;  /* 0x00007300ff3777ac */ /* 0x000e620008000800 */
[----:B------:R-:W-:-:S04]  /*f1800*/  LOP3.LUT R39, R39, 0xf7ffffff, RZ, 0xc0, !PT ;  /* 0xf7ffffff27277812 */ /* 0x000fc800078ec0ff */
[----:B------:R-:W-:Y:S02]  /*f1810*/  @P2 LOP3.LUT R39, R39, 0x8000000, RZ, 0xfc, !PT ;  /* 0x0800000027272812 */ /* 0x000fe400078efcff */
[----:B------:R-:W-:Y:S02]  /*f1820*/  ISETP.LT.AND P3, PT, R108, UR14, !P0 ;  /* 0x0000000e6c007c0c */ /* 0x000fe4000c761270 */
        /* <DEDUP_REMOVED lines=154> */
[----:B------:R-:W-:Y:S02]  /*f21d0*/  ISETP.GE.AND P0, PT, R73, UR11, PT ;  /* 0x0000000b49007c0c */ /* 0x000fe4000bf06270 */
[----:B------:R-:W-:Y:S01]  /*f21e0*/  LOP3.LUT R38, R38, 0xfffdffff, RZ, 0xc0, !PT ;  /* 0xfffdffff26267812 */ /* 0x000fe200078ec0ff */
[----:B------:R-:W-:Y:S01]  /*f21f0*/  VIADD R73, R113, 0x75 ;  /* 0x0000007571497836 */ /* 0x000fe20000000000 */
[----:B-1----:R-:W-:Y:S01]  /*f2200*/  ISETP.LT.AND P1, PT, R109, UR24, !P0 ;  /* 0x000000186d007c0c */ /* 0x002fe2000c721270 */
[----:B------:R-:W1:Y:S01]  /*f2210*/  LDCU UR11, c[0x0][0x398] ;  /* 0x00007300ff0b77ac */ /* 0x000e620008000800 */
[----:B------:R-:W-:Y:S02]  /*f2220*/  ISETP.LT.AND P3, PT, R112, UR75, !P0 ;  /* 0x0000004b70007c0c */ /* 0x000fe4000c761270 */
        /* <DEDUP_REMOVED lines=18> */
[----:B------:R-:W-:Y:S02]  /*f2350*/  ISETP.LT.AND P1, PT, R115, UR46, !P0 ;  /* 0x0000002e73007c0c */ /* 0x000fe4000c721270 */
[----:B------:R-:W-:Y:S02]  /*f2360*/  LOP3.LUT R38, R38, 0xffff7fff, RZ, 0xc0, !PT ;  /* 0xffff7fff26267812 */ /* 0x000fe400078ec0ff */
[----:B------:R-:W-:Y:S01]  /*f2370*/  ISETP.LT.AND P0, PT, R114, UR47, !P0 ;  /* 0x0000002f72007c0c */ /* 0x000fe2000c701270 */
[----:B------:R-:W1:Y:S01]  /*f2380*/  LDCU.64 UR46, c[0x0][0x398] ;  /* 0x00007300ff2e77ac */ /* 0x000e620008000a00 */
[----:B------:R-:W-:-:S04]  /*f2390*/  @P2 LOP3.LUT R38, R38, 0x8000, RZ, 0xfc, !PT ;  /* 0x0000800026262812 */ /* 0x000fc800078efcff */
        /* <DEDUP_REMOVED lines=63> */
[----:B---3--:R-:W-:Y:S02]  /*f2790*/  ISETP.LT.AND P0, PT, R114, UR69, !P0 ;  /* 0x0000004572007c0c */ /* 0x008fe4000c701270 */
[----:B------:R-:W-:Y:S01]  /*f27a0*/  LOP3.LUT R37, R37, 0xbfffffff, RZ, 0xc0, !PT ;  /* 0xbfffffff25257812 */ /* 0x000fe200078ec0ff */
[----:B------:R-:W3:Y:S03]  /*f27b0*/  LDCU UR69, c[0x0][0x398] ;  /* 0x00007300ff4577ac */ /* 0x000ee60008000800 */
[----:B------:R-:W-:-:S04]  /*f27c0*/  @P1 LOP3.LUT R37, R37, 0x40000000, RZ, 0xfc, !PT ;  /* 0x4000000025251812 */ /* 0x000fc800078efcff */
[----:B------:R-:W-:-:S04]  /*f27d0*/  LOP3.LUT R37, R37, 0xdfffffff, RZ, 0xc0, !PT ;  /* 0xdfffffff25257812 */ /* 0x000fc800078ec0ff */
[----:B------:R-:W-:Y:S02]  /*f27e0*/  @P0 LOP3.LUT R37, R37, 0x20000000, RZ, 0xfc, !PT ;  /* 0x2000000025250812 */ /* 0x000fe400078efcff */
[----:B------:R-:W-:Y:S01]  /*f27f0*/  ISETP.GE.AND P0, PT, R73, UR47, PT ;  /* 0x0000002f49007c0c */ /* 0x000fe2000bf06270 */
[----:B------:R-:W3:Y:S03]  /*f2800*/  LDCU.64 UR46, c[0x0][0x398] ;  /* 0x00007300ff2e77ac */ /* 0x000ee60008000a00 */
[----:B--2---:R-:W-:Y:S02]  /*f2810*/  ISETP.LT.AND P1, PT, R109, UR24, !P0 ;  /* 0x000000186d007c0c */ /* 0x004fe4000c721270 */
[----:B------:R-:W-:Y:S02]  /*f2820*/  LOP3.LUT R38, R38, 0xfffffffe, RZ, 0xc0, !PT ;  /* 0xfffffffe26267812 */ /* 0x000fe400078ec0ff */
[----:B------:R-:W-:-:S02]  /*f2830*/  LOP3.LUT R37, R37, 0xfdffffff, RZ, 0xc0, !PT ;  /* 0xfdffffff25257812 */ /* 0x000fc400078ec0ff */
[----:B------:R-:W-:Y:S02]  /*f2840*/  @P3 LOP3.LUT R38, R38, 0x1, RZ, 0xfc, !PT ;  /* 0x0000000126263812 */ /* 0x000fe400078efcff */
[----:B-1----:R-:W-:Y:S01]  /*f2850*/  ISETP.LT.AND P3, PT, R112, UR75, !P0 ;  /* 0x0000004b70007c0c */ /* 0x002fe2000c761270 */
[----:B------:R-:W-:Y:S01]  /*f2860*/  VIADD R73, R113, 0x72 ;  /* 0x0000007271497836 */ /* 0x000fe20000000000 */
[----:B------:R-:W-:Y:S01]  /*f2870*/  ISETP.LT.AND P2, PT, R111, UR76, !P0 ;  /* 0x0000004c6f007c0c */ /* 0x000fe2000c741270 */
        /* <DEDUP_REMOVED lines=30> */
[----:B------:R-:W-:Y:S01]  /*f2a60*/  LOP3.LUT R37, R37, 0xfffdffff, RZ, 0xc0, !PT ;  /* 0xfffdffff25257812 */ /* 0x000fe200078ec0ff */
[----:B------:R-:W-:Y:S01]  /*f2a70*/  VIADD R73, R113, 0x71 ;  /* 0x0000007171497836 */ /* 0x000fe20000000000 */
[----:B------:R-:W-:Y:S01]  /*f2a80*/  ISETP.LT.AND P3, PT, R112, UR66, !P0 ;  /* 0x0000004270007c0c */ /* 0x000fe2000c761270 */
[----:B------:R-:W3:Y:S01]  /*f2a90*/  LDCU UR46, c[0x0][0x398] ;  /* 0x00007300ff2e77ac */ /* 0x000ee20008000800 */
[----:B------:R-:W-:Y:S01]  /*f2aa0*/  ISETP.LT.AND P2, PT, R111, UR34, !P0 ;  /* 0x000000226f007c0c */ /* 0x000fe2000c741270 */
[----:B------:R-:W2:Y:S06]  /*f2ab0*/  LDCU.64 UR34, c[0x0][0x398] ;  /* 0x00007300ff2277ac */ /* 0x000eac0008000a00 */
[----:B------:R-:W-:Y:S01]  /*f2ac0*/  @P1 LOP3.LUT R37, R37, 0x20000, RZ, 0xfc, !PT ;  /* 0x0002000025251812 */ /* 0x000fe200078efcff */
[----:B------:R-:W2:Y:S03]  /*f2ad0*/  LDCU UR66, c[0x0][0x398] ;  /* 0x00007300ff4277ac */ /* 0x000ea60008000800 */
        /* <DEDUP_REMOVED lines=67> */
[----:B------:R-:W1:Y:S01]  /*f2f10*/  LDCU.64 UR16, c[0x0][0x398] ;  /* 0x00007300ff1077ac */ /* 0x000e620008000a00 */
[----:B------:R-:W-:Y:S01]  /*f2f20*/  LOP3.LUT R33, R33, 0x7fffffff, RZ, 0xc0, !PT ;  /* 0x7fffffff21217812 */ /* 0x000fe200078ec0ff */
        /* <DEDUP_REMOVED lines=27> */
[----:B-1----:R-:W-:Y:S01]  /*f30e0*/  ISETP.LT.AND P1, PT, R108, UR16, !P0 ;  /* 0x000000106c007c0c */ /* 0x002fe2000c721270 */
[----:B------:R-:W1:Y:S01]  /*f30f0*/  LDCU UR35, c[0x0][0x398] ;  /* 0x00007300ff2377ac */ /* 0x000e620008000800 */
        /* <DEDUP_REMOVED lines=116> */
[----:B----4-:R-:W-:Y:S01]  /*f3840*/  ISETP.LT.AND P1, PT, R115, UR19, !P0 ;  /* 0x0000001373007c0c */ /* 0x010fe2000c721270 */
[----:B------:R-:W4:Y:S01]  /*f3850*/  LDCU UR19, c[0x0][0x398] ;  /* 0x00007300ff1377ac */ /* 0x000f220008000800 */
[----:B------:R-:W-:-:S03]  /*f3860*/  ISETP.LT.AND P3, PT, R108, UR10, !P0 ;  /* 0x0000000a6c007c0c */ /* 0x000fc6000c761270 */
[----:B------:R-:W-:Y:S01]  /*f3870*/  @P2 LOP3.LUT R35, R35, 0x80000000, RZ, 0xfc, !PT ;  /* 0x8000000023232812 */ /* 0x000fe200078efcff */
[----:B------:R-:W1:Y:S01]  /*f3880*/  LDCU.64 UR10, c[0x0][0x398] ;  /* 0x00007300ff0a77ac */ /* 0x000e620008000a00 */
        /* <DEDUP_REMOVED lines=46> */
[----:B------:R-:W-:Y:S01]  /*f3b70*/  ISETP.LT.AND P1, PT, R109, UR38, !P0 ;  /* 0x000000266d007c0c */ /* 0x000fe2000c721270 */
[----:B------:R-:W2:Y:S01]  /*f3b80*/  LDCU UR38, c[0x0][0x398] ;  /* 0x00007300ff2677ac */ /* 0x000ea20008000800 */
[----:B-1----:R-:W-:Y:S02]  /*f3b90*/  ISETP.LT.AND P3, PT, R112, UR36, !P0 ;  /* 0x0000002470007c0c */ /* 0x002fe4000c761270 */
[----:B------:R-:W-:Y:S01]  /*f3ba0*/  ISETP.LT.AND P2, PT, R111, UR47, !P0 ;  /* 0x0000002f6f007c0c */ /* 0x000fe2000c741270 */
[----:B------:R-:W1:Y:S01]  /*f3bb0*/  LDCU.64 UR36, c[0x0][0x398] ;  /* 0x00007300ff2477ac */ /* 0x000e620008000a00 */
[----:B------:R-:W1:Y:S07]  /*f3bc0*/  LDCU UR47, c[0x0][0x398] ;  /* 0x00007300ff2f77ac */ /* 0x000e6e0008000800 */
        /* <DEDUP_REMOVED lines=27> */
[----:B------:R-:W2:Y:S03]  /*f3d80*/  LDCU UR11, c[0x0][0x398] ;  /* 0x00007300ff0b77ac */ /* 0x000ea60008000800 */
[----:B-1----:R-:W-:Y:S01]  /*f3d90*/  ISETP.LT.AND P2, PT, R109, UR36, !P0 ;  /* 0x000000246d007c0c */ /* 0x002fe2000c741270 */
[----:B------:R-:W1:Y:S01]  /*f3da0*/  LDCU UR36, c[0x0][0x398] ;  /* 0x00007300ff2477ac */ /* 0x000e620008000800 */
[----:B---3--:R-:W-:Y:S02]  /*f3db0*/  ISETP.LT.AND P1, PT, R112, UR46, !P0 ;  /* 0x0000002e70007c0c */ /* 0x008fe4000c721270 */
[----:B------:R-:W-:Y:S01]  /*f3dc0*/  LOP3.LUT R35, R35, 0xfffffdff, RZ, 0xc0, !PT ;  /* 0xfffffdff23237812 */ /* 0x000fe200078ec0ff */
[----:B------:R-:W3:Y:S08]  /*f3dd0*/  LDCU UR46, c[0x0][0x398] ;  /* 0x00007300ff2e77ac */ /* 0x000ef00008000800 */
[----:B------:R-:W-:-:S02]  /*f3de0*/  @P2 LOP3.LUT R35, R35, 0x200, RZ, 0xfc, !PT ;  /* 0x0000020023232812 */ /* 0x000fc400078efcff */
        /* <DEDUP_REMOVED lines=11> */
[----:B---3--:R-:W-:Y:S01]  /*f3ea0*/  ISETP.LT.AND P2, PT, R107, UR46, !P0 ;  /* 0x0000002e6b007c0c */ /* 0x008fe2000c741270 */
[----:B------:R-:W3:Y:S01]  /*f3eb0*/  LDCU.64 UR46, c[0x0][0x398] ;  /* 0x00007300ff2e77ac */ /* 0x000ee20008000a00 */
        /* <DEDUP_REMOVED lines=13> */
[----:B------:R-:W-:-:S04]  /*f3f90*/  ISETP.GE.AND P0, PT, R73, UR39, PT ;  /* 0x0000002749007c0c */ /* 0x000fc8000bf06270 */
[----:B---3--:R-:W-:Y:S02]  /*f3fa0*/  ISETP.LT.AND P1, PT, R109, UR46, !P0 ;  /* 0x0000002e6d007c0c */ /* 0x008fe4000c721270 */
[----:B------:R-:W-:Y:S01]  /*f3fb0*/  ISETP.LT.AND P3, PT, R112, UR72, !P0 ;  /* 0x0000004870007c0c */ /* 0x000fe2000c761270 */
[----:B------:R-:W3:Y:S01]  /*f3fc0*/  LDCU UR72, c[0x0][0x398] ;  /* 0x00007300ff4877ac */ /* 0x000ee20008000800 */
[----:B------:R-:W-:Y:S02]  /*f3fd0*/  LOP3.LUT R35, R35, 0xfffffffd, RZ, 0xc0, !PT ;  /* 0xfffffffd23237812 */ /* 0x000fe400078ec0ff */
[----:B------:R-:W-:Y:S01]  /*f3fe0*/  ISETP.LT.AND P2, PT, R111, UR73, !P0 ;  /* 0x000000496f007c0c */ /* 0x000fe2000c741270 */
[----:B------:R-:W2:Y:S06]  /*f3ff0*/  LDCU UR73, c[0x0][0x398] ;  /* 0x00007300ff4977ac */ /* 0x000eac0008000800 */
[----:B------:R-:W-:-:S04]  /*f4000*/  @P1 LOP3.LUT R35, R35, 0x2, RZ, 0xfc, !PT ;  /* 0x0000000223231812 */ /* 0x000fc800078efcff */
[----:B------:R-:W-:-:S04]  /*f4010*/  LOP3.LUT R35, R35, 0xffffffef, RZ, 0xc0, !PT ;  /* 0xffffffef23237812 */ /* 0x000fc800078ec0ff */
[----:B------:R-:W-:Y:S02]  /*f4020*/  @P3 LOP3.LUT R35, R35, 0x10, RZ, 0xfc, !PT ;  /* 0x0000001023233812 */ /* 0x000fe400078efcff */
[----:B-1----:R-:W-:Y:S01]  /*f4030*/  ISETP.LT.AND P1, PT, R110, UR74, !P0 ;  /* 0x0000004a6e007c0c */ /* 0x002fe2000c721270 */
[----:B------:R-:W1:Y:S01]  /*f4040*/  LDCU UR74, c[0x0][0x398] ;  /* 0x00007300ff4a77ac */ /* 0x000e620008000800 */
[----:B------:R-:W-:-:S04]  /*f4050*/  LOP3.LUT R35, R35, 0xfffffff7, RZ, 0xc0, !PT ;  /* 0xfffffff723237812 */ /* 0x000fc800078ec0ff */
[----:B------:R-:W-:Y:S02]  /*f4060*/  @P2 LOP3.LUT R35, R35, 0x8, RZ, 0xfc, !PT ;  /* 0x0000000823232812 */ /* 0x000fe400078efcff */
[----:B---3--:R-:W-:Y:S01]  /*f4070*/  ISETP.LT.AND P2, PT, R107, UR72, !P0 ;  /* 0x000000486b007c0c */ /* 0x008fe2000c741270 */
[----:B------:R-:W-:Y:S01]  /*f4080*/  VIADD R73, R113, 0x67 ;  /* 0x0000006771497836 */ /* 0x000fe20000000000 */
[----:B------:R-:W-:Y:S01]  /*f4090*/  LOP3.LUT R35, R35, 0xfffffffb, RZ, 0xc0, !PT ;  /* 0xfffffffb23237812 */ /* 0x000fe200078ec0ff */
[----:B------:R-:W3:Y:S03]  /*f40a0*/  LDCU UR72, c[0x0][0x398] ;  /* 0x00007300ff4877ac */ /* 0x000ee60008000800 */
[----:B------:R-:W-:Y:S02]  /*f40b0*/  @P1 LOP3.LUT R35, R35, 0x4, RZ, 0xfc, !PT ;  /* 0x0000000423231812 */ /* 0x000fe400078efcff */
[----:B--2---:R-:W-:Y:S01]  /*f40c0*/  ISETP.LT.AND P1, PT, R115, UR73, !P0 ;  /* 0x0000004973007c0c */ /* 0x004fe2000c721270 */
[----:B------:R-:W2:Y:S01]  /*f40d0*/  LDCU UR73, c[0x0][0x398] ;  /* 0x00007300ff4977ac */ /* 0x000ea20008000800 */
[----:B------:R-:W-:-:S03]  /*f40e0*/  ISETP.LT.AND P3, PT, R108, UR38, !P0 ;  /* 0x000000266c007c0c */ /* 0x000fc6000c761270 */
[----:B------:R-:W-:Y:S01]  /*f40f0*/  @P2 LOP3.LUT R34, R34, 0x80000000, RZ, 0xfc, !PT ;  /* 0x8000000022222812 */ /* 0x000fe200078efcff */
[----:B------:R-:W2:Y:S01]  /*f4100*/  LDCU.64 UR38, c[0x0][0x398] ;  /* 0x00007300ff2677ac */ /* 0x000ea20008000a00 */
[----:B-1----:R-:W-:Y:S02]  /*f4110*/  ISETP.LT.AND P0, PT, R114, UR74, !P0 ;  /* 0x0000004a72007c0c */ /* 0x002fe4000c701270 */
[----:B------:R-:W-:Y:S01]  /*f4120*/  LOP3.LUT R34, R34, 0xbfffffff, RZ, 0xc0, !PT ;  /* 0xbfffffff22227812 */ /* 0x000fe200078ec0ff */
[----:B------:R-:W1:Y:S03]  /*f4130*/  LDCU UR74, c[0x0][0x398] ;  /* 0x00007300ff4a77ac */ /* 0x000e660008000800 */
[----:B------:R-:W-:-:S04]  /*f4140*/  @P1 LOP3.LUT R34, R34, 0x40000000, RZ, 0xfc, !PT ;  /* 0x4000000022221812 */ /* 0x000fc800078efcff */
[----:B------:R-:W-:Y:S02]  /*f4150*/  LOP3.LUT R34, R34, 0xdfffffff, RZ, 0xc0, !PT ;  /* 0xdfffffff22227812 */ /* 0x000fe400078ec0ff */
[----:B------:R-:W-:Y:S02]  /*f4160*/  LOP3.LUT R35, R35, 0xfffffffe, RZ, 0xc0, !PT ;  /* 0xfffffffe23237812 */ /* 0x000fe400078ec0ff */
[----:B------:R-:W-:Y:S02]  /*f4170*/  @P0 LOP3.LUT R34, R34, 0x20000000, RZ, 0xfc, !PT ;  /* 0x2000000022220812 */ /* 0x000fe400078efcff */
[----:B------:R-:W-:Y:S02]  /*f4180*/  ISETP.GE.AND P0, PT, R73, UR37, PT ;  /* 0x0000002549007c0c */ /* 0x000fe4000bf06270 */
[----:B------:R-:W-:Y:S02]  /*f4190*/  @P3 LOP3.LUT R35, R35, 0x1, RZ, 0xfc, !PT ;  /* 0x0000000123233812 */ /* 0x000fe400078efcff */
[----:B--2---:R-:W-:-:S02]  /*f41a0*/  ISETP.LT.AND P3, PT, R109, UR38, !P0 ;  /* 0x000000266d007c0c */ /* 0x004fc4000c761270 */
[----:B------:R-:W-:Y:S01]  /*f41b0*/  ISETP.LT.AND P2, PT, R112, UR73, !P0 ;  /* 0x0000004970007c0c */ /* 0x000fe2000c741270 */
        /* <DEDUP_REMOVED lines=10> */
[----:B------:R-:W1:Y:S01]  /*f4260*/  LDCU.64 UR36, c[0x0][0x398] ;  /* 0x00007300ff2477ac */ /* 0x000e620008000a00 */
[----:B---3--:R-:W-:Y:S02]  /*f4270*/  ISETP.LT.AND P3, PT, R108, UR72, !P0 ;  /* 0x000000486c007c0c */ /* 0x008fe4000c761270 */
[----:B------:R-:W-:Y:S01]  /*f4280*/  LOP3.LUT R34, R34, 0xfbffffff, RZ, 0xc0, !PT ;  /* 0xfbffffff22227812 */ /* 0x000fe200078ec0ff */
[----:B------:R-:W3:Y:S01]  /*f4290*/  LDCU UR72, c[0x0][0x398] ;  /* 0x00007300ff4877ac */ /* 0x000ee20008000800 */
[----:B--2---:R-:W-:Y:S01]  /*f42a0*/  ISETP.LT.AND P2, PT, R107, UR73, !P0 ;  /* 0x000000496b007c0c */ /* 0x004fe2000c741270 */
[----:B------:R-:W-:Y:S01]  /*f42b0*/  VIADD R73, R113, 0x66 ;  /* 0x0000006671497836 */ /* 0x000fe20000000000 */
[----:B------:R-:W2:Y:S05]  /*f42c0*/  LDCU UR73, c[0x0][0x398] ;  /* 0x00007300ff4977ac */ /* 0x000eaa0008000800 */
[----:B------:R-:W-:-:S04]  /*f42d0*/  @P1 LOP3.LUT R34, R34, 0x4000000, RZ, 0xfc, !PT ;  /* 0x0400000022221812 */ /* 0x000fc800078efcff */
        /* <DEDUP_REMOVED lines=18> */
[----:B--2---:R-:W-:Y:S01]  /*f4400*/  ISETP.LT.AND P2, PT, R111, UR73, !P0 ;  /* 0x000000496f007c0c */ /* 0x004fe2000c741270 */
[----:B------:R-:W2:Y:S01]  /*f4410*/  LDCU UR73, c[0x0][0x398] ;  /* 0x00007300ff4977ac */ /* 0x000ea20008000800 */
[----:B------:R-:W-:-:S02]  /*f4420*/  LOP3.LUT R32, R32, 0x7fffffff, RZ, 0xc0, !PT ;  /* 0x7fffffff20207812 */ /* 0x000fc400078ec0ff */
[----:B------:R-:W-:Y:S01]  /*f4430*/  LOP3.LUT R31, R31, 0x7fffffff, RZ, 0xc0, !PT ;  /* 0x7fffffff1f1f7812 */ /* 0x000fe200078ec0ff */
[----:B------:R-:W3:Y:S02]  /*f4440*/  LDCU UR72, c[0x0][0x398] ;  /* 0x00007300ff4877ac */ /* 0x000ee40008000800 */
        /* <DEDUP_REMOVED lines=92> */
[----:B--2---:R-:W-:Y:S02]  /*f4a10*/  ISETP.LT.AND P1, PT, R109, UR36, !P0 ;  /* 0x000000246d007c0c */ /* 0x004fe4000c721270 */
[----:B------:R-:W-:Y:S02]  /*f4a20*/  LOP3.LUT R34, R34, 0xfffffffe, RZ, 0xc0, !PT ;  /* 0xfffffffe22227812 */ /* 0x000fe400078ec0ff */
[----:B------:R-:W-:Y:S02]  /*f4a30*/  LOP3.LUT R33, R33, 0xfdffffff, RZ, 0xc0, !PT ;  /* 0xfdffffff21217812 */ /* 0x000fe400078ec0ff */
[----:B------:R-:W-:Y:S02]  /*f4a40*/  @P3 LOP3.LUT R34, R34, 0x1, RZ, 0xfc, !PT ;  /* 0x0000000122223812 */ /* 0x000fe400078efcff */
[----:B------:R-:W-:Y:S02]  /*f4a50*/  ISETP.LT.AND P3, PT, R112, UR24, !P0 ;  /* 0x0000001870007c0c */ /* 0x000fe4000c761270 */
[----:B------:R-:W-:Y:S01]  /*f4a60*/  ISETP.LT.AND P2, PT, R111, UR25, !P0 ;  /* 0x000000196f007c0c */ /* 0x000fe2000c741270 */
[----:B------:R-:W2:Y:S02]  /*f4a70*/  LDCU.64 UR24, c[0x0][0x398] ;  /* 0x00007300ff1877ac */ /* 0x000ea40008000a00 */
[----:B------:R-:W-:-:S04]  /*f4a80*/  @P1 LOP3.LUT R33, R33, 0x2000000, RZ, 0xfc, !PT ;  /* 0x0200000021211812 */ /* 0x000fc800078efcff */
[----:B------:R-:W-:-:S04]  /*f4a90*/  LOP3.LUT R33, R33, 0xefffffff, RZ, 0xc0, !PT ;  /* 0xefffffff21217812 */ /* 0x000fc800078ec0ff */
[----:B------:R-:W-:Y:S02]  /*f4aa0*/  @P3 LOP3.LUT R33, R33, 0x10000000, RZ, 0xfc, !PT ;  /* 0x1000000021213812 */ /* 0x000fe400078efcff */
[----:B------:R-:W-:Y:S01]  /*f4ab0*/  ISETP.LT.AND P1, PT, R110, UR35, !P0 ;  /* 0x000000236e007c0c */ /* 0x000fe2000c721270 */
[----:B------:R-:W-:Y:S01]  /*f4ac0*/  VIADD R73, R113, 0x62 ;  /* 0x0000006271497836 */ /* 0x000fe20000000000 */
[----:B------:R-:W-:Y:S01]  /*f4ad0*/  LOP3.LUT R33, R33, 0xf7ffffff, RZ, 0xc0, !PT ;  /* 0xf7ffffff21217812 */ /* 0x000fe200078ec0ff */
[----:B------:R-:W1:Y:S03]  /*f4ae0*/  LDCU UR35, c[0x0][0x398] ;  /* 0x00007300ff2377ac */ /* 0x000e660008000800 */
        /* <DEDUP_REMOVED lines=22> */
[----:B--2---:R-:W-:Y:S01]  /*f4c50*/  ISETP.LT.AND P1, PT, R109, UR24, !P0 ;  /* 0x000000186d007c0c */ /* 0x004fe2000c721270 */
[----:B------:R-:W2:Y:S01]  /*f4c60*/  LDCU.64 UR38, c[0x0][0x398] ;  /* 0x00007300ff2677ac */ /* 0x000ea20008000a00 */
[----:B------:R-:W-:Y:S02]  /*f4c70*/  ISETP.LT.AND P3, PT, R112, UR16, !P0 ;  /* 0x0000001070007c0c */ /* 0x000fe4000c761270 */
[----:B------:R-:W-:Y:S01]  /*f4c80*/  ISETP.LT.AND P2, PT, R111, UR17, !P0 ;  /* 0x000000116f007c0c */ /* 0x000fe2000c741270 */
[----:B------:R-:W1:Y:S01]  /*f4c90*/  LDCU.64 UR16, c[0x0][0x398] ;  /* 0x00007300ff1077ac */ /* 0x000e620008000a00 */
[----:B------:R-:W-:-:S02]  /*f4ca0*/  LOP3.LUT R30, R30, 0x7fffffff, RZ, 0xc0, !PT ;  /* 0x7fffffff1e1e7812 */ /* 0x000fc400078ec0ff */
        /* <DEDUP_REMOVED lines=31> */
[----:B------:R-:W1:Y:S01]  /*f4ea0*/  LDCU.64 UR36, c[0x0][0x398] ;  /* 0x00007300ff2477ac */ /* 0x000e620008000a00 */
        /* <DEDUP_REMOVED lines=135> */
[----:B------:R-:W2:Y:S01]  /*f5720*/  LDCU UR15, c[0x0][0x398] ;  /* 0x00007300ff0f77ac */ /* 0x000ea20008000800 */
[----:B------:R-:W-:Y:S02]  /*f5730*/  ISETP.LT.AND P3, PT, R112, UR51, !P0 ;  /* 0x0000003370007c0c */ /* 0x000fe4000c761270 */
[----:B------:R-:W-:Y:S01]  /*f5740*/  ISETP.LT.AND P2, PT, R111, UR50, !P0 ;  /* 0x000000326f007c0c */ /* 0x000fe2000c741270 */
[----:B------:R-:W1:Y:S01]  /*f5750*/  LDCU UR51, c[0x0][0x398] ;  /* 0x00007300ff3377ac */ /* 0x000e620008000800 */
[----:B------:R-:W2:Y:S07]  /*f5760*/  LDCU UR50, c[0x0][0x398] ;  /* 0x00007300ff3277ac */ /* 0x000eae0008000800 */
        /* <DEDUP_REMOVED lines=17> */
[----:B------:R-:W-:Y:S02]  /*f5880*/  LOP3.LUT R32, R32, 0xffffff7f, RZ, 0xc0, !PT ;  /* 0xffffff7f20207812 */ /* 0x000fe400078ec0ff */
[----:B-1----:R-:W-:Y:S01]  /*f5890*/  ISETP.LT.AND P0, PT, R114, UR46, !P0 ;  /* 0x0000002e72007c0c */ /* 0x002fe2000c701270 */
        /* <DEDUP_REMOVED lines=9> */
[----:B------:R-:W-:Y:S01]  /*f5930*/  ISETP.LT.AND P3, PT, R112, UR52, !P0 ;  /* 0x0000003470007c0c */ /* 0x000fe2000c761270 */
[----:B------:R-:W1:Y:S01]  /*f5940*/  LDCU UR52, c[0x0][0x398] ;  /* 0x00007300ff3477ac */ /* 0x000e620008000800 */
[----:B------:R-:W-:-:S02]  /*f5950*/  LOP3.LUT R32, R32, 0xfffffffd, RZ, 0xc0, !PT ;  /* 0xfffffffd20207812 */ /* 0x000fc400078ec0ff */
[----:B---3--:R-:W-:Y:S01]  /*f5960*/  ISETP.LT.AND P2, PT, R111, UR51, !P0 ;  /* 0x000000336f007c0c */ /* 0x008fe2000c741270 */
[----:B------:R-:W3:Y:S06]  /*f5970*/  LDCU UR51, c[0x0][0x398] ;  /* 0x00007300ff3377ac */ /* 0x000eec0008000800 */
[----:B------:R-:W-:-:S04]  /*f5980*/  @P1 LOP3.LUT R32, R32, 0x2, RZ, 0xfc, !PT ;  /* 0x0000000220201812 */ /* 0x000fc800078efcff */
[----:B------:R-:W-:-:S04]  /*f5990*/  LOP3.LUT R32, R32, 0xffffffef, RZ, 0xc0, !PT ;  /* 0xffffffef20207812 */ /* 0x000fc800078ec0ff */
[----:B------:R-:W-:Y:S02]  /*f59a0*/  @P3 LOP3.LUT R32, R32, 0x10, RZ, 0xfc, !PT ;  /* 0x0000001020203812 */ /* 0x000fe400078efcff */
[----:B--2---:R-:W-:Y:S01]  /*f59b0*/  ISETP.LT.AND P1, PT, R110, UR50, !P0 ;  /* 0x000000326e007c0c */ /* 0x004fe2000c721270 */
[----:B------:R-:W2:Y:S01]  /*f59c0*/  LDCU UR50, c[0x0][0x398] ;  /* 0x00007300ff3277ac */ /* 0x000ea20008000800 */
[----:B------:R-:W-:-:S04]  /*f59d0*/  LOP3.LUT R32, R32, 0xfffffff7, RZ, 0xc0, !PT ;  /* 0xfffffff720207812 */ /* 0x000fc800078ec0ff */
[----:B------:R-:W-:Y:S02]  /*f59e0*/  @P2 LOP3.LUT R32, R32, 0x8, RZ, 0xfc, !PT ;  /* 0x0000000820202812 */ /* 0x000fe400078efcff */
[----:B-1----:R-:W-:Y:S01]  /*f59f0*/  ISETP.LT.AND P2, PT, R107, UR52, !P0 ;  /* 0x000000346b007c0c */ /* 0x002fe2000c741270 */
[----:B------:R-:W-:Y:S01]  /*f5a00*/  VIADD R73, R113, 0x5b ;  /* 0x0000005b71497836 */ /* 0x000fe20000000000 */
[----:B------:R-:W-:Y:S01]  /*f5a10*/  LOP3.LUT R32, R32, 0xfffffffb, RZ, 0xc0, !PT ;  /* 0xfffffffb20207812 */ /* 0x000fe200078ec0ff */
[----:B------:R-:W1:Y:S03]  /*f5a20*/  LDCU UR52, c[0x0][0x398] ;  /* 0x00007300ff3477ac */ /* 0x000e660008000800 */
[----:B------:R-:W-:Y:S02]  /*f5a30*/  @P1 LOP3.LUT R32, R32, 0x4, RZ, 0xfc, !PT ;  /* 0x0000000420201812 */ /* 0x000fe400078efcff */
[----:B---3--:R-:W-:Y:S01]  /*f5a40*/  ISETP.LT.AND P1, PT, R115, UR51, !P0 ;  /* 0x0000003373007c0c */ /* 0x008fe2000c721270 */
[----:B------:R-:W3:Y:S01]  /*f5a50*/  LDCU UR51, c[0x0][0x398] ;  /* 0x00007300ff3377ac */ /* 0x000ee20008000800 */
[----:B------:R-:W-:-:S03]  /*f5a60*/  ISETP.LT.AND P3, PT, R108, UR43, !P0 ;  /* 0x0000002b6c007c0c */ /* 0x000fc6000c761270 */
[----:B------:R-:W-:Y:S01]  /*f5a70*/  @P2 LOP3.LUT R31, R31, 0x80000000, RZ, 0xfc, !PT ;  /* 0x800000001f1f2812 */ /* 0x000fe200078efcff */
[----:B------:R-:W1:Y:S01]  /*f5a80*/  LDCU UR43, c[0x0][0x398] ;  /* 0x00007300ff2b77ac */ /* 0x000e620008000800 */
[----:B--2---:R-:W-:Y:S02]  /*f5a90*/  ISETP.LT.AND P0, PT, R114, UR50, !P0 ;  /* 0x0000003272007c0c */ /* 0x004fe4000c701270 */
[----:B------:R-:W-:Y:S01]  /*f5aa0*/  LOP3.LUT R31, R31, 0xbfffffff, RZ, 0xc0, !PT ;  /* 0xbfffffff1f1f7812 */ /* 0x000fe200078ec0ff */
[----:B------:R-:W2:Y:S03]  /*f5ab0*/  LDCU UR50, c[0x0][0x398] ;  /* 0x00007300ff3277ac */ /* 0x000ea60008000800 */
[----:B------:R-:W-:-:S04]  /*f5ac0*/  @P1 LOP3.LUT R31, R31, 0x40000000, RZ, 0xfc, !PT ;  /* 0x400000001f1f1812 */ /* 0x000fc800078efcff */
[----:B------:R-:W-:-:S04]  /*f5ad0*/  LOP3.LUT R31, R31, 0xdfffffff, RZ, 0xc0, !PT ;  /* 0xdfffffff1f1f7812 */ /* 0x000fc800078ec0ff */
[----:B------:R-:W-:Y:S02]  /*f5ae0*/  @P0 LOP3.LUT R31, R31, 0x20000000, RZ, 0xfc, !PT ;  /* 0x200000001f1f0812 */ /* 0x000fe400078efcff */
[----:B------:R-:W-:Y:S01]  /*f5af0*/  ISETP.GE.AND P0, PT, R73, UR39, PT ;  /* 0x0000002749007c0c */ /* 0x000fe2000bf06270 */
[----:B------:R-:W1:Y:S03]  /*f5b00*/  LDCU.64 UR38, c[0x0][0x398] ;  /* 0x00007300ff2677ac */ /* 0x000e660008000a00 */
[----:B------:R-:W-:Y:S02]  /*f5b10*/  ISETP.LT.AND P1, PT, R109, UR36, !P0 ;  /* 0x000000246d007c0c */ /* 0x000fe4000c721270 */
[----:B------:R-:W-:Y:S02]  /*f5b20*/  LOP3.LUT R32, R32, 0xfffffffe, RZ, 0xc0, !PT ;  /* 0xfffffffe20207812 */ /* 0x000fe400078ec0ff */
[----:B------:R-:W-:-:S02]  /*f5b30*/  LOP3.LUT R31, R31, 0xfdffffff, RZ, 0xc0, !PT ;  /* 0xfdffffff1f1f7812 */ /* 0x000fc400078ec0ff */
[----:B------:R-:W-:Y:S02]  /*f5b40*/  @P3 LOP3.LUT R32, R32, 0x1, RZ, 0xfc, !PT ;  /* 0x0000000120203812 */ /* 0x000fe400078efcff */
[----:B------:R-:W-:Y:S01]  /*f5b50*/  ISETP.LT.AND P3, PT, R112, UR71, !P0 ;  /* 0x0000004770007c0c */ /* 0x000fe2000c761270 */
[----:B------:R-:W1:Y:S01]  /*f5b60*/  LDCU UR71, c[0x0][0x398] ;  /* 0x00007300ff4777ac */ /* 0x000e620008000800 */
        /* <DEDUP_REMOVED lines=65> */
[----:B------:R-:W-:Y:S02]  /*f5f80*/  ISETP.LT.AND P3, PT, R112, UR70, !P0 ;  /* 0x0000004670007c0c */ /* 0x000fe4000c761270 */
        /* <DEDUP_REMOVED lines=34> */
[----:B---3--:R-:W-:Y:S02]  /*f61b0*/  ISETP.LT.AND P1, PT, R109, UR36, !P0 ;  /* 0x000000246d007c0c */ /* 0x008fe4000c721270 */
[----:B------:R-:W-:Y:S01]  /*f61c0*/  LOP3.LUT R31, R31, 0xfffffffd, RZ, 0xc0, !PT ;  /* 0xfffffffd1f1f7812 */ /* 0x000fe200078ec0ff */
[----:B------:R-:W-:Y:S01]  /*f61d0*/  VIADD R73, R113, 0x57 ;  /* 0x0000005771497836 */ /* 0x000fe20000000000 */
[----:B-1----:R-:W-:Y:S01]  /*f61e0*/  ISETP.LT.AND P3, PT, R112, UR71, !P0 ;  /* 0x0000004770007c0c */ /* 0x002fe2000c761270 */
[----:B------:R-:W1:Y:S01]  /*f61f0*/  LDCU UR71, c[0x0][0x398] ;  /* 0x00007300ff4777ac */ /* 0x000e620008000800 */
[----:B------:R-:W-:Y:S01]  /*f6200*/  ISETP.LT.AND P2, PT, R111, UR76, !P0 ;  /* 0x0000004c6f007c0c */ /* 0x000fe2000c741270 */
[----:B------:R-:W3:Y:S06]  /*f6210*/  LDCU UR76, c[0x0][0x398] ;  /* 0x00007300ff4c77ac */ /* 0x000eec0008000800 */
        /* <DEDUP_REMOVED lines=25> */
[----:B--2---:R-:W-:Y:S02]  /*f63b0*/  ISETP.LT.AND P1, PT, R109, UR38, !P0 ;  /* 0x000000266d007c0c */ /* 0x004fe4000c721270 */
[----:B------:R-:W-:Y:S02]  /*f63c0*/  LOP3.LUT R31, R31, 0xfffffffe, RZ, 0xc0, !PT ;  /* 0xfffffffe1f1f7812 */ /* 0x000fe400078ec0ff */
[----:B------:R-:W-:Y:S01]  /*f63d0*/  LOP3.LUT R30, R30, 0xfdffffff, RZ, 0xc0, !PT ;  /* 0xfdffffff1e1e7812 */ /* 0x000fe200078ec0ff */
[----:B------:R-:W-:Y:S01]  /*f63e0*/  VIADD R73, R113, 0x56 ;  /* 0x0000005671497836 */ /* 0x000fe20000000000 */
[----:B------:R-:W-:Y:S01]  /*f63f0*/  @P3 LOP3.LUT R31, R31, 0x1, RZ, 0xfc, !PT ;  /* 0x000000011f1f3812 */ /* 0x000fe200078efcff */
[----:B------:R-:W2:Y:S01]  /*f6400*/  LDCU UR38, c[0x0][0x398] ;  /* 0x00007300ff2677ac */ /* 0x000ea20008000800 */
[----:B-1----:R-:W-:-:S02]  /*f6410*/  ISETP.LT.AND P3, PT, R112, UR71, !P0 ;  /* 0x0000004770007c0c */ /* 0x002fc4000c761270 */
[----:B---3--:R-:W-:Y:S01]  /*f6420*/  ISETP.LT.AND P2, PT, R111, UR76, !P0 ;  /* 0x0000004c6f007c0c */ /* 0x008fe2000c741270 */
[----:B------:R-:W1:Y:S02]  /*f6430*/  LDCU UR71, c[0x0][0x398] ;  /* 0x00007300ff4777ac */ /* 0x000e640008000800 */
[----:B------:R-:W-:Y:S01]  /*f6440*/  @P1 LOP3.LUT R30, R30, 0x2000000, RZ, 0xfc, !PT ;  /* 0x020000001e1e1812 */ /* 0x000fe200078efcff */
[----:B------:R-:W-:Y:S01]  /*f6450*/  VIADD R76, R113, 0x48 ;  /* 0x00000048714c7836 */ /* 0x000fe20000000000 */
[----:B------:R-:W-:Y:S01]  /*f6460*/  LOP3.LUT R2, R2, 0x7fffffff, RZ, 0xc0, !PT ;  /* 0x7fffffff02027812 */ /* 0x000fe200078ec0ff */
        /* <DEDUP_REMOVED lines=28> */
[----:B----4-:R-:W-:Y:S01]  /*f6630*/  ISETP.LT.AND P1, PT, R109, UR46, !P0 ;  /* 0x0000002e6d007c0c */ /* 0x010fe2000c721270 */
[----:B------:R-:W4:Y:S01]  /*f6640*/  LDCU UR37, c[0x0][0x398] ;  /* 0x00007300ff2577ac */ /* 0x000f220008000800 */
        /* <DEDUP_REMOVED lines=35> */
[C---:B------:R-:W-:Y:S01]  /*f6880*/  VIADD R80, R113.reuse, 0x46 ;  /* 0x0000004671507836 */ /* 0x040fe20000000000 */
[----:B------:R-:W1:Y:S01]  /*f6890*/  LDCU UR28, c[0x0][0x398] ;  /* 0x00007300ff1c77ac */ /* 0x000e620008000800 */
        /* <DEDUP_REMOVED lines=33> */
[----:B------:R-:W1:Y:S08]  /*f6ab0*/  LDCU.64 UR6, c[0x0][0x398] ;  /* 0x00007300ff0677ac */ /* 0x000e700008000a00 */
        /* <DEDUP_REMOVED lines=111> */
[----:B------:R-:W-:Y:S01]  /*f71b0*/  LOP3.LUT R74, R74, 0x7fffffff, RZ, 0xc0, !PT ;  /* 0x7fffffff4a4a7812 */ /* 0x000fe200078ec0ff */
[----:B------:R-:W-:Y:S01]  /*f71c0*/  VIADD R83, R113, 0x43 ;  /* 0x0000004371537836 */ /* 0x000fe20000000000 */
[----:B------:R-:W-:Y:S01]  /*f71d0*/  LOP3.LUT R29, R29, 0xfffffbff, RZ, 0xc0, !PT ;  /* 0xfffffbff1d1d7812 */ /* 0x000fe200078ec0ff */
[----:B------:R-:W1:Y:S03]  /*f71e0*/  LDCU UR58, c[0x0][0x398] ;  /* 0x00007300ff3a77ac */ /* 0x000e660008000800 */
[----:B------:R-:W-:-:S02]  /*f71f0*/  @P1 LOP3.LUT R29, R29, 0x400, RZ, 0xfc, !PT ;  /* 0x000004001d1d1812 */ /* 0x000fc400078efcff */
[----:B------:R-:W-:Y:S01]  /*f7200*/  ISETP.LT.AND P2, PT, R107, UR60, !P0 ;  /* 0x0000003c6b007c0c */ /* 0x000fe2000c741270 */
[----:B------:R-:W1:Y:S01]  /*f7210*/  LDCU UR60, c[0x0][0x398] ;  /* 0x00007300ff3c77ac */ /* 0x000e620008000800 */
[----:B------:R-:W-:-:S04]  /*f7220*/  LOP3.LUT R29, R29, 0xfffffeff, RZ, 0xc0, !PT ;  /* 0xfffffeff1d1d7812 */ /* 0x000fc800078ec0ff */
[----:B------:R-:W-:Y:S01]  /*f7230*/  @P3 LOP3.LUT R29, R29, 0x100, RZ, 0xfc, !PT ;  /* 0x000001001d1d3812 */ /* 0x000fe200078efcff */
[----:B------:R-:W-:Y:S01]  /*f7240*/  BAR.SYNC.DEFER_BLOCKING 0x0 ;  /* 0x0000000000007b1d */ /* 0x000fe20000010000 */
[----:B------:R-:W-:Y:S02]  /*f7250*/  ISETP.LT.AND P1, PT, R115, UR57, !P0 ;  /* 0x0000003973007c0c */ /* 0x000fe4000c721270 */
[----:B------:R-:W-:-:S03]  /*f7260*/  LOP3.LUT R29, R29, 0xffffff7f, RZ, 0xc0, !PT ;  /* 0xffffff7f1d1d7812 */ /* 0x000fc600078ec0ff */
[----:B------:R-:W1:Y:S01]  /*f7270*/  LDCU UR57, c[0x0][0x3b8] ;  /* 0x00007700ff3977ac */ /* 0x000e620008000800 */
        /* <DEDUP_REMOVED lines=35> */
[----:B------:R-:W-:Y:S01]  /*f74b0*/  VIADD R84, R113, 0x42 ;  /* 0x0000004271547836 */ /* 0x000fe20000000000 */
[----:B------:R-:W-:Y:S01]  /*f74c0*/  LOP3.LUT R29, R29, 0xfffffffe, RZ, 0xc0, !PT ;  /* 0xfffffffe1d1d7812 */ /* 0x000fe200078ec0ff */
[----:B------:R-:W1:Y:S01]  /*f74d0*/  LDCU UR64, c[0x0][0x398] ;  /* 0x00007300ff4077ac */ /* 0x000e620008000800 */
[----:B------:R-:W-:-:S04]  /*f74e0*/  @P1 LOP3.LUT R28, R28, 0x40000000, RZ, 0xfc, !PT ;  /* 0x400000001c1c1812 */ /* 0x000fc800078efcff */
[----:B------:R-:W-:-:S04]  /*f74f0*/  LOP3.LUT R28, R28, 0xdfffffff, RZ, 0xc0, !PT ;  /* 0xdfffffff1c1c7812 */ /* 0x000fc800078ec0ff */
[----:B------:R-:W-:Y:S02]  /*f7500*/  @P0 LOP3.LUT R28, R28, 0x20000000, RZ, 0xfc, !PT ;  /* 0x200000001c1c0812 */ /* 0x000fe400078efcff */
[----:B------:R-:W-:Y:S02]  /*f7510*/  ISETP.GE.AND P0, PT, R73, UR15, PT ;  /* 0x0000000f49007c0c */ /* 0x000fe4000bf06270 */
[----:B------:R-:W-:Y:S02]  /*f7520*/  @P3 LOP3.LUT R29, R29, 0x1, RZ, 0xfc, !PT ;  /* 0x000000011d1d3812 */ /* 0x000fe400078efcff */
[----:B------:R-:W-:Y:S01]  /*f7530*/  LOP3.LUT R28, R28, 0xfdffffff, RZ, 0xc0, !PT ;  /* 0xfdffffff1c1c7812 */ /* 0x000fe200078ec0ff */
[----:B------:R-:W-:Y:S01]  /*f7540*/  VIADD R73, R113, 0x4e ;  /* 0x0000004e71497836 */ /* 0x000fe20000000000 */
[----:B------:R-:W-:Y:S01]  /*f7550*/  ISETP.LT.AND P1, PT, R109, UR24, !P0 ;  /* 0x000000186d007c0c */ /* 0x000fe2000c721270 */
[----:B------:R-:W2:Y:S01]  /*f7560*/  LDCU UR24, c[0x0][0x398] ;  /* 0x00007300ff1877ac */ /* 0x000ea20008000800 */
[----:B-1----:R-:W-:-:S02]  /*f7570*/  ISETP.LT.AND P3, PT, R112, UR34, !P0 ;  /* 0x0000002270007c0c */ /* 0x002fc4000c761270 */
        /* <DEDUP_REMOVED lines=35> */
[----:B----4-:R-:W-:Y:S01]  /*f77b0*/  ISETP.LT.AND P1, PT, R111, UR37, !P0 ;  /* 0x000000256f007c0c */ /* 0x010fe2000c721270 */
[----:B------:R-:W1:Y:S01]  /*f77c0*/  LDCU UR34, c[0x0][0x398] ;  /* 0x00007300ff2277ac */ /* 0x000e620008000800 */
[----:B------:R-:W4:Y:S07]  /*f77d0*/  LDCU UR37, c[0x0][0x398] ;  /* 0x00007300ff2577ac */ /* 0x000f2e0008000800 */
[----:B------:R-:W-:Y:S01]  /*f77e0*/  @P3 LOP3.LUT R28, R28, 0x20000, RZ, 0xfc, !PT ;  /* 0x000200001c1c3812 */ /* 0x000fe200078efcff */
[----:B------:R-:W1:Y:S03]  /*f77f0*/  LDCU UR19, c[0x0][0x398] ;  /* 0x00007300ff1377ac */ /* 0x000e660008000800 */
[----:B------:R-:W-:-:S04]  /*f7800*/  LOP3.LUT R28, R28, 0xffefffff, RZ, 0xc0, !PT ;  /* 0xffefffff1c1c7812 */ /* 0x000fc800078ec0ff */
[----:B------:R-:W-:-:S04]  /*f7810*/  @P2 LOP3.LUT R28, R28, 0x100000, RZ, 0xfc, !PT ;  /* 0x001000001c1c2812 */ /* 0x000fc800078efcff */
[----:B------:R-:W-:-:S04]  /*f7820*/  LOP3.LUT R28, R28, 0xfff7ffff, RZ, 0xc0, !PT ;  /* 0xfff7ffff1c1c7812 */ /* 0x000fc800078ec0ff */
[----:B------:R-:W-:Y:S02]  /*f7830*/  @P1 LOP3.LUT R28, R28, 0x80000, RZ, 0xfc, !PT ;  /* 0x000800001c1c1812 */ /* 0x000fe400078efcff */
[----:B------:R-:W-:Y:S01]  /*f7840*/  ISETP.LT.AND P1, PT, R110, UR39, !P0 ;  /* 0x000000276e007c0c */ /* 0x000fe2000c721270 */
[----:B------:R-:W2:Y:S01]  /*f7850*/  LDCU UR39, c[0x0][0x398] ;  /* 0x00007300ff2777ac */ /* 0x000ea20008000800 */
[----:B------:R-:W-:Y:S02]  /*f7860*/  ISETP.LT.AND P3, PT, R108, UR31, !P0 ;  /* 0x0000001f6c007c0c */ /* 0x000fe4000c761270 */
[----:B------:R-:W-:Y:S01]  /*f7870*/  LOP3.LUT R28, R28, 0xfffbffff, RZ, 0xc0, !PT ;  /* 0xfffbffff1c1c7812 */ /* 0x000fe200078ec0ff */
[----:B------:R-:W2:Y:S01]  /*f7880*/  LDCU UR31, c[0x0][0x398] ;  /* 0x00007300ff1f77ac */ /* 0x000ea20008000800 */
[----:B-1----:R-:W-:Y:S01]  /*f7890*/  ISETP.LT.AND P2, PT, R107, UR34, !P0 ;  /* 0x000000226b007c0c */ /* 0x002fe2000c741270 */
[----:B------:R-:W1:Y:S06]  /*f78a0*/  LDCU UR34, c[0x0][0x398] ;  /* 0x00007300ff2277ac */ /* 0x000e6c0008000800 */
[----:B------:R-:W-:-:S04]  /*f78b0*/  @P1 LOP3.LUT R28, R28, 0x40000, RZ, 0xfc, !PT ;  /* 0x000400001c1c1812 */ /* 0x000fc800078efcff */
[----:B------:R-:W-:-:S04]  /*f78c0*/  LOP3.LUT R28, R28, 0xfffeffff, RZ, 0xc0, !PT ;  /* 0xfffeffff1c1c7812 */ /* 0x000fc800078ec0ff */
[----:B------:R-:W-:Y:S02]  /*f78d0*/  @P3 LOP3.LUT R28, R28, 0x10000, RZ, 0xfc, !PT ;  /* 0x000100001c1c3812 */ /* 0x000fe400078efcff */
[----:B----4-:R-:W-:Y:S02]  /*f78e0*/  ISETP.LT.AND P1, PT, R115, UR37, !P0 ;  /* 0x0000002573007c0c */ /* 0x010fe4000c721270 */
[----:B------:R-:W-:Y:S02]  /*f78f0*/  LOP3.LUT R28, R28, 0xffff7fff, RZ, 0xc0, !PT ;  /* 0xffff7fff1c1c7812 */ /* 0x000fe400078ec0ff */
[----:B------:R-:W-:Y:S01]  /*f7900*/  ISETP.LT.AND P0, PT, R114, UR36, !P0 ;  /* 0x0000002472007c0c */ /* 0x000fe2000c701270 */
[----:B------:R-:W4:Y:S01]  /*f7910*/  LDCU.64 UR36, c[0x0][0x398] ;  /* 0x00007300ff2477ac */ /* 0x000f220008000a00 */
        /* <DEDUP_REMOVED lines=11> */
[----:B--2---:R-:W-:Y:S01]  /*f79d0*/  ISETP.LT.AND P1, PT, R111, UR39, !P0 ;  /* 0x000000276f007c0c */ /* 0x004fe2000c721270 */
[----:B------:R-:W2:Y:S01]  /*f79e0*/  LDCU UR47, c[0x0][0x398] ;  /* 0x00007300ff2f77ac */ /* 0x000ea20008000800 */
[----:B------:R-:W1:Y:S07]  /*f79f0*/  LDCU UR39, c[0x0][0x398] ;  /* 0x00007300ff2777ac */ /* 0x000e6e0008000800 */
[----:B------:R-:W-:-:S04]  /*f7a00*/  @P3 LOP3.LUT R28, R28, 0x200, RZ, 0xfc, !PT ;  /* 0x000002001c1c3812 */ /* 0x000fc800078efcff */
        /* <DEDUP_REMOVED lines=8> */
[----:B------:R-:W1:Y:S01]  /*f7a90*/  LDCU UR52, c[0x0][0x398] ;  /* 0x00007300ff3477ac */ /* 0x000e620008000800 */
[----:B--2---:R-:W-:Y:S01]  /*f7aa0*/  ISETP.LT.AND P2, PT, R107, UR47, !P0 ;  /* 0x0000002f6b007c0c */ /* 0x004fe2000c741270 */
[----:B------:R-:W2:Y:S06]  /*f7ab0*/  LDCU UR47, c[0x0][0x398] ;  /* 0x00007300ff2f77ac */ /* 0x000eac0008000800 */
[----:B------:R-:W-:-:S04]  /*f7ac0*/  @P1 LOP3.LUT R28, R28, 0x400, RZ, 0xfc, !PT ;  /* 0x000004001c1c1812 */ /* 0x000fc800078efcff */
[----:B------:R-:W-:-:S04]  /*f7ad0*/  LOP3.LUT R28, R28, 0xfffffeff, RZ, 0xc0, !PT ;  /* 0xfffffeff1c1c7812 */ /* 0x000fc800078ec0ff */
[----:B------:R-:W-:Y:S02]  /*f7ae0*/  @P3 LOP3.LUT R28, R28, 0x100, RZ, 0xfc, !PT ;  /* 0x000001001c1c3812 */ /* 0x000fe400078efcff */
[----:B-1----:R-:W-:Y:S02]  /*f7af0*/  ISETP.LT.AND P1, PT, R115, UR39, !P0 ;  /* 0x0000002773007c0c */ /* 0x002fe4000c721270 */
        /* <DEDUP_REMOVED lines=13> */
[----:B--2---:R-:W-:Y:S01]  /*f7bd0*/  ISETP.LT.AND P1, PT, R112, UR47, !P0 ;  /* 0x0000002f70007c0c */ /* 0x004fe2000c721270 */
[----:B------:R-:W2:Y:S01]  /*f7be0*/  LDCU UR47, c[0x0][0x398] ;  /* 0x00007300ff2f77ac */ /* 0x000ea20008000800 */
[----:B------:R-:W1:Y:S09]  /*f7bf0*/  LDCU UR33, c[0x0][0x398] ;  /* 0x00007300ff2177ac */ /* 0x000e720008000800 */
        /* <DEDUP_REMOVED lines=9> */
[----:B--2---:R-:W-:Y:S02]  /*f7c90*/  ISETP.LT.AND P2, PT, R107, UR47, !P0 ;  /* 0x0000002f6b007c0c */ /* 0x004fe4000c741270 */
[----:B------:R-:W-:-:S04]  /*f7ca0*/  LOP3.LUT R28, R28, 0xfffffffb, RZ, 0xc0, !PT ;  /* 0xfffffffb1c1c7812 */ /* 0x000fc800078ec0ff */
[----:B------:R-:W-:Y:S02]  /*f7cb0*/  @P1 LOP3.LUT R28, R28, 0x4, RZ, 0xfc, !PT ;  /* 0x000000041c1c1812 */ /* 0x000fe400078efcff */
[----:B------:R-:W-:Y:S02]  /*f7cc0*/  ISETP.LT.AND P1, PT, R115, UR75, !P0 ;  /* 0x0000004b73007c0c */ /* 0x000fe4000c721270 */
[----:B------:R-:W-:Y:S01]  /*f7cd0*/  ISETP.LT.AND P3, PT, R108, UR52, !P0 ;  /* 0x000000346c007c0c */ /* 0x000fe2000c761270 */
[----:B------:R-:W2:Y:S02]  /*f7ce0*/  LDCU UR52, c[0x0][0x398] ;  /* 0x00007300ff3477ac */ /* 0x000ea40008000800 */
[----:B------:R-:W-:Y:S02]  /*f7cf0*/  @P2 LOP3.LUT R3, R3, 0x80000000, RZ, 0xfc, !PT ;  /* 0x8000000003032812 */ /* 0x000fe400078efcff */
[----:B------:R-:W-:Y:S01]  /*f7d00*/  ISETP.LT.AND P0, PT, R114, UR46, !P0 ;  /* 0x0000002e72007c0c */ /* 0x000fe2000c701270 */
[----:B------:R-:W2:Y:S01]  /*f7d10*/  LDCU.64 UR46, c[0x0][0x398] ;  /* 0x00007300ff2e77ac */ /* 0x000ea20008000a00 */
[----:B------:R-:W-:-:S02]  /*f7d20*/  LOP3.LUT R3, R3, 0xbfffffff, RZ, 0xc0, !PT ;  /* 0xbfffffff03037812 */ /* 0x000fc400078ec0ff */
[----:B------:R-:W-:Y:S01]  /*f7d30*/  LOP3.LUT R28, R28, 0xfffffffe, RZ, 0xc0, !PT ;  /* 0xfffffffe1c1c7812 */ /* 0x000fe200078ec0ff */
[----:B-1----:R-:W-:Y:S01]  /*f7d40*/  IMAD R116, R113, UR49, RZ ;  /* 0x0000003171747c24 */ /* 0x002fe2000f8e02ff */
[----:B------:R-:W-:Y:S01]  /*f7d50*/  @P1 LOP3.LUT R3, R3, 0x40000000, RZ, 0xfc, !PT ;  /* 0x4000000003031812 */ /* 0x000fe200078efcff */
[----:B------:R-:W1:Y:S03]  /*f7d60*/  LDCU UR49, c[0x0][0x3b8] ;  /* 0x00007700ff3177ac */ /* 0x000e660008000800 */
[----:B------:R-:W-:Y:S01]  /*f7d70*/  LOP3.LUT R3, R3, 0xdfffffff, RZ, 0xc0, !PT ;  /* 0xdfffffff03037812 */ /* 0x000fe200078ec0ff */
[----:B------:R-:W-:Y:S01]  /*f7d80*/  VIADD R86, R113, 0xc1 ;  /* 0x000000c171567836 */ /* 0x000fe20000000000 */
[----:B------:R-:W1:Y:S02]  /*f7d90*/  LDCU UR75, c[0x0][0x398] ;  /* 0x00007300ff4b77ac */ /* 0x000e640008000800 */
[----:B------:R-:W-:-:S02]  /*f7da0*/  @P0 LOP3.LUT R3, R3, 0x20000000, RZ, 0xfc, !PT ;  /* 0x2000000003030812 */ /* 0x000fc400078efcff */
[----:B------:R-:W-:Y:S01]  /*f7db0*/  ISETP.GE.AND P0, PT, R73, UR37, PT ;  /* 0x0000002549007c0c */ /* 0x000fe2000bf06270 */
[----:B------:R-:W1:Y:S03]  /*f7dc0*/  LDCU.64 UR36, c[0x0][0x398] ;  /* 0x00007300ff2477ac */ /* 0x000e660008000a00 */
[----:B--2---:R-:W-:Y:S02]  /*f7dd0*/  ISETP.LT.AND P1, PT, R108, UR46, !P0 ;  /* 0x0000002e6c007c0c */ /* 0x004fe4000c721270 */
[----:B------:R-:W-:Y:S01]  /*f7de0*/  @P3 LOP3.LUT R28, R28, 0x1, RZ, 0xfc, !PT ;  /* 0x000000011c1c3812 */ /* 0x000fe200078efcff */
[----:B------:R-:W-:Y:S01]  /*f7df0*/  VIADD R77, R116, UR48 ;  /* 0x00000030744d7c36 */ /* 0x000fe20008000000 */
[----:B------:R-:W-:Y:S01]  /*f7e00*/  ISETP.LT.AND P3, PT, R112, UR51, !P0 ;  /* 0x0000003370007c0c */ /* 0x000fe2000c761270 */
[----:B------:R-:W2:Y:S01]  /*f7e10*/  LDCU UR51, c[0x0][0x3b8] ;  /* 0x00007700ff3377ac */ /* 0x000ea20008000800 */
[----:B------:R-:W-:-:S02]  /*f7e20*/  LOP3.LUT R3, R3, 0xfeffffff, RZ, 0xc0, !PT ;  /* 0xfeffffff03037812 */ /* 0x000fc400078ec0ff */
[----:B------:R-:W-:Y:S01]  /*f7e30*/  ISETP.LT.AND P2, PT, R111, UR50, !P0 ;  /* 0x000000326f007c0c */ /* 0x000fe2000c741270 */
[----:B------:R-:W1:Y:S04]  /*f7e40*/  LDCU UR46, c[0x0][0x3b8] ;  /* 0x00007700ff2e77ac */ /* 0x000e680008000800 */
[----:B------:R-:W-:Y:S02]  /*f7e50*/  @P1 LOP3.LUT R3, R3, 0x1000000, RZ, 0xfc, !PT ;  /* 0x0100000003031812 */ /* 0x000fe400078efcff */
[----:B------:R-:W-:Y:S01]  /*f7e60*/  IADD3 R73, PT, PT, R113, 0x4a, RZ ;  /* 0x0000004a71497810 */ /* 0x000fe20007ffe0ff */
[----:B------:R-:W-:Y:S01]  /*f7e70*/  STL [R1+0x2800], R77 ;  /* 0x0028004d01007387 */ /* 0x000fe20000100800 */
[----:B------:R-:W-:Y:S01]  /*f7e80*/  LOP3.LUT R3, R3, 0xefffffff, RZ, 0xc0, !PT ;  /* 0xefffffff03037812 */ /* 0x000fe200078ec0ff */
[----:B------:R-:W1:Y:S03]  /*f7e90*/  LDCU UR50, c[0x0][0x3b8] ;  /* 0x00007700ff3277ac */ /* 0x000e660008000800 */
[----:B------:R-:W-:Y:S01]  /*f7ea0*/  @P3 LOP3.LUT R3, R3, 0x10000000, RZ, 0xfc, !PT ;  /* 0x1000000003033812 */ /* 0x000fe200078efcff */
[----:B------:R-:W1:Y:S01]  /*f7eb0*/  LDCU UR48, c[0x0][0x3b8] ;  /* 0x00007700ff3077ac */ /* 0x000e620008000800 */
[----:B------:R-:W-:-:S02]  /*f7ec0*/  ISETP.LT.AND P1, PT, R110, UR52, !P0 ;  /* 0x000000346e007c0c */ /* 0x000fc4000c721270 */
        /* <DEDUP_REMOVED lines=23> */
[----:B------:R-:W-:Y:S01]  /*f8040*/  VIADD R73, R77, UR38 ;  /* 0x000000264d497c36 */ /* 0x000fe20008000000 */
[----:B-1----:R-:W-:Y:S01]  /*f8050*/  ISETP.LT.AND P1, PT, R109, UR36, !P0 ;  /* 0x000000246d007c0c */ /* 0x002fe2000c721270 */
[----:B------:R-:W1:Y:S01]  /*f8060*/  LDCU UR36, c[0x0][0x3b8] ;  /* 0x00007700ff2477ac */ /* 0x000e620008000800 */
[----:B------:R-:W-:Y:S02]  /*f8070*/  ISETP.LT.AND P3, PT, R112, UR74, !P0 ;  /* 0x0000004a70007c0c */ /* 0x000fe4000c761270 */
[----:B------:R-:W-:Y:S01]  /*f8080*/  ISETP.LT.AND P2, PT, R111, UR73, !P0 ;  /* 0x000000496f007c0c */ /* 0x000fe2000c741270 */
[----:B------:R2:W-:Y:S01]  /*f8090*/  STL [R1+0x27fc], R73 ;  /* 0x0027fc4901007387 */ /* 0x0005e20000100800 */
[----:B------:R-:W1:Y:S01]  /*f80a0*/  LDCU UR38, c[0x0][0x3b8] ;  /* 0x00007700ff2677ac */ /* 0x000e620008000800 */
[----:B------:R-:W1:Y:S06]  /*f80b0*/  LDCU UR39, c[0x0][0x3b8] ;  /* 0x00007700ff2777ac */ /* 0x000e6c0008000800 */
[----:B------:R-:W-:Y:S01]  /*f80c0*/  @P1 LOP3.LUT R3, R3, 0x20000, RZ, 0xfc, !PT ;  /* 0x0002000003031812 */ /* 0x000fe200078efcff */
[----:B------:R-:W1:Y:S01]  /*f80d0*/  LDCU UR73, c[0x0][0x398] ;  /* 0x00007300ff4977ac */ /* 0x000e620008000800 */
[----:B--2---:R-:W-:-:S02]  /*f80e0*/  VIADD R73, R73, UR56 ;  /* 0x0000003849497c36 */ /* 0x004fc40008000000 */
[----:B------:R-:W-:Y:S01]  /*f80f0*/  LOP3.LUT R3, R3, 0xffefffff, RZ, 0xc0, !PT ;  /* 0xffefffff03037812 */ /* 0x000fe200078ec0ff */
[----:B------:R-:W2:Y:S02]  /*f8100*/  LDCU UR56, c[0x0][0x3b8] ;  /* 0x00007700ff3877ac */ /* 0x000ea40008000800 */
[----:B------:R3:W-:Y:S01]  /*f8110*/  STL [R1+0x27b0], R73 ;  /* 0x0027b04901007387 */ /* 0x0007e20000100800 */
[----:B------:R-:W-:Y:S01]  /*f8120*/  @P3 LOP3.LUT R3, R3, 0x100000, RZ, 0xfc, !PT ;  /* 0x0010000003033812 */ /* 0x000fe200078efcff */
[----:B------:R-:W1:Y:S01]  /*f8130*/  LDCU UR74, c[0x0][0x398] ;  /* 0x00007300ff4a77ac */ /* 0x000e620008000800 */
[----:B------:R-:W-:Y:S02]  /*f8140*/  ISETP.LT.AND P1, PT, R110, UR72, !P0 ;  /* 0x000000486e007c0c */ /* 0x000fe4000c721270 */
[----:B------:R-:W-:Y:S01]  /*f8150*/  LOP3.LUT R3, R3, 0xfff7ffff, RZ, 0xc0, !PT ;  /* 0xfff7ffff03037812 */ /* 0x000fe200078ec0ff */
[----:B------:R-:W1:Y:S01]  /*f8160*/  LDCU UR72, c[0x0][0x3b8] ;  /* 0x00007700ff4877ac */ /* 0x000e620008000800 */
[----:B---3--:R-:W-:-:S02]  /*f8170*/  VIADD R73, R73, UR51 ;  /* 0x0000003349497c36 */ /* 0x008fc40008000000 */
[----:B------:R-:W-:Y:S01]  /*f8180*/  @P2 LOP3.LUT R3, R3, 0x80000, RZ, 0xfc, !PT ;  /* 0x0008000003032812 */ /* 0x000fe200078efcff */
[----:B------:R-:W3:Y:S02]  /*f8190*/  LDCU UR51, c[0x0][0x3b8] ;  /* 0x00007700ff3377ac */ /* 0x000ee40008000800 */
[----:B------:R1:W-:Y:S01]  /*f81a0*/  STL [R1+0x21fc], R73 ;  /* 0x0021fc4901007387 */ /* 0x0003e20000100800 */
[----:B------:R-:W-:Y:S01]  /*f81b0*/  ISETP.LT.AND P3, PT, R108, UR5, !P0 ;  /* 0x000000056c007c0c */ /* 0x000fe2000c761270 */
[----:B------:R-:W2:Y:S01]  /*f81c0*/  LDCU UR5, c[0x0][0x3b8] ;  /* 0x00007700ff0577ac */ /* 0x000ea20008000800 */
[----:B------:R-:W-:Y:S01]  /*f81d0*/  LOP3.LUT R3, R3, 0xfffbffff, RZ, 0xc0, !PT ;  /* 0xfffbffff03037812 */ /* 0x000fe200078ec0ff */
[----:B-1----:R-:W-:-:S03]  /*f81e0*/  VIADD R73, R73, UR57 ;  /* 0x0000003949497c36 */ /* 0x002fc60008000000 */
[----:B------:R-:W-:Y:S01]  /*f81f0*/  @P1 LOP3.LUT R3, R3, 0x40000, RZ, 0xfc, !PT ;  /* 0x0004000003031812 */ /* 0x000fe200078efcff */
[----:B------:R-:W1:Y:S01]  /*f8200*/  LDCU UR57, c[0x0][0x3b8] ;  /* 0x00007700ff3977ac */ /* 0x000e620008000800 */
[----:B------:R-:W-:Y:S01]  /*f8210*/  VIADD R117, R73, UR46 ;  /* 0x0000002e49757c36 */ /* 0x000fe20008000000 */
[----:B------:R-:W-:Y:S01]  /*f8220*/  ISETP.LT.AND P1, PT, R115, UR11, !P0 ;  /* 0x0000000b73007c0c */ /* 0x000fe2000c721270 */
[----:B------:R-:W1:Y:S02]  /*f8230*/  LDCU UR11, c[0x0][0x3b8] ;  /* 0x00007700ff0b77ac */ /* 0x000e640008000800 */
[----:B------:R-:W-:Y:S01]  /*f8240*/  VIADD R252, R117, UR67 ;  /* 0x0000004375fc7c36 */ /* 0x000fe20008000000 */
[----:B------:R2:W-:Y:S01]  /*f8250*/  STL [R1+0x205c], R73 ;  /* 0x00205c4901007387 */ /* 0x0005e20000100800 */
[----:B------:R-:W-:Y:S01]  /*f8260*/  ISETP.LT.AND P2, PT, R107, UR13, !P0 ;  /* 0x0000000d6b007c0c */ /* 0x000fe2000c741270 */
[----:B------:R-:W1:Y:S01]  /*f8270*/  LDCU UR13, c[0x0][0x3b8] ;  /* 0x00007700ff0d77ac */ /* 0x000e620008000800 */
[----:B------:R-:W-:Y:S01]  /*f8280*/  ISETP.LT.AND P0, PT, R114, UR12, !P0 ;  /* 0x0000000c72007c0c */ /* 0x000fe2000c701270 */
[----:B------:R-:W1:Y:S01]  /*f8290*/  LDCU UR12, c[0x0][0x3b8] ;  /* 0x00007700ff0c77ac */ /* 0x000e620008000800 */
[----:B--2---:R-:W-:Y:S01]  /*f82a0*/  VIADD R73, R252, UR52 ;  /* 0x00000034fc497c36 */ /* 0x004fe20008000000 */
[----:B------:R-:W2:Y:S03]  /*f82b0*/  LDCU UR46, c[0x0][0x3b8] ;  /* 0x00007700ff2e77ac */ /* 0x000ea60008000800 */
[----:B------:R-:W-:Y:S01]  /*f82c0*/  VIADD R73, R73, UR50 ;  /* 0x0000003249497c36 */ /* 0x000fe20008000000 */
[----:B------:R-:W1:Y:S04]  /*f82d0*/  LDCU UR50, c[0x0][0x3b8] ;  /* 0x00007700ff3277ac */ /* 0x000e680008000800 */
[----:B------:R2:W-:Y:S01]  /*f82e0*/  STL [R1+0x1f34], R73 ;  /* 0x001f344901007387 */ /* 0x0005e20000100800 */
[----:B------:R-:W1:Y:S01]  /*f82f0*/  LDCU UR52, c[0x0][0x3b8] ;  /* 0x00007700ff3477ac */ /* 0x000e620008000800 */
[----:B------:R-:W-:Y:S01]  /*f8300*/  LOP3.LUT R3, R3, 0xfffeffff, RZ, 0xc0, !PT ;  /* 0xfffeffff03037812 */ /* 0x000fe200078ec0ff */
[----:B------:R-:W1:Y:S01]  /*f8310*/  LDCU UR67, c[0x0][0x3b8] ;  /* 0x00007700ff4377ac */ /* 0x000e620008000800 */
[----:B--2---:R-:W-:Y:S01]  /*f8320*/  VIADD R73, R73, UR5 ;  /* 0x0000000549497c36 */ /* 0x004fe20008000000 */
[----:B------:R-:W2:Y:S04]  /*f8330*/  LDCU UR5, c[0x0][0x3b8] ;  /* 0x00007700ff0577ac */ /* 0x000ea80008000800 */
[----:B------:R1:W-:Y:S02]  /*f8340*/  STL [R1+0x1f38], R73 ;  /* 0x001f384901007387 */ /* 0x0003e40000100800 */
[----:B-1----:R-:W-:Y:S01]  /*f8350*/  VIADD R73, R73, UR11 ;  /* 0x0000000b49497c36 */ /* 0x002fe20008000000 */
[----:B------:R-:W1:Y:S04]  /*f8360*/  LDCU UR11, c[0x0][0x3b8] ;  /* 0x00007700ff0b77ac */ /* 0x000e680008000800 */
[----:B------:R2:W-:Y:S02]  /*f8370*/  STL [R1+0x1f3c], R73 ;  /* 0x001f3c4901007387 */ /* 0x0005e40000100800 */
        /* <DEDUP_REMOVED lines=54> */
[----:B--2---:R-:W-:Y:S01]  /*f86e0*/  IADD3 R73, PT, PT, R73, UR49, RZ ;  /* 0x0000003149497c10 */ /* 0x004fe2000fffe0ff */
        /* <DEDUP_REMOVED lines=588> */
[----:B------:R-:W-:Y:S01]  /*fabb0*/  @P3 LOP3.LUT R3, R3, 0x10000, RZ, 0xfc, !PT ;  /* 0x0001000003033812 */ /* 0x000fe200078efcff */
[----:B------:R-:W2:Y:S03]  /*fabc0*/  LDCU UR46, c[0x0][0x3b8] ;  /* 0x00007700ff2e77ac */ /* 0x000ea60008000800 */
[----:B------:R1:W-:Y:S02]  /*fabd0*/  STL [R1+0x2780], R73 ;  /* 0x0027804901007387 */ /* 0x0003e40000100800 */
[----:B-1----:R-:W-:Y:S01]  /*fabe0*/  VIADD R73, R73, UR48 ;  /* 0x0000003049497c36 */ /* 0x002fe20008000000 */
[----:B------:R-:W-:Y:S01]  /*fabf0*/  LOP3.LUT R3, R3, 0xffff7fff, RZ, 0xc0, !PT ;  /* 0xffff7fff03037812 */ /* 0x000fe200078ec0ff */
[----:B------:R-:W1:Y:S03]  /*fac00*/  LDCU UR48, c[0x0][0x3b8] ;  /* 0x00007700ff3077ac */ /* 0x000e660008000800 */
[----:B------:R2:W-:Y:S02]  /*fac10*/  STL [R1+0x2784], R73 ;  /* 0x0027844901007387 */ /* 0x0005e40000100800 */
[----:B--2---:R-:W-:Y:S01]  /*fac20*/  VIADD R73, R73, UR49 ;  /* 0x0000003149497c36 */ /* 0x004fe20008000000 */
[----:B------:R-:W-:Y:S01]  /*fac30*/  @P2 LOP3.LUT R3, R3, 0x8000, RZ, 0xfc, !PT ;  /* 0x0000800003032812 */ /* 0x000fe200078efcff */
[----:B------:R-:W2:Y:S03]  /*fac40*/  LDCU UR49, c[0x0][0x3b8] ;  /* 0x00007700ff3177ac */ /* 0x000ea60008000800 */
        /* <DEDUP_REMOVED lines=8> */
[----:B------:R-:W-:Y:S01]  /*facd0*/  LOP3.LUT R3, R3, 0xffffbfff, RZ, 0xc0, !PT ;  /* 0xffffbfff03037812 */ /* 0x000fe200078ec0ff */
[----:B------:R-:W1:Y:S03]  /*face0*/  LDCU UR11, c[0x0][0x3b8] ;  /* 0x00007700ff0b77ac */ /* 0x000e660008000800 */
[----:B------:R2:W-:Y:S02]  /*facf0*/  STL [R1+0x27ac], R73 ;  /* 0x0027ac4901007387 */ /* 0x0005e40000100800 */
[----:B--2---:R-:W-:Y:S01]  /*fad00*/  VIADD R73, R73, UR12 ;  /* 0x0000000c49497c36 */ /* 0x004fe20008000000 */
[----:B------:R-:W2:Y:S04]  /*fad10*/  LDCU UR12, c[0x0][0x3b8] ;  /* 0x00007700ff0c77ac */ /* 0x000ea80008000800 */
[----:B------:R1:W-:Y:S02]  /*fad20*/  STL [R1+0x27c4], R73 ;  /* 0x0027c44901007387 */ /* 0x0003e40000100800 */
[----:B-1----:R-:W-:-:S05]  /*fad30*/  VIADD R73, R73, UR13 ;  /* 0x0000000d49497c36 */ /* 0x002fca0008000000 */
[----:B------:R1:W-:Y:S02]  /*fad40*/  STL [R1+0x27c8], R73 ;  /* 0x0027c84901007387 */ /* 0x0003e40000100800 */
[----:B-1----:R-:W-:Y:S01]  /*fad50*/  VIADD R73, R73, UR36 ;  /* 0x0000002449497c36 */ /* 0x002fe20008000000 */
[----:B------:R-:W-:Y:S01]  /*fad60*/  @P1 LOP3.LUT R3, R3, 0x4000, RZ, 0xfc, !PT ;  /* 0x0000400003031812 */ /* 0x000fe200078efcff */
[----:B------:R-:W1:Y:S03]  /*fad70*/  LDCU UR36, c[0x0][0x3b8] ;  /* 0x00007700ff2477ac */ /* 0x000e660008000800 */
[----:B------:R2:W-:Y:S02]  /*fad80*/  STL [R1+0x27dc], R73 ;  /* 0x0027dc4901007387 */ /* 0x0005e40000100800 */
[----:B--2---:R-:W-:Y:S01]  /*fad90*/  VIADD R73, R73, UR38 ;  /* 0x0000002649497c36 */ /* 0x004fe20008000000 */
[----:B------:R-:W-:Y:S01]  /*fada0*/  LOP3.LUT R3, R3, 0xffffdfff, RZ, 0xc0, !PT ;  /* 0xffffdfff03037812 */ /* 0x000fe200078ec0ff */
[----:B------:R-:W2:Y:S03]  /*fadb0*/  LDCU UR38, c[0x0][0x398] ;  /* 0x00007300ff2677ac */ /* 0x000ea60008000800 */
[----:B------:R1:W-:Y:S02]  /*fadc0*/  STL [R1+0x27f4], R73 ;  /* 0x0027f44901007387 */ /* 0x0003e40000100800 */
[----:B-1----:R-:W-:Y:S01]  /*fadd0*/  VIADD R73, R73, UR39 ;  /* 0x0000002749497c36 */ /* 0x002fe20008000000 */
[----:B------:R-:W-:Y:S01]  /*fade0*/  @P0 LOP3.LUT R3, R3, 0x2000, RZ, 0xfc, !PT ;  /* 0x0000200003030812 */ /* 0x000fe200078efcff */
[----:B------:R-:W1:Y:S03]  /*fadf0*/  LDCU UR39, c[0x0][0x398] ;  /* 0x00007300ff2777ac */ /* 0x000e660008000800 */
[----:B------:R3:W-:Y:S02]  /*fae00*/  STL [R1+0x27f0], R73 ;  /* 0x0027f04901007387 */ /* 0x0007e40000100800 */
[----:B---3--:R-:W-:Y:S01]  /*fae10*/  VIADD R73, R73, UR51 ;  /* 0x0000003349497c36 */ /* 0x008fe20008000000 */
[----:B------:R-:W3:Y:S04]  /*fae20*/  LDCU UR51, c[0x0][0x398] ;  /* 0x00007300ff3377ac */ /* 0x000ee80008000800 */
[----:B------:R1:W-:Y:S02]  /*fae30*/  STL [R1+0x27ec], R73 ;  /* 0x0027ec4901007387 */ /* 0x0003e40000100800 */
[----:B-1----:R-:W-:-:S05]  /*fae40*/  VIADD R73, R73, UR52 ;  /* 0x0000003449497c36 */ /* 0x002fca0008000000 */
[----:B------:R1:W-:Y:S02]  /*fae50*/  STL [R1+0x27e8], R73 ;  /* 0x0027e84901007387 */ /* 0x0003e40000100800 */
[----:B-1----:R-:W-:Y:S01]  /*fae60*/  VIADD R73, R73, UR57 ;  /* 0x0000003949497c36 */ /* 0x002fe20008000000 */
[----:B------:R-:W-:Y:S01]  /*fae70*/  LOP3.LUT R3, R3, 0xfffffdff, RZ, 0xc0, !PT ;  /* 0xfffffdff03037812 */ /* 0x000fe200078ec0ff */
[----:B------:R-:W1:Y:S03]  /*fae80*/  LDCU UR57, c[0x0][0x398] ;  /* 0x00007300ff3977ac */ /* 0x000e660008000800 */
[----:B------:R2:W-:Y:S02]  /*fae90*/  STL [R1+0x27e4], R73 ;  /* 0x0027e44901007387 */ /* 0x0005e40000100800 */
[----:B--2---:R-:W-:-:S05]  /*faea0*/  IADD3 R73, PT, PT, R73, UR50, RZ ;  /* 0x0000003249497c10 */ /* 0x004fca000fffe0ff */
[----:B------:R2:W-:Y:S02]  /*faeb0*/  STL [R1+0x27e0], R73 ;  /* 0x0027e04901007387 */ /* 0x0005e40000100800 */
[----:B--2---:R-:W-:Y:S01]  /*faec0*/  VIADD R73, R73, UR5 ;  /* 0x0000000549497c36 */ /* 0x004fe20008000000 */
[----:B------:R-:W-:Y:S01]  /*faed0*/  LOP3.LUT R75, R75, 0xfffffffe, RZ, 0xc0, !PT ;  /* 0xfffffffe4b4b7812 */ /* 0x000fe200078ec0ff */
[----:B------:R-:W-:Y:S01]  /*faee0*/  VIADD R85, R113, 0x41 ;  /* 0x0000004171557836 */ /* 0x000fe20000000000 */
[----:B------:R-:W-:Y:S01]  /*faef0*/  ISETP.GE.AND P5, PT, R114, UR42, PT ;  /* 0x0000002a72007c0c */ /* 0x000fe2000bfa6270 */
[----:B------:R-:W2:Y:S01]  /*faf00*/  LDCU UR5, c[0x0][0x398] ;  /* 0x00007300ff0577ac */ /* 0x000ea20008000800 */
[----:B------:R1:W-:Y:S02]  /*faf10*/  STL [R1+0x27d8], R73 ;  /* 0x0027d84901007387 */ /* 0x0003e40000100800 */
[----:B-1----:R-:W-:Y:S01]  /*faf20*/  VIADD R73, R73, UR70 ;  /* 0x0000004649497c36 */ /* 0x002fe20008000000 */
[----:B------:R-:W1:Y:S03]  /*faf30*/  LDCU UR70, c[0x0][0x3b8] ;  /* 0x00007700ff4677ac */ /* 0x000e660008000800 */
[----:B------:R-:W-:Y:S01]  /*faf40*/  VIADD R77, R73, UR12 ;  /* 0x0000000c494d7c36 */ /* 0x000fe20008000000 */
[----:B------:R-:W1:Y:S01]  /*faf50*/  LDCU.64 UR12, c[0x0][0x398] ;  /* 0x00007300ff0c77ac */ /* 0x000e620008000a00 */
[----:B------:R2:W-:Y:S02]  /*faf60*/  STL [R1+0x27d4], R73 ;  /* 0x0027d44901007387 */ /* 0x0005e40000100800 */
[----:B--2---:R-:W-:-:S05]  /*faf70*/  VIADD R73, R113, 0x49 ;  /* 0x0000004971497836 */ /* 0x004fca0000000000 */
[----:B------:R-:W-:-:S04]  /*faf80*/  ISETP.GE.AND P0, PT, R73, UR47, PT ;  /* 0x0000002f49007c0c */ /* 0x000fc8000bf06270 */
[----:B-1----:R-:W-:Y:S01]  /*faf90*/  ISETP.LT.AND P1, PT, R109, UR12, !P0 ;  /* 0x0000000c6d007c0c */ /* 0x002fe2000c721270 */
[----:B------:R-:W1:Y:S01]  /*fafa0*/  LDCU UR12, c[0x0][0x398] ;  /* 0x00007300ff0c77ac */ /* 0x000e620008000800 */
[----:B---3--:R-:W-:Y:S02]  /*fafb0*/  ISETP.LT.AND P3, PT, R112, UR51, !P0 ;  /* 0x0000003370007c0c */ /* 0x008fe4000c761270 */
[----:B------:R-:W-:Y:S01]  /*fafc0*/  ISETP.LT.AND P2, PT, R111, UR39, !P0 ;  /* 0x000000276f007c0c */ /* 0x000fe2000c741270 */
[----:B------:R-:W-:Y:S01]  /*fafd0*/  VIADD R73, R113, 0x47 ;  /* 0x0000004771497836 */ /* 0x000fe20000000000 */
[----:B------:R-:W2:Y:S07]  /*fafe0*/  LDCU.64 UR50, c[0x0][0x398] ;  /* 0x00007300ff3277ac */ /* 0x000eae0008000a00 */
[----:B------:R-:W-:-:S04]  /*faff0*/  @P1 LOP3.LUT R3, R3, 0x200, RZ, 0xfc, !PT ;  /* 0x0000020003031812 */ /* 0x000fc800078efcff */
[----:B------:R-:W-:-:S04]  /*fb000*/  LOP3.LUT R3, R3, 0xffffefff, RZ, 0xc0, !PT ;  /* 0xffffefff03037812 */ /* 0x000fc800078ec0ff */
[----:B------:R-:W-:Y:S02]  /*fb010*/  @P3 LOP3.LUT R3, R3, 0x1000, RZ, 0xfc, !PT ;  /* 0x0000100003033812 */ /* 0x000fe400078efcff */
[----:B------:R-:W-:Y:S01]  /*fb020*/  ISETP.LT.AND P1, PT, R110, UR38, !P0 ;  /* 0x000000266e007c0c */ /* 0x000fe2000c721270 */
[----:B------:R-:W3:Y:S01]  /*fb030*/  LDCU.64 UR38, c[0x0][0x398] ;  /* 0x00007300ff2677ac */ /* 0x000ee20008000a00 */
        /* <DEDUP_REMOVED lines=19> */
[----:B------:R-:W-:Y:S01]  /*fb170*/  ISETP.GE.AND P0, PT, R76, UR37, PT ;  /* 0x000000254c007c0c */ /* 0x000fe2000bf06270 */
[----:B------:R-:W2:Y:S03]  /*fb180*/  LDCU UR37, c[0x0][0x398] ;  /* 0x00007300ff2577ac */ /* 0x000ea60008000800 */
[----:B---3--:R-:W-:Y:S01]  /*fb190*/  ISETP.LT.AND P1, PT, R109, UR38, !P0 ;  /* 0x000000266d007c0c */ /* 0x008fe2000c721270 */
[----:B------:R-:W3:Y:S01]  /*fb1a0*/  LDCU UR38, c[0x0][0x398] ;  /* 0x00007300ff2677ac */ /* 0x000ee20008000800 */
[----:B-1----:R-:W-:Y:S02]  /*fb1b0*/  ISETP.LT.AND P3, PT, R112, UR77, !P0 ;  /* 0x0000004d70007c0c */ /* 0x002fe4000c761270 */
[----:B------:R-:W-:Y:S01]  /*fb1c0*/  LOP3.LUT R3, R3, 0xfffffffd, RZ, 0xc0, !PT ;  /* 0xfffffffd03037812 */ /* 0x000fe200078ec0ff */
[----:B------:R-:W1:Y:S01]  /*fb1d0*/  LDCU UR77, c[0x0][0x398] ;  /* 0x00007300ff4d77ac */ /* 0x000e620008000800 */
[----:B------:R-:W-:Y:S01]  /*fb1e0*/  ISETP.LT.AND P2, PT, R111, UR12, !P0 ;  /* 0x0000000c6f007c0c */ /* 0x000fe2000c741270 */
[----:B------:R-:W1:Y:S06]  /*fb1f0*/  LDCU UR12, c[0x0][0x398] ;  /* 0x00007300ff0c77ac */ /* 0x000e6c0008000800 */
[----:B------:R-:W-:-:S04]  /*fb200*/  @P1 LOP3.LUT R3, R3, 0x2, RZ, 0xfc, !PT ;  /* 0x0000000203031812 */ /* 0x000fc800078efcff */
[----:B------:R-:W-:-:S04]  /*fb210*/  LOP3.LUT R3, R3, 0xffffffef, RZ, 0xc0, !PT ;  /* 0xffffffef03037812 */ /* 0x000fc800078ec0ff */
[----:B------:R-:W-:Y:S02]  /*fb220*/  @P3 LOP3.LUT R3, R3, 0x10, RZ, 0xfc, !PT ;  /* 0x0000001003033812 */ /* 0x000fe400078efcff */
[----:B------:R-:W-:Y:S01]  /*fb230*/  ISETP.LT.AND P1, PT, R110, UR57, !P0 ;  /* 0x000000396e007c0c */ /* 0x000fe2000c721270 */
[----:B------:R-:W3:Y:S01]  /*fb240*/  LDCU UR57, c[0x0][0x398] ;  /* 0x00007300ff3977ac */ /* 0x000ee20008000800 */
        /* <DEDUP_REMOVED lines=8> */
[----:B--2---:R-:W-:-:S03]  /*fb2d0*/  ISETP.LT.AND P3, PT, R108, UR37, !P0 ;  /* 0x000000256c007c0c */ /* 0x004fc6000c761270 */
[----:B------:R-:W-:Y:S02]  /*fb2e0*/  @P2 LOP3.LUT R2, R2, 0x80000000, RZ, 0xfc, !PT ;  /* 0x8000000002022812 */ /* 0x000fe400078efcff */
[----:B---3--:R-:W-:Y:S02]  /*fb2f0*/  ISETP.LT.AND P0, PT, R114, UR57, !P0 ;  /* 0x0000003972007c0c */ /* 0x008fe4000c701270 */
[----:B------:R-:W-:-:S04]  /*fb300*/  LOP3.LUT R2, R2, 0xbfffffff, RZ, 0xc0, !PT ;  /* 0xbfffffff02027812 */ /* 0x000fc800078ec0ff */
[----:B------:R-:W-:-:S04]  /*fb310*/  @P1 LOP3.LUT R2, R2, 0x40000000, RZ, 0xfc, !PT ;  /* 0x4000000002021812 */ /* 0x000fc800078efcff */
[----:B------:R-:W-:-:S04]  /*fb320*/  LOP3.LUT R2, R2, 0xdfffffff, RZ, 0xc0, !PT ;  /* 0xdfffffff02027812 */ /* 0x000fc800078ec0ff */
[----:B------:R-:W-:Y:S02]  /*fb330*/  @P0 LOP3.LUT R2, R2, 0x20000000, RZ, 0xfc, !PT ;  /* 0x2000000002020812 */ /* 0x000fe400078efcff */
[----:B------:R-:W-:-:S04]  /*fb340*/  ISETP.GE.AND P0, PT, R73, UR13, PT ;  /* 0x0000000d49007c0c */ /* 0x000fc8000bf06270 */
[----:B------:R-:W-:Y:S02]  /*fb350*/  ISETP.LT.AND P2, PT, R109, UR54, !P0 ;  /* 0x000000366d007c0c */ /* 0x000fe4000c741270 */
[----:B------:R-:W-:Y:S02]  /*fb360*/  ISETP.LT.AND P1, PT, R112, UR38, !P0 ;  /* 0x0000002670007c0c */ /* 0x000fe4000c721270 */
[----:B------:R-:W-:Y:S02]  /*fb370*/  LOP3.LUT R2, R2, 0xfdffffff, RZ, 0xc0, !PT ;  /* 0xfdffffff02027812 */ /* 0x000fe400078ec0ff */
[----:B------:R-:W-:-:S04]  /*fb380*/  LOP3.LUT R3, R3, 0xfffffffe, RZ, 0xc0, !PT ;  /* 0xfffffffe03037812 */ /* 0x000fc800078ec0ff */
[----:B------:R-:W-:-:S03]  /*fb390*/  @P3 LOP3.LUT R3, R3, 0x1, RZ, 0xfc, !PT ;  /* 0x0000000103033812 */ /* 0x000fc600078efcff */
[----:B------:R-:W-:Y:S02]  /*fb3a0*/  @P2 LOP3.LUT R2, R2, 0x2000000, RZ, 0xfc, !PT ;  /* 0x0200000002022812 */ /* 0x000fe400078efcff */
[----:B-1----:R-:W-:Y:S02]  /*fb3b0*/  ISETP.LT.AND P3, PT, R111, UR77, !P0 ;  /* 0x0000004d6f007c0c */ /* 0x002fe4000c761270 */
        /* <DEDUP_REMOVED lines=15> */
[----:B------:R-:W-:Y:S02]  /*fb4b0*/  LOP3.LUT R2, R2, 0xffbfffff, RZ, 0xc0, !PT ;  /* 0xffbfffff02027812 */ /* 0x000fe400078ec0ff */
[----:B------:R-:W-:Y:S02]  /*fb4c0*/  ISETP.GE.AND P0, PT, R80, UR39, PT ;  /* 0x0000002750007c0c */ /* 0x000fe4000bf06270 */
[----:B------:R-:W-:Y:S02]  /*fb4d0*/  @P2 LOP3.LUT R2, R2, 0x400000, RZ, 0xfc, !PT ;  /* 0x0040000002022812 */ /* 0x000fe400078efcff */
[----:B------:R-:W-:-:S02]  /*fb4e0*/  ISETP.LT.AND P2, PT, R109, UR52, !P0 ;  /* 0x000000346d007c0c */ /* 0x000fc4000c741270 */
        /* <DEDUP_REMOVED lines=34> */
[----:B------:R-:W-:Y:S01]  /*fb710*/  LOP3.LUT R2, R2, 0xfffff7ff, RZ, 0xc0, !PT ;  /* 0xfffff7ff02027812 */ /* 0x000fe200078ec0ff */
[----:B------:R1:W-:Y:S03]  /*fb720*/  STL [R1+0x27d0], R77 ;  /* 0x0027d04d01007387 */ /* 0x0003e60000100800 */
[----:B------:R-:W-:Y:S02]  /*fb730*/  @P3 LOP3.LUT R2, R2, 0x800, RZ, 0xfc, !PT ;  /* 0x0000080002023812 */ /* 0x000fe400078efcff */
[----:B------:R-:W-:-:S02]  /*fb740*/  ISETP.LT.AND P1, PT, R108, UR30, !P0 ;  /* 0x0000001e6c007c0c */ /* 0x000fc4000c721270 */
[----:B------:R-:W-:Y:S01]  /*fb750*/  LOP3.LUT R2, R2, 0xfffffbff, RZ, 0xc0, !PT ;  /* 0xfffffbff02027812 */ /* 0x000fe200078ec0ff */
[----:B-1----:R-:W-:-:S03]  /*fb760*/  VIADD R77, R77, UR46 ;  /* 0x0000002e4d4d7c36 */ /* 0x002fc60008000000 */
[----:B------:R-:W-:Y:S01]  /*fb770*/  @P2 LOP3.LUT R2, R2, 0x400, RZ, 0xfc, !PT ;  /* 0x0000040002022812 */ /* 0x000fe200078efcff */
[----:B------:R-:W1:Y:S01]  /*fb780*/  LDCU.64 UR46, c[0x0][0x398] ;  /* 0x00007300ff2e77ac */ /* 0x000e620008000a00 */
[----:B------:R-:W-:Y:S01]  /*fb790*/  ISETP.LT.AND P3, PT, R107, UR29, !P0 ;  /* 0x0000001d6b007c0c */ /* 0x000fe2000c761270 */
[----:B------:R2:W-:Y:S01]  /*fb7a0*/  STL [R1+0x27cc], R77 ;  /* 0x0027cc4d01007387 */ /* 0x0005e20000100800 */
[----:B------:R-:W-:Y:S01]  /*fb7b0*/  LOP3.LUT R2, R2, 0xfffffeff, RZ, 0xc0, !PT ;  /* 0xfffffeff02027812 */ /* 0x000fe200078ec0ff */
[----:B--2---:R-:W-:-:S03]  /*fb7c0*/  VIADD R77, R77, UR49 ;  /* 0x000000314d4d7c36 */ /* 0x004fc60008000000 */
[----:B------:R-:W-:Y:S02]  /*fb7d0*/  @P1 LOP3.LUT R2, R2, 0x100, RZ, 0xfc, !PT ;  /* 0x0000010002021812 */ /* 0x000fe400078efcff */
[----:B------:R2:W-:Y:S01]  /*fb7e0*/  STL [R1+0x27c0], R77 ;  /* 0x0027c04d01007387 */ /* 0x0005e20000100800 */
[----:B------:R-:W-:Y:S02]  /*fb7f0*/  ISETP.LT.AND P2, PT, R115, UR28, !P0 ;  /* 0x0000001c73007c0c */ /* 0x000fe4000c741270 */
[----:B------:R-:W-:Y:S01]  /*fb800*/  LOP3.LUT R2, R2, 0xffffff7f, RZ, 0xc0, !PT ;  /* 0xffffff7f02027812 */ /* 0x000fe200078ec0ff */
[----:B--2---:R-:W-:Y:S01]  /*fb810*/  VIADD R77, R77, UR48 ;  /* 0x000000304d4d7c36 */ /* 0x004fe20008000000 */
[----:B------:R-:W2:Y:S02]  /*fb820*/  LDCU.64 UR48, c[0x0][0x398] ;  /* 0x00007300ff3077ac */ /* 0x000ea40008000a00 */
[----:B------:R-:W-:Y:S02]  /*fb830*/  @P3 LOP3.LUT R2, R2, 0x80, RZ, 0xfc, !PT ;  /* 0x0000008002023812 */ /* 0x000fe400078efcff */
[----:B------:R-:W-:-:S02]  /*fb840*/  ISETP.LT.AND P1, PT, R114, UR27, !P0 ;  /* 0x0000001b72007c0c */ /* 0x000fc4000c721270 */
[----:B------:R-:W-:Y:S02]  /*fb850*/  LOP3.LUT R2, R2, 0xffffffbf, RZ, 0xc0, !PT ;  /* 0xffffffbf02027812 */ /* 0x000fe400078ec0ff */
[----:B------:R-:W-:Y:S02]  /*fb860*/  ISETP.GE.AND P0, PT, R82, UR53, PT ;  /* 0x0000003552007c0c */ /* 0x000fe4000bf06270 */
[----:B------:R-:W-:-:S04]  /*fb870*/  @P2 LOP3.LUT R2, R2, 0x40, RZ, 0xfc, !PT ;  /* 0x0000004002022812 */ /* 0x000fc800078efcff */
[----:B------:R-:W-:Y:S02]  /*fb880*/  LOP3.LUT R2, R2, 0xffffffdf, RZ, 0xc0, !PT ;  /* 0xffffffdf02027812 */ /* 0x000fe400078ec0ff */
[----:B--2---:R-:W-:Y:S02]  /*fb890*/  ISETP.LT.AND P2, PT, R109, UR48, !P0 ;  /* 0x000000306d007c0c */ /* 0x004fe4000c741270 */
[----:B------:R-:W-:Y:S02]  /*fb8a0*/  @P1 LOP3.LUT R2, R2, 0x20, RZ, 0xfc, !PT ;  /* 0x0000002002021812 */ /* 0x000fe400078efcff */
[----:B------:R-:W-:Y:S02]  /*fb8b0*/  ISETP.LT.AND P1, PT, R112, UR26, !P0 ;  /* 0x0000001a70007c0c */ /* 0x000fe4000c721270 */
[----:B------:R-:W-:Y:S02]  /*fb8c0*/  LOP3.LUT R2, R2, 0xfffffffd, RZ, 0xc0, !PT ;  /* 0xfffffffd02027812 */ /* 0x000fe400078ec0ff */
[----:B------:R-:W-:-:S05]  /*fb8d0*/  ISETP.LT.AND P3, PT, R111, UR24, !P0 ;  /* 0x000000186f007c0c */ /* 0x000fca000c761270 */
[----:B------:R-:W-:-:S04]  /*fb8e0*/  @P2 LOP3.LUT R2, R2, 0x2, RZ, 0xfc, !PT ;  /* 0x0000000202022812 */ /* 0x000fc800078efcff */
[----:B------:R-:W-:-:S04]  /*fb8f0*/  LOP3.LUT R2, R2, 0xffffffef, RZ, 0xc0, !PT ;  /* 0xffffffef02027812 */ /* 0x000fc800078ec0ff */
[----:B------:R-:W-:Y:S02]  /*fb900*/  @P1 LOP3.LUT R2, R2, 0x10, RZ, 0xfc, !PT ;  /* 0x0000001002021812 */ /* 0x000fe400078efcff */
[----:B------:R-:W-:Y:S02]  /*fb910*/  ISETP.LT.AND P2, PT, R110, UR15, !P0 ;  /* 0x0000000f6e007c0c */ /* 0x000fe4000c741270 */
[----:B------:R-:W-:-:S04]  /*fb920*/  LOP3.LUT R2, R2, 0xfffffff7, RZ, 0xc0, !PT ;  /* 0xfffffff702027812 */ /* 0x000fc800078ec0ff */
[----:B------:R-:W-:Y:S02]  /*fb930*/  @P3 LOP3.LUT R2, R2, 0x8, RZ, 0xfc, !PT ;  /* 0x0000000802023812 */ /* 0x000fe400078efcff */
[----:B------:R-:W-:Y:S02]  /*fb940*/  ISETP.LT.AND P3, PT, R107, UR43, !P0 ;  /* 0x0000002b6b007c0c */ /* 0x000fe4000c761270 */
[----:B------:R-:W-:Y:S01]  /*fb950*/  ISETP.LT.AND P1, PT, R108, UR45, !P0 ;  /* 0x0000002d6c007c0c */ /* 0x000fe2000c721270 */
[----:B------:R2:W-:Y:S01]  /*fb960*/  STL [R1+0x27bc], R77 ;  /* 0x0027bc4d01007387 */ /* 0x0005e20000100800 */
[----:B------:R-:W-:-:S04]  /*fb970*/  LOP3.LUT R2, R2, 0xfffffffb, RZ, 0xc0, !PT ;  /* 0xfffffffb02027812 */ /* 0x000fc800078ec0ff */
[----:B------:R-:W-:Y:S02]  /*fb980*/  @P2 LOP3.LUT R2, R2, 0x4, RZ, 0xfc, !PT ;  /* 0x0000000402022812 */ /* 0x000fe400078efcff */
[----:B------:R-:W-:Y:S01]  /*fb990*/  ISETP.LT.AND P2, PT, R115, UR35, !P0 ;  /* 0x0000002373007c0c */ /* 0x000fe2000c741270 */
[----:B--2---:R-:W-:Y:S01]  /*fb9a0*/  VIADD R77, R77, UR36 ;  /* 0x000000244d4d7c36 */ /* 0x004fe20008000000 */
[----:B------:R-:W2:Y:S01]  /*fb9b0*/  LDCU.64 UR36, c[0x0][0x398] ;  /* 0x00007300ff2477ac */ /* 0x000ea20008000a00 */
[----:B------:R-:W-:Y:S02]  /*fb9c0*/  LOP3.LUT R2, R2, 0xfffffffe, RZ, 0xc0, !PT ;  /* 0xfffffffe02027812 */ /* 0x000fe400078ec0ff */
[----:B------:R-:W-:Y:S02]  /*fb9d0*/  @P3 LOP3.LUT R74, R74, 0x80000000, RZ, 0xfc, !PT ;  /* 0x800000004a4a3812 */ /* 0x000fe400078efcff */
        /* <DEDUP_REMOVED lines=29> */
[----:B------:R-:W-:Y:S02]  /*fbbb0*/  ISETP.GE.AND P0, PT, R84, UR49, PT ;  /* 0x0000003154007c0c */ /* 0x000fe4000bf06270 */
[----:B------:R-:W-:-:S04]  /*fbbc0*/  LOP3.LUT R74, R74, 0xffdfffff, RZ, 0xc0, !PT ;  /* 0xffdfffff4a4a7812 */ /* 0x000fc800078ec0ff */
[----:B------:R-:W-:Y:S02]  /*fbbd0*/  @P1 LOP3.LUT R74, R74, 0x200000, RZ, 0xfc, !PT ;  /* 0x002000004a4a1812 */ /* 0x000fe400078efcff */
[----:B------:R-:W-:Y:S02]  /*fbbe0*/  ISETP.LT.AND P1, PT, R112, UR59, !P0 ;  /* 0x0000003b70007c0c */ /* 0x000fe4000c721270 */
[----:B------:R-:W-:Y:S02]  /*fbbf0*/  ISETP.LT.AND P3, PT, R111, UR58, !P0 ;  /* 0x0000003a6f007c0c */ /* 0x000fe4000c761270 */
[----:B------:R-:W-:Y:S01]  /*fbc00*/  LOP3.LUT R74, R74, 0xffefffff, RZ, 0xc0, !PT ;  /* 0xffefffff4a4a7812 */ /* 0x000fe200078ec0ff */
[----:B------:R-:W-:Y:S01]  /*fbc10*/  VIADD R91, R77, UR56 ;  /* 0x000000384d5b7c36 */ /* 0x000fe20008000000 */
[----:B------:R-:W2:Y:S01]  /*fbc20*/  LDCU.64 UR56, c[0x0][0x398] ;  /* 0x00007300ff3877ac */ /* 0x000ea20008000a00 */
[----:B----4-:R-:W-:-:S06]  /*fbc30*/  ISETP.LT.AND P2, PT, R110, UR25, !P0 ;  /* 0x000000196e007c0c */ /* 0x010fcc000c741270 */
[----:B------:R-:W-:-:S04]  /*fbc40*/  @P1 LOP3.LUT R74, R74, 0x100000, RZ, 0xfc, !PT ;  /* 0x001000004a4a1812 */ /* 0x000fc800078efcff */
[----:B------:R-:W-:-:S04]  /*fbc50*/  LOP3.LUT R74, R74, 0xfffeffff, RZ, 0xc0, !PT ;  /* 0xfffeffff4a4a7812 */ /* 0x000fc800078ec0ff */
[----:B------:R-:W-:Y:S02]  /*fbc60*/  @P3 LOP3.LUT R74, R74, 0x10000, RZ, 0xfc, !PT ;  /* 0x000100004a4a3812 */ /* 0x000fe400078efcff */
[----:B------:R-:W-:Y:S02]  /*fbc70*/  ISETP.LT.AND P1, PT, R109, UR66, !P0 ;  /* 0x000000426d007c0c */ /* 0x000fe4000c721270 */
[----:B------:R-:W-:-:S04]  /*fbc80*/  LOP3.LUT R74, R74, 0xffff7fff, RZ, 0xc0, !PT ;  /* 0xffff7fff4a4a7812 */ /* 0x000fc800078ec0ff */
[----:B------:R-:W-:Y:S02]  /*fbc90*/  @P2 LOP3.LUT R74, R74, 0x8000, RZ, 0xfc, !PT ;  /* 0x000080004a4a2812 */ /* 0x000fe400078efcff */
[----:B--2---:R-:W-:Y:S02]  /*fbca0*/  ISETP.LT.AND P3, PT, R108, UR56, !P0 ;  /* 0x000000386c007c0c */ /* 0x004fe4000c761270 */
[----:B------:R-:W-:Y:S01]  /*fbcb0*/  LOP3.LUT R74, R74, 0xffffbfff, RZ, 0xc0, !PT ;  /* 0xffffbfff4a4a7812 */ /* 0x000fe200078ec0ff */
[----:B------:R-:W-:Y:S03]  /*fbcc0*/  STL [R1+0x27b8], R77 ;  /* 0x0027b84d01007387 */ /* 0x000fe60000100800 */
[----:B------:R-:W-:Y:S01]  /*fbcd0*/  @P1 LOP3.LUT R74, R74, 0x4000, RZ, 0xfc, !PT ;  /* 0x000040004a4a1812 */ /* 0x000fe200078efcff */
[----:B------:R2:W-:Y:S01]  /*fbce0*/  STL [R1+0x27b4], R91 ;  /* 0x0027b45b01007387 */ /* 0x0005e20000100800 */
[----:B------:R-:W-:-:S02]  /*fbcf0*/  ISETP.LT.AND P2, PT, R107, UR65, !P0 ;  /* 0x000000416b007c0c */ /* 0x000fc4000c741270 */
[----:B------:R-:W-:Y:S01]  /*fbd00*/  LOP3.LUT R74, R74, 0xffffdfff, RZ, 0xc0, !PT ;  /* 0xffffdfff4a4a7812 */ /* 0x000fe200078ec0ff */
[----:B------:R-:W3:Y:S03]  /*fbd10*/  LDL.LU R78, [R1+0x11d0] ;  /* 0x0011d000014e7983 */ /* 0x000ee60000300800 */
[----:B------:R-:W-:Y:S01]  /*fbd20*/  @P3 LOP3.LUT R74, R74, 0x2000, RZ, 0xfc, !PT ;  /* 0x000020004a4a3812 */ /* 0x000fe200078efcff */
[----:B------:R-:W3:Y:S01]  /*fbd30*/  LDL.LU R79, [R1+0x11d8] ;  /* 0x0011d800014f7983 */ /* 0x000ee20000300800 */
[----:B--2---:R-:W-:Y:S01]  /*fbd40*/  VIADD R91, R91, UR11 ;  /* 0x0000000b5b5b7c36 */ /* 0x004fe20008000000 */
[----:B------:R-:W-:Y:S02]  /*fbd50*/  ISETP.LT.AND P1, PT, R115, UR64, !P0 ;  /* 0x0000004073007c0c */ /* 0x000fe4000c721270 */
[----:B------:R-:W-:Y:S02]  /*fbd60*/  LOP3.LUT R74, R74, 0xffffefff, RZ, 0xc0, !PT ;  /* 0xffffefff4a4a7812 */ /* 0x000fe400078ec0ff */
[----:B------:R2:W-:Y:S02]  /*fbd70*/  STL [R1+0x27a8], R91 ;  /* 0x0027a85b01007387 */ /* 0x0005e40000100800 */
[----:B------:R-:W-:Y:S01]  /*fbd80*/  @P2 LOP3.LUT R74, R74, 0x1000, RZ, 0xfc, !PT ;  /* 0x000010004a4a2812 */ /* 0x000fe200078efcff */
[----:B--2---:R-:W-:-:S04]  /*fbd90*/  VIADD R91, R91, UR67 ;  /* 0x000000435b5b7c36 */ /* 0x004fc80008000000 */
[----:B------:R-:W-:Y:S01]  /*fbda0*/  VIADD R73, R91, UR68 ;  /* 0x000000445b497c36 */ /* 0x000fe20008000000 */
[----:B------:R-:W-:Y:S01]  /*fbdb0*/  STL [R1+0x27a4], R91 ;  /* 0x0027a45b01007387 */ /* 0x000fe20000100800 */
[----:B------:R-:W-:Y:S02]  /*fbdc0*/  ISETP.LT.AND P0, PT, R114, UR33, !P0 ;  /* 0x0000002172007c0c */ /* 0x000fe4000c701270 */
[----:B------:R-:W-:Y:S01]  /*fbdd0*/  LOP3.LUT R74, R74, 0xfffff7ff, RZ, 0xc0, !PT ;  /* 0xfffff7ff4a4a7812 */ /* 0x000fe200078ec0ff */
[----:B------:R2:W-:Y:S01]  /*fbde0*/  STL [R1+0x27a0], R73 ;  /* 0x0027a04901007387 */ /* 0x0005e20000100800 */
[----:B-1----:R-:W-:Y:S02]  /*fbdf0*/  ISETP.GE.AND P4, PT, R86, UR47, PT ;  /* 0x0000002f56007c0c */ /* 0x002fe4000bf86270 */
[----:B------:R-:W-:Y:S01]  /*fbe00*/  @P1 LOP3.LUT R74, R74, 0x800, RZ, 0xfc, !PT ;  /* 0x000008004a4a1812 */ /* 0x000fe200078efcff */
[----:B--2---:R-:W-:Y:S01]  /*fbe10*/  VIADD R73, R73, UR69 ;  /* 0x0000004549497c36 */ /* 0x004fe20008000000 */
[----:B------:R-:W-:-:S02]  /*fbe20*/  ISETP.LT.AND P1, PT, R107, UR46, !P4 ;  /* 0x0000002e6b007c0c */ /* 0x000fc4000e721270 */
[----:B------:R-:W-:Y:S02]  /*fbe30*/  LOP3.LUT R74, R74, 0xfffffbff, RZ, 0xc0, !PT ;  /* 0xfffffbff4a4a7812 */ /* 0x000fe400078ec0ff */
[----:B------:R1:W-:Y:S01]  /*fbe40*/  STL [R1+0x279c], R73 ;  /* 0x00279c4901007387 */ /* 0x0003e20000100800 */
[----:B------:R-:W-:Y:S02]  /*fbe50*/  ISETP.GE.AND P2, PT, R115, UR44, PT ;  /* 0x0000002c73007c0c */ /* 0x000fe4000bf46270 */
[----:B------:R-:W-:Y:S01]  /*fbe60*/  @P0 LOP3.LUT R74, R74, 0x400, RZ, 0xfc, !PT ;  /* 0x000004004a4a0812 */ /* 0x000fe200078efcff */
[----:B-1----:R-:W-:Y:S01]  /*fbe70*/  VIADD R73, R73, UR70 ;  /* 0x0000004649497c36 */ /* 0x002fe20008000000 */
[----:B------:R-:W-:-:S04]  /*fbe80*/  ISETP.LT.AND P3, PT, R115, UR73, !P4 ;  /* 0x0000004973007c0c */ /* 0x000fc8000e761270 */
[----:B------:R1:W-:Y:S01]  /*fbe90*/  STL [R1+0x2798], R73 ;  /* 0x0027984901007387 */ /* 0x0003e20000100800 */
[----:B------:R-:W-:Y:S01]  /*fbea0*/  LOP3.LUT R74, R74, 0xfff7ffff, RZ, 0xc0, !PT ;  /* 0xfff7ffff4a4a7812 */ /* 0x000fe200078ec0ff */
[----:B-1----:R-:W-:-:S03]  /*fbeb0*/  VIADD R73, R73, UR71 ;  /* 0x0000004749497c36 */ /* 0x002fc60008000000 */
[----:B------:R-:W-:Y:S02]  /*fbec0*/  @P1 LOP3.LUT R74, R74, 0x80000, RZ, 0xfc, !PT ;  /* 0x000800004a4a1812 */ /* 0x000fe400078efcff */
[----:B------:R1:W-:Y:S02]  /*fbed0*/  STL [R1+0x2794], R73 ;  /* 0x0027944901007387 */ /* 0x0003e40000100800 */
[----:B------:R-:W-:Y:S02]  /*fbee0*/  LOP3.LUT R74, R74, 0xfffbffff, RZ, 0xc0, !PT ;  /* 0xfffbffff4a4a7812 */ /* 0x000fe400078ec0ff */
[----:B------:R-:W-:Y:S01]  /*fbef0*/  @P2 LOP3.LUT R75, R75, 0x1, RZ, 0xfc, !PT ;  /* 0x000000014b4b2812 */ /* 0x000fe200078efcff */
[----:B-1----:R-:W-:Y:S01]  /*fbf00*/  VIADD R73, R73, UR72 ;  /* 0x0000004849497c36 */ /* 0x002fe20008000000 */
[----:B------:R-:W-:-:S04]  /*fbf10*/  ISETP.GE.AND P0, PT, R85, UR37, PT ;  /* 0x0000002555007c0c */ /* 0x000fc8000bf06270 */
[----:B------:R1:W-:Y:S01]  /*fbf20*/  STL [R1+0x27f8], R73 ;  /* 0x0027f84901007387 */ /* 0x0003e20000100800 */
[----:B------:R-:W-:Y:S02]  /*fbf30*/  ISETP.LT.AND P2, PT, R114, UR74, !P4 ;  /* 0x0000004a72007c0c */ /* 0x000fe4000e741270 */
[----:B------:R-:W-:Y:S02]  /*fbf40*/  @P3 LOP3.LUT R74, R74, 0x40000, RZ, 0xfc, !PT ;  /* 0x000400004a4a3812 */ /* 0x000fe400078efcff */
[----:B------:R-:W-:Y:S02]  /*fbf50*/  ISETP.LT.AND P1, PT, R112, UR75, !P0 ;  /* 0x0000004b70007c0c */ /* 0x000fe4000c721270 */
[----:B------:R-:W-:-:S04]  /*fbf60*/  LOP3.LUT R74, R74, 0xfffffdff, RZ, 0xc0, !PT ;  /* 0xfffffdff4a4a7812 */ /* 0x000fc800078ec0ff */
[----:B------:R-:W-:-:S04]  /*fbf70*/  LOP3.LUT R74, R74, 0xfffdffff, RZ, 0xc0, !PT ;  /* 0xfffdffff4a4a7812 */ /* 0x000fc800078ec0ff */
[----:B------:R-:W-:Y:S01]  /*fbf80*/  @P2 LOP3.LUT R74, R74, 0x20000, RZ, 0xfc, !PT ;  /* 0x000200004a4a2812 */ /* 0x000fe200078efcff */
[----:B------:R-:W-:Y:S02]  /*fbf90*/  IMAD.MOV.U32 R76, RZ, RZ, R212 ;  /* 0x000000ffff4c7224 */ /* 0x000fe400078e00d4 */
[----:B------:R-:W-:Y:S01]  /*fbfa0*/  IMAD.MOV.U32 R77, RZ, RZ, R214 ;  /* 0x000000ffff4d7224 */ /* 0x000fe200078e00d6 */
[----:B------:R-:W-:Y:S01]  /*fbfb0*/  @P1 LOP3.LUT R74, R74, 0x200, RZ, 0xfc, !PT ;  /* 0x000002004a4a1812 */ /* 0x000fe200078efcff */
[----:B------:R-:W2:Y:S01]  /*fbfc0*/  LDL.LU R96, [R1+0x40] ;  /* 0x0000400001607983 */ /* 0x000ea20000300800 */
[----:B------:R-:W4:Y:S03]  /*fbfd0*/  LDCU.64 UR6, c[0x0][0x398] ;  /* 0x00007300ff0677ac */ /* 0x000f260008000a00 */
[----:B------:R-:W2:Y:S01]  /*fbfe0*/  LDL.LU R97, [R1+0x48] ;  /* 0x0000480001617983 */ /* 0x000ea20000300800 */
[----:B------:R-:W1:Y:S03]  /*fbff0*/  LDCU UR77, c[0x0][0x398] ;  /* 0x00007300ff4d77ac */ /* 0x000e660008000800 */
[----:B------:R-:W2:Y:S01]  /*fc000*/  LDL.LU R98, [R1+0x14f0] ;  /* 0x0014f00001627983 */ /* 0x000ea20000300800 */
[----:B------:R-:W1:Y:S03]  /*fc010*/  LDCU UR76, c[0x0][0x398] ;  /* 0x00007300ff4c77ac */ /* 0x000e660008000800 */
[----:B------:R-:W2:Y:S01]  /*fc020*/  LDL.LU R99, [R1+0x14f8] ;  /* 0x0014f80001637983 */ /* 0x000ea20000300800 */
[----:B------:R-:W1:Y:S01]  /*fc030*/  LDCU UR67, c[0x0][0x398] ;  /* 0x00007300ff4377ac */ /* 0x000e620008000800 */
[----:B------:R-:W1:Y:S01]  /*fc040*/  S2R R91, SR_TID.X ;  /* 0x00000000005b7919 */ /* 0x000e620000002100 */
[----:B------:R-:W1:Y:S01]  /*fc050*/  LDCU UR54, c[0x0][0x398] ;  /* 0x00007300ff3677ac */ /* 0x000e620008000800 */
[----:B------:R-:W4:Y:S01]  /*fc060*/  LDL.LU R92, [R1+0x200] ;  /* 0x00020000015c7983 */ /* 0x000f220000300800 */
[----:B------:R-:W1:Y:S03]  /*fc070*/  LDCU UR8, c[0x0][0x398] ;  /* 0x00007300ff0877ac */ /* 0x000e660008000800 */
[----:B------:R-:W4:Y:S01]  /*fc080*/  LDL.LU R93, [R1+0x208] ;  /* 0x00020800015d7983 */ /* 0x000f220000300800 */
[----:B------:R-:W1:Y:S01]  /*fc090*/  LDCU UR55, c[0x0][0x398] ;  /* 0x00007300ff3777ac */ /* 0x000e620008000800 */
[----:B------:R-:W1:Y:S01]  /*fc0a0*/  LDCU UR9, c[0x0][0x398] ;  /* 0x00007300ff0977ac */ /* 0x000e620008000800 */
[----:B------:R-:W1:Y:S01]  /*fc0b0*/  LDCU UR56, c[0x0][0x398] ;  /* 0x00007300ff3877ac */ /* 0x000e620008000800 */
[----:B------:R-:W1:Y:S01]  /*fc0c0*/  LDCU UR58, c[0x0][0x398] ;  /* 0x00007300ff3a77ac */ /* 0x000e620008000800 */
[----:B------:R-:W1:Y:S01]  /*fc0d0*/  LDCU UR59, c[0x0][0x398] ;  /* 0x00007300ff3b77ac */ /* 0x000e620008000800 */
[----:B------:R-:W1:Y:S02]  /*fc0e0*/  LDCU UR60, c[0x0][0x398] ;  /* 0x00007300ff3c77ac */ /* 0x000e640008000800 */
[----:B-1----:R-:W-:Y:S01]  /*fc0f0*/  LOP3.LUT R91, R91, 0x1f, RZ, 0xc0, !PT ;  /* 0x0000001f5b5b7812 */ /* 0x002fe200078ec0ff */
[----:B------:R-:W1:Y:S03]  /*fc100*/  LDCU UR61, c[0x0][0x398] ;  /* 0x00007300ff3d77ac */ /* 0x000e660008000800 */
[----:B------:R-:W-:Y:S01]  /*fc110*/  LEA R73, R91, UR4, 0x4 ;  /* 0x000000045b497c11 */ /* 0x000fe2000f8e20ff */
[----:B------:R-:W1:Y:S04]  /*fc120*/  LDCU UR4, c[0x0][0x398] ;  /* 0x00007300ff0477ac */ /* 0x000e680008000800 */
[----:B---3--:R-:W-:Y:S01]  /*fc130*/  STSM.16.M88.4 [R73], R76 ;  /* 0x0000004c49007844 */ /* 0x008fe20000000200 */
[----:B------:R-:W-:-:S03]  /*fc140*/  NOP ;  /* 0x0000000000007918 */ /* 0x000fc60000000000 */
[----:B------:R-:W3:Y:S01]  /*fc150*/  LDS.128 R100, [R73] ;  /* 0x0000000049647984 */ /* 0x000ee20000000c00 */
[----:B------:R-:W-:Y:S01]  /*fc160*/  NOP ;  /* 0x0000000000007918 */ /* 0x000fe20000000000 */
        /* <DEDUP_REMOVED lines=9> */
[----:B---3--:R-:W-:Y:S01]  /*fc200*/  STL.64 [R1+0xcf0], R100 ;  /* 0x000cf06401007387 */ /* 0x008fe20000100a00 */
[----:B------:R-:W3:Y:S03]  /*fc210*/  LDCU UR32, c[0x0][0x398] ;  /* 0x00007300ff2077ac */ /* 0x000ee60008000800 */
[----:B------:R-:W-:Y:S01]  /*fc220*/  STL.64 [R1+0xcf8], R102 ;  /* 0x000cf86601007387 */ /* 0x000fe20000100a00 */
[----:B------:R-:W1:Y:S03]  /*fc230*/  LDCU UR73, c[0x0][0x398] ;  /* 0x00007300ff4977ac */ /* 0x000e660008000800 */
        /* <DEDUP_REMOVED lines=46> */
[----:B--2---:R2:W-:Y:S01]  /*fc520*/  STSM.16.M88.4 [R73], R96 ;  /* 0x0000006049007844 */ /* 0x0045e20000000200 */
[----:B------:R-:W-:-:S03]  /*fc530*/  NOP ;  /* 0x0000000000007918 */ /* 0x000fc60000000000 */
[----:B------:R-:W1:Y:S01]  /*fc540*/  LDS.128 R100, [R73] ;  /* 0x0000000049647984 */ /* 0x000e620000000c00 */
[----:B------:R-:W-:-:S03]  /*fc550*/  NOP ;  /* 0x0000000000007918 */ /* 0x000fc60000000000 */
[----:B--2---:R-:W2:Y:S04]  /*fc560*/  LDL.LU R96, [R1+0x3f0] ;  /* 0x0003f00001607983 */ /* 0x004ea80000300800 */
[----:B------:R-:W2:Y:S04]  /*fc570*/  LDL.LU R97, [R1+0x3f8] ;  /* 0x0003f80001617983 */ /* 0x000ea80000300800 */
[----:B-1----:R-:W-:Y:S04]  /*fc580*/  STL.64 [R1+0xce0], R100 ;  /* 0x000ce06401007387 */ /* 0x002fe80000100a00 */
[----:B------:R-:W-:Y:S04]  /*fc590*/  STL.64 [R1+0xce8], R102 ;  /* 0x000ce86601007387 */ /* 0x000fe80000100a00 */
[----:B------:R-:W2:Y:S04]  /*fc5a0*/  LDL.LU R98, [R1+0x2200] ;  /* 0x0022000001627983 */ /* 0x000ea80000300800 */
[----:B------:R-:W2:Y:S04]  /*fc5b0*/  LDL.LU R99, [R1+0x2208] ;  /* 0x0022080001637983 */ /* 0x000ea80000300800 */
[----:B----4-:R-:W-:Y:S01]  /*fc5c0*/  STSM.16.M88.4 [R73], R92 ;  /* 0x0000005c49007844 */ /* 0x010fe20000000200 */
[----:B------:R-:W-:-:S03]  /*fc5d0*/  NOP ;  /* 0x0000000000007918 */ /* 0x000fc60000000000 */
[----:B------:R-:W1:Y:S01]  /*fc5e0*/  LDS.128 R100, [R73] ;  /* 0x0000000049647984 */ /* 0x000e620000000c00 */
[----:B------:R-:W-:-:S03]  /*fc5f0*/  NOP ;  /* 0x0000000000007918 */ /* 0x000fc60000000000 */
[----:B-1----:R-:W-:Y:S04]  /*fc600*/  STL.64 [R1+0xcd0], R100 ;  /* 0x000cd06401007387 */ /* 0x002fe80000100a00 */
[----:B------:R-:W-:Y:S04]  /*fc610*/  STL.64 [R1+0xcd8], R102 ;  /* 0x000cd86601007387 */ /* 0x000fe80000100a00 */
[----:B------:R-:W4:Y:S04]  /*fc620*/  LDL.LU R94, [R1+0x22d0] ;  /* 0x0022d000015e7983 */ /* 0x000f280000300800 */
[----:B------:R-:W4:Y:S04]  /*fc630*/  LDL.LU R95, [R1+0x22d8] ;  /* 0x0022d800015f7983 */ /* 0x000f280000300800 */
[----:B--2---:R1:W-:Y:S01]  /*fc640*/  STSM.16.M88.4 [R73], R96 ;  /* 0x0000006049007844 */ /* 0x0043e20000000200 */
[----:B------:R-:W-:-:S03]  /*fc650*/  NOP ;  /* 0x0000000000007918 */ /* 0x000fc60000000000 */
[----:B------:R-:W2:Y:S04]  /*fc660*/  LDS.128 R100, [R73] ;  /* 0x0000000049647984 */ /* 0x000ea80000000c00 */
[----:B-1----:R-:W3:Y:S04]  /*fc670*/  LDL.LU R96, [R1+0x17f0] ;  /* 0x0017f00001607983 */ /* 0x002ee80000300800 */
[----:B------:R-:W3:Y:S04]  /*fc680*/  LDL.LU R97, [R1+0x17f8] ;  /* 0x0017f80001617983 */ /* 0x000ee80000300800 */
[----:B--2---:R-:W-:Y:S04]  /*fc690*/  STL.64 [R1+0xcc0], R100 ;  /* 0x000cc06401007387 */ /* 0x004fe80000100a00 */
[----:B------:R-:W-:Y:S01]  /*fc6a0*/  STL.64 [R1+0xcc8], R102 ;  /* 0x000cc86601007387 */ /* 0x000fe20000100a00 */
[----:B------:R-:W-:Y:S01]  /*fc6b0*/  IMAD.MOV.U32 R92, RZ, RZ, R156 ;  /* 0x000000ffff5c7224 */ /* 0x000fe200078e009c */
[----:B------:R-:W-:-:S02]  /*fc6c0*/  NOP ;  /* 0x0000000000007918 */ /* 0x000fc40000000000 */
[----:B------:R-:W3:Y:S04]  /*fc6d0*/  LDL.LU R98, [R1+0x24e0] ;  /* 0x0024e00001627983 */ /* 0x000ee80000300800 */
[----:B------:R-:W3:Y:S01]  /*fc6e0*/  LDL.LU R99, [R1+0x24e8] ;  /* 0x0024e80001637983 */ /* 0x000ee20000300800 */
[----:B------:R-:W-:-:S05]  /*fc6f0*/  IMAD.MOV.U32 R93, RZ, RZ, R158 ;  /* 0x000000ffff5d7224 */ /* 0x000fca00078e009e */
[----:B----4-:R1:W-:Y:S01]  /*fc700*/  STSM.16.M88.4 [R73], R92 ;  /* 0x0000005c49007844 */ /* 0x0103e20000000200 */
[----:B------:R-:W-:-:S03]  /*fc710*/  NOP ;  /* 0x0000000000007918 */ /* 0x000fc60000000000 */
[----:B------:R-:W2:Y:S01]  /*fc720*/  LDS.128 R100, [R73] ;  /* 0x0000000049647984 */ /* 0x000ea20000000c00 */
[----:B------:R-:W-:-:S03]  /*fc730*/  NOP ;  /* 0x0000000000007918 */ /* 0x000fc60000000000 */
[----:B-1----:R-:W4:Y:S04]  /*fc740*/  LDL.LU R92, [R1+0x1ac0] ;  /* 0x001ac000015c7983 */ /* 0x002f280000300800 */
[----:B------:R-:W4:Y:S04]  /*fc750*/  LDL.LU R93, [R1+0x1ac8] ;  /* 0x001ac800015d7983 */ /* 0x000f280000300800 */
[----:B--2---:R-:W-:Y:S04]  /*fc760*/  STL.64 [R1+0xcb0], R100 ;  /* 0x000cb06401007387 */ /* 0x004fe80000100a00 */
[----:B------:R-:W-:Y:S04]  /*fc770*/  STL.64 [R1+0xcb8], R102 ;  /* 0x000cb86601007387 */ /* 0x000fe80000100a00 */
[----:B------:R-:W4:Y:S04]  /*fc780*/  LDL.LU R94, [R1+0x2ad0] ;  /* 0x002ad000015e7983 */ /* 0x000f280000300800 */
[----:B------:R-:W4:Y:S04]  /*fc790*/  LDL.LU R95, [R1+0x2ad8] ;  /* 0x002ad800015f7983 */ /* 0x000f280000300800 */
[----:B---3--:R1:W-:Y:S01]  /*fc7a0*/  STSM.16.M88.4 [R73], R96 ;  /* 0x0000006049007844 */ /* 0x0083e20000000200 */
[----:B------:R-:W-:-:S03]  /*fc7b0*/  NOP ;  /* 0x0000000000007918 */ /* 0x000fc60000000000 */
[----:B------:R-:W2:Y:S01]  /*fc7c0*/  LDS.128 R100, [R73] ;  /* 0x0000000049647984 */ /* 0x000ea20000000c00 */
[----:B------:R-:W-:-:S03]  /*fc7d0*/  NOP ;  /* 0x0000000000007918 */ /* 0x000fc60000000000 */
[----:B-1----:R-:W3:Y:S04]  /*fc7e0*/  LDL.LU R96, [R1+0x1f90] ;  /* 0x001f900001607983 */ /* 0x002ee80000300800 */
[----:B------:R-:W3:Y:S04]  /*fc7f0*/  LDL.LU R97, [R1+0x1f98] ;  /* 0x001f980001617983 */ /* 0x000ee80000300800 */
[----:B--2---:R-:W-:Y:S04]  /*fc800*/  STL.64 [R1+0xca0], R100 ;  /* 0x000ca06401007387 */ /* 0x004fe80000100a00 */
[----:B------:R-:W-:Y:S04]  /*fc810*/  STL.64 [R1+0xca8], R102 ;  /* 0x000ca86601007387 */ /* 0x000fe80000100a00 */
[----:B------:R-:W3:Y:S04]  /*fc820*/  LDL.LU R98, [R1+0x2d70] ;  /* 0x002d700001627983 */ /* 0x000ee80000300800 */
[----:B------:R-:W3:Y:S04]  /*fc830*/  LDL.LU R99, [R1+0x2d78] ;  /* 0x002d780001637983 */ /* 0x000ee80000300800 */
[----:B----4-:R-:W-:Y:S01]  /*fc840*/  STSM.16.M88.4 [R73], R92 ;  /* 0x0000005c49007844 */ /* 0x010fe20000000200 */
[----:B------:R-:W-:-:S03]  /*fc850*/  NOP ;  /* 0x0000000000007918 */ /* 0x000fc60000000000 */
[----:B------:R-:W1:Y:S01]  /*fc860*/  LDS.128 R100, [R73] ;  /* 0x0000000049647984 */ /* 0x000e620000000c00 */
[----:B------:R-:W-:-:S03]  /*fc870*/  NOP ;  /* 0x0000000000007918 */ /* 0x000fc60000000000 */
[----:B-1----:R-:W-:Y:S04]  /*fc880*/  STL.64 [R1+0xc90], R100 ;  /* 0x000c906401007387 */ /* 0x002fe80000100a00 */
[----:B------:R-:W-:Y:S04]  /*fc890*/  STL.64 [R1+0xc98], R102 ;  /* 0x000c986601007387 */ /* 0x000fe80000100a00 */
[----:B------:R-:W2:Y:S04]  /*fc8a0*/  LDL.LU R94, [R1+0x11d4] ;  /* 0x0011d400015e7983 */ /* 0x000ea80000300800 */
[----:B------:R-:W2:Y:S04]  /*fc8b0*/  LDL.LU R95, [R1+0x11dc] ;  /* 0x0011dc00015f7983 */ /* 0x000ea80000300800 */
[----:B---3--:R1:W-:Y:S01]  /*fc8c0*/  STSM.16.M88.4 [R73], R96 ;  /* 0x0000006049007844 */ /* 0x0083e20000000200 */
[----:B------:R-:W-:-:S03]  /*fc8d0*/  NOP ;  /* 0x0000000000007918 */ /* 0x000fc60000000000 */
[----:B------:R-:W3:Y:S04]  /*fc8e0*/  LDS.128 R100, [R73] ;  /* 0x0000000049647984 */ /* 0x000ee80000000c00 */
[----:B-1----:R-:W4:Y:S04]  /*fc8f0*/  LDL.LU R96, [R1+0x44] ;  /* 0x0000440001607983 */ /* 0x002f280000300800 */
[----:B------:R-:W4:Y:S04]  /*fc900*/  LDL.LU R97, [R1+0x4c] ;  /* 0x00004c0001617983 */ /* 0x000f280000300800 */
[----:B---3--:R-:W-:Y:S04]  /*fc910*/  STL.64 [R1+0xc80], R100 ;  /* 0x000c806401007387 */ /* 0x008fe80000100a00 */
[----:B------:R-:W-:Y:S01]  /*fc920*/  STL.64 [R1+0xc88], R102 ;  /* 0x000c886601007387 */ /* 0x000fe20000100a00 */
[----:B------:R-:W-:Y:S01]  /*fc930*/  MOV R92, R213 ;  /* 0x000000d5005c7202 */ /* 0x000fe20000000f00 */
[----:B------:R-:W-:Y:S01]  /*fc940*/  IMAD.MOV.U32 R93, RZ, RZ, R215 ;  /* 0x000000ffff5d7224 */ /* 0x000fe200078e00d7 */
[----:B------:R-:W-:Y:S01]  /*fc950*/  NOP ;  /* 0x0000000000007918 */ /* 0x000fe20000000000 */
[----:B------:R-:W4:Y:S04]  /*fc960*/  LDL.LU R98, [R1+0x14f4] ;  /* 0x0014f40001627983 */ /* 0x000f280000300800 */
[----:B------:R-:W4:Y:S04]  /*fc970*/  LDL.LU R99, [R1+0x14fc] ;  /* 0x0014fc0001637983 */ /* 0x000f280000300800 */
[----:B--2---:R1:W-:Y:S01]  /*fc980*/  STSM.16.M88.4 [R73], R92 ;  /* 0x0000005c49007844 */ /* 0x0043e20000000200 */
        /* <DEDUP_REMOVED lines=19> */
[----:B---3--:R-:W-:Y:S01]  /*fcac0*/  STSM.16.M88.4 [R73], R92 ;  /* 0x0000005c49007844 */ /* 0x008fe20000000200 */
[----:B------:R-:W-:-:S03]  /*fcad0*/  NOP ;  /* 0x0000000000007918 */ /* 0x000fc60000000000 */
[----:B------:R-:W1:Y:S01]  /*fcae0*/  LDS.128 R100, [R73] ;  /* 0x0000000049647984 */ /* 0x000e620000000c00 */
[----:B------:R-:W-:-:S03]  /*fcaf0*/  NOP ;  /* 0x0000000000007918 */ /* 0x000fc60000000000 */
[----:B-1----:R-:W-:Y:S04]  /*fcb00*/  STL.64 [R1+0xc50], R100 ;  /* 0x000c506401007387 */ /* 0x002fe80000100a00 */
[----:B------:R-:W-:Y:S04]  /*fcb10*/  STL.64 [R1+0xc58], R102 ;  /* 0x000c586601007387 */ /* 0x000fe80000100a00 */
[----:B------:R-:W2:Y:S04]  /*fcb20*/  LDL.LU R94, [R1+0x22d4] ;  /* 0x0022d400015e7983 */ /* 0x000ea80000300800 */
[----:B------:R-:W2:Y:S04]  /*fcb30*/  LDL.LU R95, [R1+0x22dc] ;  /* 0x0022dc00015f7983 */ /* 0x000ea80000300800 */
[----:B----4-:R1:W-:Y:S01]  /*fcb40*/  STSM.16.M88.4 [R73], R96 ;  /* 0x0000006049007844 */ /* 0x0103e20000000200 */
[----:B------:R-:W-:-:S03]  /*fcb50*/  NOP ;  /* 0x0000000000007918 */ /* 0x000fc60000000000 */
[----:B------:R-:W3:Y:S04]  /*fcb60*/  LDS.128 R100, [R73] ;  /* 0x0000000049647984 */ /* 0x000ee80000000c00 */
[----:B-1----:R-:W4:Y:S04]  /*fcb70*/  LDL.LU R96, [R1+0x17f4] ;  /* 0x0017f40001607983 */ /* 0x002f280000300800 */
[----:B------:R-:W4:Y:S04]  /*fcb80*/  LDL.LU R97, [R1+0x17fc] ;  /* 0x0017fc0001617983 */ /* 0x000f280000300800 */
[----:B---3--:R-:W-:Y:S04]  /*fcb90*/  STL.64 [R1+0xc40], R100 ;  /* 0x000c406401007387 */ /* 0x008fe80000100a00 */
[----:B------:R-:W-:Y:S01]  /*fcba0*/  STL.64 [R1+0xc48], R102 ;  /* 0x000c486601007387 */ /* 0x000fe20000100a00 */
[----:B------:R-:W-:Y:S01]  /*fcbb0*/  IMAD.MOV.U32 R92, RZ, RZ, R157 ;  /* 0x000000ffff5c7224 */ /* 0x000fe200078e009d */
[----:B------:R-:W-:-:S02]  /*fcbc0*/  NOP ;  /* 0x0000000000007918 */ /* 0x000fc40000000000 */
[----:B------:R-:W4:Y:S04]  /*fcbd0*/  LDL.LU R98, [R1+0x24e4] ;  /* 0x0024e40001627983 */ /* 0x000f280000300800 */
[----:B------:R-:W4:Y:S01]  /*fcbe0*/  LDL.LU R99, [R1+0x24ec] ;  /* 0x0024ec0001637983 */ /* 0x000f220000300800 */
[----:B------:R-:W-:-:S05]  /*fcbf0*/  IMAD.MOV.U32 R93, RZ, RZ, R159 ;  /* 0x000000ffff5d7224 */ /* 0x000fca00078e009f */
        /* <DEDUP_REMOVED lines=29> */
[----:B------:R-:W-:Y:S01]  /*fcdd0*/  IMAD.MOV.U32 R92, RZ, RZ, R208 ;  /* 0x000000ffff5c7224 */ /* 0x000fe200078e00d0 */
[----:B------:R-:W-:Y:S01]  /*fcde0*/  NOP ;  /* 0x0000000000007918 */ /* 0x000fe20000000000 */
[----:B------:R-:W-:Y:S01]  /*fcdf0*/  IMAD.MOV.U32 R93, RZ, RZ, R210 ;  /* 0x000000ffff5d7224 */ /* 0x000fe200078e00d2 */
[----:B------:R-:W-:Y:S01]  /*fce00*/  LDS.128 R232, [R73] ;  /* 0x0000000049e87984 */ /* 0x000fe20000000c00 */
[----:B------:R-:W-:-:S03]  /*fce10*/  NOP ;  /* 0x0000000000007918 */ /* 0x000fc60000000000 */
[----:B-1----:R-:W3:Y:S04]  /*fce20*/  LDL.LU R96, [R1+0x3e0] ;  /* 0x0003e00001607983 */ /* 0x002ee80000300800 */
[----:B------:R-:W3:Y:S04]  /*fce30*/  LDL.LU R97, [R1+0x3e8] ;  /* 0x0003e80001617983 */ /* 0x000ee80000300800 */
[----:B------:R-:W3:Y:S04]  /*fce40*/  LDL.LU R98, [R1+0x1a60] ;  /* 0x001a600001627983 */ /* 0x000ee80000300800 */
[----:B------:R-:W3:Y:S04]  /*fce50*/  LDL.LU R99, [R1+0x1a68] ;  /* 0x001a680001637983 */ /* 0x000ee80000300800 */
[----:B--2---:R1:W-:Y:S01]  /*fce60*/  STSM.16.M88.4 [R73], R92 ;  /* 0x0000005c49007844 */ /* 0x0043e20000000200 */
        /* <DEDUP_REMOVED lines=2253> */
[----:B-1----:R-:W4:Y:S04]  /*105b40*/  LDL.LU R96, [R1] ;  /* 0x0000000001607983 */ /* 0x002f280000300800 */
        /* <DEDUP_REMOVED lines=165> */
[----:B------:R-:W3:Y:S01]  /*1065a0*/  LDS.128 R100, [R73] ;  /* 0x0000000049647984 */ /* 0x000ee20000000c00 */
[----:B------:R-:W-:Y:S02]  /*1065b0*/  IMAD.MOV.U32 R96, RZ, RZ, R248 ;  /* 0x000000ffff607224 */ /* 0x000fe400078e00f8 */
[----:B------:R-:W-:Y:S01]  /*1065c0*/  IMAD.MOV.U32 R97, RZ, RZ, R250 ;  /* 0x000000ffff617224 */ /* 0x000fe200078e00fa */
[----:B------:R-:W-:Y:S01]  /*1065d0*/  NOP ;  /* 0x0000000000007918 */ /* 0x000fe20000000000 */
[----:B-1----:R-:W4:Y:S04]  /*1065e0*/  LDL.LU R92, [R1+0x740] ;  /* 0x00074000015c7983 */ /* 0x002f280000300800 */
[----:B------:R-:W4:Y:S04]  /*1065f0*/  LDL.LU R93, [R1+0x748] ;  /* 0x00074800015d7983 */ /* 0x000f280000300800 */
[----:B---3--:R-:W-:Y:S04]  /*106600*/  STL.64 [R1+0x16f0], R100 ;  /* 0x0016f06401007387 */ /* 0x008fe80000100a00 */
[----:B------:R-:W-:Y:S04]  /*106610*/  STL.64 [R1+0x16f8], R102 ;  /* 0x0016f86601007387 */ /* 0x000fe80000100a00 */
        /* <DEDUP_REMOVED lines=498> */
[----:B--2---:R1:W-:Y:S04]  /*108540*/  STL.64 [R1+0x1850], R100 ;  /* 0x0018506401007387 */ /* 0x0043e80000100a00 */
[----:B------:R-:W-:Y:S04]  /*108550*/  STL.64 [R1+0x1858], R102 ;  /* 0x0018586601007387 */ /* 0x000fe80000100a00 */
[----:B------:R-:W4:Y:S04]  /*108560*/  LDL.LU R94, [R1+0x2b00] ;  /* 0x002b0000015e7983 */ /* 0x000f280000300800 */
[----:B------:R-:W4:Y:S04]  /*108570*/  LDL.LU R95, [R1+0x2b08] ;  /* 0x002b0800015f7983 */ /* 0x000f280000300800 */
[----:B-1----:R-:W2:Y:S04]  /*108580*/  LDL.LU R100, [R1+0x1ce0] ;  /* 0x001ce00001647983 */ /* 0x002ea80000300800 */
[----:B------:R-:W2:Y:S04]  /*108590*/  LDL.LU R101, [R1+0x1ce8] ;  /* 0x001ce80001657983 */ /* 0x000ea80000300800 */
[----:B---3--:R-:W-:Y:S01]  /*1085a0*/  STSM.16.M88.4 [R73], R96 ;  /* 0x0000006049007844 */ /* 0x008fe20000000200 */
[----:B------:R-:W-:-:S03]  /*1085b0*/  NOP ;  /* 0x0000000000007918 */ /* 0x000fc60000000000 */
[----:B------:R-:W1:Y:S01]  /*1085c0*/  LDS.128 R96, [R73] ;  /* 0x0000000049607984 */ /* 0x000e620000000c00 */
[----:B------:R-:W-:-:S03]  /*1085d0*/  NOP ;  /* 0x0000000000007918 */ /* 0x000fc60000000000 */
[----:B-1----:R1:W-:Y:S04]  /*1085e0*/  STL.64 [R1+0x1840], R96 ;  /* 0x0018406001007387 */ /* 0x0023e80000100a00 */
[----:B------:R-:W-:Y:S04]  /*1085f0*/  STL.64 [R1+0x1848], R98 ;  /* 0x0018486201007387 */ /* 0x000fe80000100a00 */
[----:B------:R-:W2:Y:S04]  /*108600*/  LDL.LU R102, [R1+0x2cc0] ;  /* 0x002cc00001667983 */ /* 0x000ea80000300800 */
[----:B------:R-:W2:Y:S04]  /*108610*/  LDL.LU R103, [R1+0x2cc8] ;  /* 0x002cc80001677983 */ /* 0x000ea80000300800 */
[----:B-1----:R-:W3:Y:S04]  /*108620*/  LDL.LU R96, [R1+0x104] ;  /* 0x0001040001607983 */ /* 0x002ee80000300800 */
[----:B----4-:R-:W-:Y:S01]  /*108630*/  STSM.16.M88.4 [R73], R92 ;  /* 0x0000005c49007844 */ /* 0x010fe20000000200 */
[----:B------:R-:W-:-:S03]  /*108640*/  NOP ;  /* 0x0000000000007918 */ /* 0x000fc60000000000 */
[----:B------:R-:W1:Y:S01]  /*108650*/  LDS.128 R92, [R73] ;  /* 0x00000000495c7984 */ /* 0x000e620000000c00 */
[----:B------:R-:W-:-:S03]  /*108660*/  NOP ;  /* 0x0000000000007918 */ /* 0x000fc60000000000 */
[----:B------:R-:W3:Y:S04]  /*108670*/  LDL.LU R97, [R1+0x10c] ;  /* 0x00010c0001617983 */ /* 0x000ee80000300800 */
[----:B-1----:R1:W-:Y:S04]  /*108680*/  STL.64 [R1+0x1830], R92 ;  /* 0x0018305c01007387 */ /* 0x0023e80000100a00 */
[----:B------:R-:W-:Y:S04]  /*108690*/  STL.64 [R1+0x1838], R94 ;  /* 0x0018385e01007387 */ /* 0x000fe80000100a00 */
[----:B------:R-:W3:Y:S04]  /*1086a0*/  LDL.LU R98, [R1+0x1214] ;  /* 0x0012140001627983 */ /* 0x000ee80000300800 */
[----:B------:R-:W3:Y:S04]  /*1086b0*/  LDL.LU R99, [R1+0x121c] ;  /* 0x00121c0001637983 */ /* 0x000ee80000300800 */
[----:B-1----:R-:W4:Y:S04]  /*1086c0*/  LDL.LU R92, [R1+0x2c4] ;  /* 0x0002c400015c7983 */ /* 0x002f280000300800 */
[----:B------:R-:W4:Y:S04]  /*1086d0*/  LDL.LU R93, [R1+0x2cc] ;  /* 0x0002cc00015d7983 */ /* 0x000f280000300800 */
[----:B--2---:R-:W-:Y:S01]  /*1086e0*/  STSM.16.M88.4 [R73], R100 ;  /* 0x0000006449007844 */ /* 0x004fe20000000200 */
[----:B------:R-:W-:-:S03]  /*1086f0*/  NOP ;  /* 0x0000000000007918 */ /* 0x000fc60000000000 */
[----:B------:R-:W1:Y:S01]  /*108700*/  LDS.128 R100, [R73] ;  /* 0x0000000049647984 */ /* 0x000e620000000c00 */
[----:B------:R-:W-:-:S03]  /*108710*/  NOP ;  /* 0x0000000000007918 */ /* 0x000fc60000000000 */
[----:B-1----:R-:W-:Y:S04]  /*108720*/  STL.64 [R1+0x1820], R100 ;  /* 0x0018206401007387 */ /* 0x002fe80000100a00 */
        /* <DEDUP_REMOVED lines=58> */
[----:B--2---:R-:W-:Y:S04]  /*108ad0*/  STL.64 [R1+0x4b0], R100 ;  /* 0x0004b06401007387 */ /* 0x004fe80000100a00 */
[----:B------:R-:W-:Y:S04]  /*108ae0*/  STL.64 [R1+0x4b8], R102 ;  /* 0x0004b86601007387 */ /* 0x000fe80000100a00 */
[----:B------:R-:W3:Y:S04]  /*108af0*/  LDL.LU R93, [R1+0x1cec] ;  /* 0x001cec00015d7983 */ /* 0x000ee80000300800 */
        /* <DEDUP_REMOVED lines=8> */
[----:B---3--:R1:W-:Y:S01]  /*108b80*/  STSM.16.M88.4 [R73], R92 ;  /* 0x0000005c49007844 */ /* 0x0083e20000000200 */
[----:B------:R-:W-:-:S03]  /*108b90*/  NOP ;  /* 0x0000000000007918 */ /* 0x000fc60000000000 */
[----:B------:R-:W2:Y:S04]  /*108ba0*/  LDS.128 R96, [R73] ;  /* 0x0000000049607984 */ /* 0x000ea80000000c00 */
[----:B-1----:R-:W3:Y:S04]  /*108bb0*/  LDL.LU R92, [R1+0xf0] ;  /* 0x0000f000015c7983 */ /* 0x002ee80000300800 */
[----:B------:R-:W3:Y:S04]  /*108bc0*/  LDL.LU R93, [R1+0xf8] ;  /* 0x0000f800015d7983 */ /* 0x000ee80000300800 */
[----:B------:R-:W3:Y:S04]  /*108bd0*/  LDL.LU R94, [R1+0x1200] ;  /* 0x00120000015e7983 */ /* 0x000ee80000300800 */
[----:B------:R-:W3:Y:S01]  /*108be0*/  LDL.LU R95, [R1+0x1208] ;  /* 0x00120800015f7983 */ /* 0x000ee20000300800 */
[----:B------:R-:W-:-:S03]  /*108bf0*/  NOP ;  /* 0x0000000000007918 */ /* 0x000fc60000000000 */
[----:B--2---:R-:W-:Y:S04]  /*108c00*/  STL.64 [R1+0x100], R96 ;  /* 0x0001006001007387 */ /* 0x004fe80000100a00 */
        /* <DEDUP_REMOVED lines=25> */
[----:B------:R-:W3:Y:S01]  /*108da0*/  LDL.LU R95, [R1+0x898] ;  /* 0x00089800015f7983 */ /* 0x000ee20000300800 */
[----:B------:R-:W-:Y:S01]  /*108db0*/  MOV R92, R224 ;  /* 0x000000e0005c7202 */ /* 0x000fe20000000f00 */
[----:B------:R-:W-:Y:S01]  /*108dc0*/  IMAD.MOV.U32 R93, RZ, RZ, R226 ;  /* 0x000000ffff5d7224 */ /* 0x000fe200078e00e2 */
[----:B------:R-:W-:Y:S01]  /*108dd0*/  NOP ;  /* 0x0000000000007918 */ /* 0x000fe20000000000 */
        /* <DEDUP_REMOVED lines=77> */
[----:B------:R-:W-:Y:S02]  /*1092b0*/  IMAD.MOV.U32 R92, RZ, RZ, R225 ;  /* 0x000000ffff5c7224 */ /* 0x000fe400078e00e1 */
        /* <DEDUP_REMOVED lines=222> */
[----:B--2---:R1:W-:Y:S04]  /*10a0a0*/  STL.64 [R1+0x1ae0], R96 ;  /* 0x001ae06001007387 */ /* 0x0043e80000100a00 */
[----:B------:R-:W-:Y:S01]  /*10a0b0*/  STL.64 [R1+0x1ae8], R98 ;  /* 0x001ae86201007387 */ /* 0x000fe20000100a00 */
[----:B------:R-:W-:Y:S02]  /*10a0c0*/  ISETP.LT.AND P3, PT, R111, UR5, !P0 ;  /* 0x000000056f007c0c */ /* 0x000fe4000c761270 */
[----:B------:R-:W-:Y:S02]  /*10a0d0*/  ISETP.LT.AND P2, PT, R109, UR6, !P0 ;  /* 0x000000066d007c0c */ /* 0x000fe4000c741270 */
[----:B------:R-:W-:Y:S02]  /*10a0e0*/  LOP3.LUT R74, R74, 0xfffffeff, RZ, 0xc0, !PT ;  /* 0xfffffeff4a4a7812 */ /* 0x000fe400078ec0ff */
[----:B------:R-:W-:Y:S01]  /*10a0f0*/  ISETP.LT.AND P1, PT, R110, UR77, !P0 ;  /* 0x0000004d6e007c0c */ /* 0x000fe2000c721270 */
[C---:B------:R-:W-:Y:S01]  /*10a100*/  VIADD R91, R113.reuse, 0x40 ;  /* 0x00000040715b7836 */ /* 0x040fe20000000000 */
[----:B------:R-:W-:Y:S01]  /*10a110*/  LOP3.LUT R76, R76, 0xbfffffff, RZ, 0xc0, !PT ;  /* 0xbfffffff4c4c7812 */ /* 0x000fe200078ec0ff */
[----:B-1----:R-:W-:Y:S01]  /*10a120*/  VIADD R96, R113, 0x3e ;  /* 0x0000003e71607836 */ /* 0x002fe20000000000 */
[----:B------:R-:W-:Y:S01]  /*10a130*/  LOP3.LUT R77, R77, 0xbfffffff, RZ, 0xc0, !PT ;  /* 0xbfffffff4d4d7812 */ /* 0x000fe200078ec0ff */
[----:B------:R-:W1:Y:S02]  /*10a140*/  LDCU UR77, c[0x0][0x398] ;  /* 0x00007300ff4d77ac */ /* 0x000e640008000800 */
[----:B------:R-:W-:-:S04]  /*10a150*/  @P3 LOP3.LUT R74, R74, 0x100, RZ, 0xfc, !PT ;  /* 0x000001004a4a3812 */ /* 0x000fc800078efcff */
[----:B------:R-:W-:-:S04]  /*10a160*/  LOP3.LUT R74, R74, 0xffffffbf, RZ, 0xc0, !PT ;  /* 0xffffffbf4a4a7812 */ /* 0x000fc800078ec0ff */
[----:B------:R-:W-:Y:S02]  /*10a170*/  @P2 LOP3.LUT R74, R74, 0x40, RZ, 0xfc, !PT ;  /* 0x000000404a4a2812 */ /* 0x000fe400078efcff */
[----:B------:R-:W-:Y:S01]  /*10a180*/  ISETP.LT.AND P3, PT, R108, UR76, !P0 ;  /* 0x0000004c6c007c0c */ /* 0x000fe2000c761270 */
[----:B------:R-:W2:Y:S01]  /*10a190*/  LDCU UR76, c[0x0][0x398] ;  /* 0x00007300ff4c77ac */ /* 0x000ea20008000800 */
        /* <DEDUP_REMOVED lines=24> */
[----:B------:R-:W-:-:S02]  /*10a320*/  @P1 LOP3.LUT R76, R76, 0x40000000, RZ, 0xfc, !PT ;  /* 0x400000004c4c1812 */ /* 0x000fc400078efcff */
[----:B------:R-:W-:Y:S01]  /*10a330*/  ISETP.LT.AND P1, PT, R110, UR55, !P0 ;  /* 0x000000376e007c0c */ /* 0x000fe2000c721270 */
[----:B------:R-:W1:Y:S01]  /*10a340*/  LDCU UR55, c[0x0][0x398] ;  /* 0x00007300ff3777ac */ /* 0x000e620008000800 */
[----:B------:R-:W-:Y:S02]  /*10a350*/  @P3 LOP3.LUT R74, R74, 0x2, RZ, 0xfc, !PT ;  /* 0x000000024a4a3812 */ /* 0x000fe400078efcff */
[----:B------:R-:W-:Y:S01]  /*10a360*/  ISETP.LT.AND P3, PT, R108, UR56, !P0 ;  /* 0x000000386c007c0c */ /* 0x000fe2000c761270 */
[----:B------:R-:W1:Y:S01]  /*10a370*/  LDCU UR56, c[0x0][0x398] ;  /* 0x00007300ff3877ac */ /* 0x000e620008000800 */
[----:B------:R-:W-:Y:S02]  /*10a380*/  LOP3.LUT R76, R76, 0x7fffffff, RZ, 0xc0, !PT ;  /* 0x7fffffff4c4c7812 */ /* 0x000fe400078ec0ff */
[----:B------:R-:W-:-:S05]  /*10a390*/  LOP3.LUT R74, R74, 0xfffffffe, RZ, 0xc0, !PT ;  /* 0xfffffffe4a4a7812 */ /* 0x000fca00078ec0ff */
[----:B------:R-:W-:Y:S02]  /*10a3a0*/  @P1 LOP3.LUT R76, R76, 0x80000000, RZ, 0xfc, !PT ;  /* 0x800000004c4c1812 */ /* 0x000fe400078efcff */
[----:B------:R-:W-:Y:S02]  /*10a3b0*/  @P2 LOP3.LUT R74, R74, 0x1, RZ, 0xfc, !PT ;  /* 0x000000014a4a2812 */ /* 0x000fe400078efcff */
[----:B------:R-:W-:Y:S01]  /*10a3c0*/  ISETP.LT.AND P2, PT, R107, UR58, !P0 ;  /* 0x0000003a6b007c0c */ /* 0x000fe2000c741270 */
[----:B------:R-:W1:Y:S01]  /*10a3d0*/  LDCU UR58, c[0x0][0x398] ;  /* 0x00007300ff3a77ac */ /* 0x000e620008000800 */
[----:B------:R-:W-:-:S04]  /*10a3e0*/  LOP3.LUT R76, R76, 0xdfffffff, RZ, 0xc0, !PT ;  /* 0xdfffffff4c4c7812 */ /* 0x000fc800078ec0ff */
[----:B------:R-:W-:Y:S02]  /*10a3f0*/  @P3 LOP3.LUT R76, R76, 0x20000000, RZ, 0xfc, !PT ;  /* 0x200000004c4c3812 */ /* 0x000fe400078efcff */
[----:B------:R-:W-:Y:S01]  /*10a400*/  ISETP.LT.AND P1, PT, R115, UR59, !P0 ;  /* 0x0000003b73007c0c */ /* 0x000fe2000c721270 */
[----:B------:R-:W1:Y:S01]  /*10a410*/  LDCU UR59, c[0x0][0x398] ;  /* 0x00007300ff3b77ac */ /* 0x000e620008000800 */
[----:B------:R-:W-:Y:S01]  /*10a420*/  LOP3.LUT R76, R76, 0xefffffff, RZ, 0xc0, !PT ;  /* 0xefffffff4c4c7812 */ /* 0x000fe200078ec0ff */
[----:B---3--:R3:W-:Y:S04]  /*10a430*/  STSM.16.M88.4 [R73], R92 ;  /* 0x0000005c49007844 */ /* 0x0087e80000000200 */
[----:B---3--:R-:W3:Y:S04]  /*10a440*/  LDL.LU R92, [R1+0x480] ;  /* 0x00048000015c7983 */ /* 0x008ee80000300800 */
[----:B------:R-:W3:Y:S04]  /*10a450*/  LDL.LU R93, [R1+0x488] ;  /* 0x00048800015d7983 */ /* 0x000ee80000300800 */
[----:B------:R-:W3:Y:S04]  /*10a460*/  LDL.LU R94, [R1+0x9e0] ;  /* 0x0009e000015e7983 */ /* 0x000ee80000300800 */
[----:B------:R-:W3:Y:S01]  /*10a470*/  LDL.LU R95, [R1+0x9e8] ;  /* 0x0009e800015f7983 */ /* 0x000ee20000300800 */
[----:B------:R-:W-:Y:S01]  /*10a480*/  @P2 LOP3.LUT R76, R76, 0x10000000, RZ, 0xfc, !PT ;  /* 0x100000004c4c2812 */ /* 0x000fe200078efcff */
[----:B------:R-:W-:Y:S01]  /*10a490*/  NOP ;  /* 0x0000000000007918 */ /* 0x000fe20000000000 */
        /* <DEDUP_REMOVED lines=43> */
[----:B------:R-:W1:Y:S01]  /*10a750*/  LDCU.64 UR4, c[0x0][0x398] ;  /* 0x00007300ff0477ac */ /* 0x000e620008000a00 */
[----:B------:R-:W1:Y:S01]  /*10a760*/  LDS.128 R96, [R73] ;  /* 0x0000000049607984 */ /* 0x000e620000000c00 */
[----:B------:R-:W-:-:S03]  /*10a770*/  NOP ;  /* 0x0000000000007918 */ /* 0x000fc60000000000 */
[----:B-1----:R1:W-:Y:S04]  /*10a780*/  STL.64 [R1+0x1ad0], R96 ;  /* 0x001ad06001007387 */ /* 0x0023e80000100a00 */
[----:B------:R-:W-:Y:S01]  /*10a790*/  STL.64 [R1+0x1ad8], R98 ;  /* 0x001ad86201007387 */ /* 0x000fe20000100a00 */
[----:B--2---:R-:W-:Y:S01]  /*10a7a0*/  ISETP.LT.AND P1, PT, R109, UR6, !P0 ;  /* 0x000000066d007c0c */ /* 0x004fe2000c721270 */
[----:B------:R-:W2:Y:S01]  /*10a7b0*/  LDCU UR6, c[0x0][0x398] ;  /* 0x00007300ff0677ac */ /* 0x000ea20008000800 */
[----:B------:R-:W-:Y:S02]  /*10a7c0*/  ISETP.LT.AND P3, PT, R112, UR35, !P0 ;  /* 0x0000002370007c0c */ /* 0x000fe4000c761270 */
[----:B------:R-:W-:Y:S01]  /*10a7d0*/  LOP3.LUT R76, R76, 0xffffbfff, RZ, 0xc0, !PT ;  /* 0xffffbfff4c4c7812 */ /* 0x000fe200078ec0ff */
[----:B------:R-:W1:Y:S01]  /*10a7e0*/  LDCU UR35, c[0x0][0x398] ;  /* 0x00007300ff2377ac */ /* 0x000e620008000800 */
[----:B------:R-:W-:Y:S01]  /*10a7f0*/  ISETP.LT.AND P2, PT, R111, UR34, !P0 ;  /* 0x000000226f007c0c */ /* 0x000fe2000c741270 */
[----:B---3--:R3:W-:Y:S06]  /*10a800*/  STSM.16.M88.4 [R73], R92 ;  /* 0x0000005c49007844 */ /* 0x0087ec0000000200 */
[----:B------:R-:W-:Y:S01]  /*10a810*/  @P1 LOP3.LUT R76, R76, 0x4000, RZ, 0xfc, !PT ;  /* 0x000040004c4c1812 */ /* 0x000fe200078efcff */
[----:B-1----:R-:W-:Y:S01]  /*10a820*/  VIADD R96, R113, 0x3b ;  /* 0x0000003b71607836 */ /* 0x002fe20000000000 */
[----:B------:R-:W-:Y:S01]  /*10a830*/  LOP3.LUT R79, R79, 0xbfffffff, RZ, 0xc0, !PT ;  /* 0xbfffffff4f4f7812 */ /* 0x000fe200078ec0ff */
[----:B------:R-:W1:Y:S01]  /*10a840*/  LDCU UR34, c[0x0][0x398] ;  /* 0x00007300ff2277ac */ /* 0x000e620008000800 */
[----:B---3--:R-:W3:Y:S04]  /*10a850*/  LDL.LU R94, [R1+0x870] ;  /* 0x00087000015e7983 */ /* 0x008ee80000300800 */
[----:B------:R-:W3:Y:S01]  /*10a860*/  LDL.LU R95, [R1+0x878] ;  /* 0x00087800015f7983 */ /* 0x000ee20000300800 */
[----:B------:R-:W-:-:S04]  /*10a870*/  LOP3.LUT R76, R76, 0xfffdffff, RZ, 0xc0, !PT ;  /* 0xfffdffff4c4c7812 */ /* 0x000fc800078ec0ff */
[----:B------:R-:W-:Y:S02]  /*10a880*/  @P3 LOP3.LUT R76, R76, 0x20000, RZ, 0xfc, !PT ;  /* 0x000200004c4c3812 */ /* 0x000fe400078efcff */
[----:B------:R-:W-:Y:S01]  /*10a890*/  ISETP.LT.AND P1, PT, R110, UR33, !P0 ;  /* 0x000000216e007c0c */ /* 0x000fe2000c721270 */
[----:B------:R-:W-:Y:S01]  /*10a8a0*/  IMAD.MOV.U32 R92, RZ, RZ, R216 ;  /* 0x000000ffff5c7224 */ /* 0x000fe200078e00d8 */
[----:B------:R-:W-:Y:S01]  /*10a8b0*/  LOP3.LUT R76, R76, 0xfffeffff, RZ, 0xc0, !PT ;  /* 0xfffeffff4c4c7812 */ /* 0x000fe200078ec0ff */
[----:B------:R-:W-:Y:S01]  /*10a8c0*/  IMAD.MOV.U32 R93, RZ, RZ, R218 ;  /* 0x000000ffff5d7224 */ /* 0x000fe200078e00da */
[----:B------:R-:W-:Y:S01]  /*10a8d0*/  ISETP.LT.AND P3, PT, R108, UR32, !P0 ;  /* 0x000000206c007c0c */ /* 0x000fe2000c761270 */
[----:B------:R-:W-:Y:S01]  /*10a8e0*/  NOP ;  /* 0x0000000000007918 */ /* 0x000fe20000000000 */
[----:B------:R-:W-:Y:S01]  /*10a8f0*/  @P2 LOP3.LUT R76, R76, 0x10000, RZ, 0xfc, !PT ;  /* 0x000100004c4c2812 */ /* 0x000fe200078efcff */
[----:B------:R-:W1:Y:S03]  /*10a900*/  LDCU UR32, c[0x0][0x398] ;  /* 0x00007300ff2077ac */ /* 0x000e660008000800 */
[----:B------:R-:W-:Y:S01]  /*10a910*/  LOP3.LUT R76, R76, 0xffff7fff, RZ, 0xc0, !PT ;  /* 0xffff7fff4c4c7812 */ /* 0x000fe200078ec0ff */
[----:B------:R-:W1:Y:S03]  /*10a920*/  LDCU UR33, c[0x0][0x398] ;  /* 0x00007300ff2177ac */ /* 0x000e660008000800 */
        /* <DEDUP_REMOVED lines=84> */
[----:B------:R-:W1:Y:S01]  /*10ae70*/  LDCU UR5, c[0x0][0x398] ;  /* 0x00007300ff0577ac */ /* 0x000e620008000800 */
[----:B------:R-:W1:Y:S01]  /*10ae80*/  LDS.128 R96, [R73] ;  /* 0x0000000049607984 */ /* 0x000e620000000c00 */
[----:B------:R-:W-:-:S03]  /*10ae90*/  NOP ;  /* 0x0000000000007918 */ /* 0x000fc60000000000 */
[----:B-1----:R-:W-:Y:S04]  /*10aea0*/  STL.64 [R1+0x1ac0], R96 ;  /* 0x001ac06001007387 */ /* 0x002fe80000100a00 */
[----:B------:R-:W-:Y:S01]  /*10aeb0*/  STL.64 [R1+0x1ac8], R98 ;  /* 0x001ac86201007387 */ /* 0x000fe20000100a00 */
[----:B------:R-:W-:Y:S01]  /*10aec0*/  ISETP.LT.AND P1, PT, R109, UR22, !P0 ;  /* 0x000000166d007c0c */ /* 0x000fe2000c721270 */
[----:B------:R-:W1:Y:S02]  /*10aed0*/  LDCU UR22, c[0x0][0x398] ;  /* 0x00007300ff1677ac */ /* 0x000e640008000800 */
[----:B---3--:R3:W-:Y:S04]  /*10aee0*/  STSM.16.M88.4 [R73], R92 ;  /* 0x0000005c49007844 */ /* 0x0087e80000000200 */
[----:B---3--:R-:W3:Y:S04]  /*10aef0*/  LDL.LU R92, [R1+0x7a0] ;  /* 0x0007a000015c7983 */ /* 0x008ee80000300800 */
[----:B------:R-:W3:Y:S04]  /*10af00*/  LDL.LU R93, [R1+0x7a8] ;  /* 0x0007a800015d7983 */ /* 0x000ee80000300800 */
[----:B------:R-:W3:Y:S04]  /*10af10*/  LDL.LU R94, [R1+0x2430] ;  /* 0x00243000015e7983 */ /* 0x000ee80000300800 */
[----:B------:R-:W3:Y:S01]  /*10af20*/  LDL.LU R95, [R1+0x2438] ;  /* 0x00243800015f7983 */ /* 0x000ee20000300800 */
[----:B------:R-:W-:-:S02]  /*10af30*/  ISETP.LT.AND P3, PT, R112, UR68, !P0 ;  /* 0x0000004470007c0c */ /* 0x000fc4000c761270 */
[----:B------:R-:W-:Y:S02]  /*10af40*/  LOP3.LUT R77, R77, 0xffbfffff, RZ, 0xc0, !PT ;  /* 0xffbfffff4d4d7812 */ /* 0x000fe400078ec0ff */
[----:B------:R-:W-:Y:S01]  /*10af50*/  ISETP.LT.AND P2, PT, R111, UR42, !P0 ;  /* 0x0000002a6f007c0c */ /* 0x000fe2000c741270 */
[----:B------:R-:W-:Y:S01]  /*10af60*/  VIADD R96, R113, 0x38 ;  /* 0x0000003871607836 */ /* 0x000fe20000000000 */
[----:B------:R-:W-:Y:S01]  /*10af70*/  @P1 LOP3.LUT R77, R77, 0x400000, RZ, 0xfc, !PT ;  /* 0x004000004d4d1812 */ /* 0x000fe200078efcff */
[----:B------:R-:W-:-:S03]  /*10af80*/  NOP ;  /* 0x0000000000007918 */ /* 0x000fc60000000000 */
[----:B------:R-:W-:Y:S01]  /*10af90*/  LOP3.LUT R77, R77, 0xfdffffff, RZ, 0xc0, !PT ;  /* 0xfdffffff4d4d7812 */ /* 0x000fe200078ec0ff */
[----:B------:R-:W1:Y:S03]  /*10afa0*/  LDCU UR68, c[0x0][0x398] ;  /* 0x00007300ff4477ac */ /* 0x000e660008000800 */
        /* <DEDUP_REMOVED lines=93> */
[----:B-1----:R-:W-:Y:S04]  /*10b580*/  STL.64 [R1+0x1aa0], R96 ;  /* 0x001aa06001007387 */ /* 0x002fe80000100a00 */
[----:B------:R-:W-:Y:S04]  /*10b590*/  STL.64 [R1+0x1aa8], R98 ;  /* 0x001aa86201007387 */ /* 0x000fe80000100a00 */
[----:B---3--:R1:W-:Y:S04]  /*10b5a0*/  STSM.16.M88.4 [R73], R92 ;  /* 0x0000005c49007844 */ /* 0x0083e80000000200 */
[----:B-1----:R-:W3:Y:S04]  /*10b5b0*/  LDL.LU R92, [R1+0x1980] ;  /* 0x00198000015c7983 */ /* 0x002ee80000300800 */
[----:B------:R-:W3:Y:S04]  /*10b5c0*/  LDL.LU R93, [R1+0x1988] ;  /* 0x00198800015d7983 */ /* 0x000ee80000300800 */
[----:B------:R-:W3:Y:S04]  /*10b5d0*/  LDL.LU R94, [R1+0x2630] ;  /* 0x00263000015e7983 */ /* 0x000ee80000300800 */
[----:B------:R-:W3:Y:S01]  /*10b5e0*/  LDL.LU R95, [R1+0x2638] ;  /* 0x00263800015f7983 */ /* 0x000ee20000300800 */
[----:B------:R-:W-:-:S02]  /*10b5f0*/  ISETP.LT.AND P1, PT, R109, UR44, !P0 ;  /* 0x0000002c6d007c0c */ /* 0x000fc4000c721270 */
[----:B------:R-:W-:Y:S02]  /*10b600*/  ISETP.LT.AND P3, PT, R112, UR47, !P0 ;  /* 0x0000002f70007c0c */ /* 0x000fe4000c761270 */
[----:B------:R-:W-:Y:S02]  /*10b610*/  ISETP.LT.AND P2, PT, R111, UR48, !P0 ;  /* 0x000000306f007c0c */ /* 0x000fe4000c741270 */
[----:B------:R-:W-:Y:S01]  /*10b620*/  LOP3.LUT R77, R77, 0xfffffffd, RZ, 0xc0, !PT ;  /* 0xfffffffd4d4d7812 */ /* 0x000fe200078ec0ff */
[----:B------:R-:W-:Y:S01]  /*10b630*/  VIADD R96, R113, 0x35 ;  /* 0x0000003571607836 */ /* 0x000fe20000000000 */
[----:B------:R-:W-:-:S05]  /*10b640*/  NOP ;  /* 0x0000000000007918 */ /* 0x000fca0000000000 */
[----:B------:R-:W-:Y:S01]  /*10b650*/  @P1 LOP3.LUT R80, R80, 0x40000000, RZ, 0xfc, !PT ;  /* 0x4000000050501812 */ /* 0x000fe200078efcff */
[----:B------:R-:W1:Y:S01]  /*10b660*/  LDCU UR47, c[0x0][0x398] ;  /* 0x00007300ff2f77ac */ /* 0x000e620008000800 */
[----:B------:R-:W-:Y:S02]  /*10b670*/  ISETP.LT.AND P1, PT, R110, UR49, !P0 ;  /* 0x000000316e007c0c */ /* 0x000fe4000c721270 */
[----:B------:R-:W-:Y:S01]  /*10b680*/  @P3 LOP3.LUT R77, R77, 0x2, RZ, 0xfc, !PT ;  /* 0x000000024d4d3812 */ /* 0x000fe200078efcff */
[----:B------:R-:W1:Y:S01]  /*10b690*/  LDCU UR49, c[0x0][0x398] ;  /* 0x00007300ff3177ac */ /* 0x000e620008000800 */
[----:B------:R-:W-:Y:S02]  /*10b6a0*/  ISETP.LT.AND P3, PT, R108, UR50, !P0 ;  /* 0x000000326c007c0c */ /* 0x000fe4000c761270 */
[----:B------:R-:W-:Y:S01]  /*10b6b0*/  LOP3.LUT R80, R80, 0x7fffffff, RZ, 0xc0, !PT ;  /* 0x7fffffff50507812 */ /* 0x000fe200078ec0ff */
[----:B------:R-:W1:Y:S01]  /*10b6c0*/  LDCU UR50, c[0x0][0x398] ;  /* 0x00007300ff3277ac */ /* 0x000e620008000800 */
[----:B------:R-:W-:Y:S01]  /*10b6d0*/  LOP3.LUT R77, R77, 0xfffffffe, RZ, 0xc0, !PT ;  /* 0xfffffffe4d4d7812 */ /* 0x000fe200078ec0ff */
[----:B------:R-:W1:Y:S04]  /*10b6e0*/  LDCU UR48, c[0x0][0x398] ;  /* 0x00007300ff3077ac */ /* 0x000e680008000800 */
[----:B------:R-:W-:-:S02]  /*10b6f0*/  @P1 LOP3.LUT R80, R80, 0x80000000, RZ, 0xfc, !PT ;  /* 0x8000000050501812 */ /* 0x000fc400078efcff */
        /* <DEDUP_REMOVED lines=18> */
[----:B------:R-:W-:Y:S01]  /*10b820*/  ISETP.LT.AND P2, PT, R112, UR71, !P0 ;  /* 0x0000004770007c0c */ /* 0x000fe2000c741270 */
[----:B------:R-:W1:Y:S01]  /*10b830*/  LDCU UR71, c[0x0][0x398] ;  /* 0x00007300ff4777ac */ /* 0x000e620008000800 */
[----:B------:R-:W-:-:S02]  /*10b840*/  LOP3.LUT R80, R80, 0xffbfffff, RZ, 0xc0, !PT ;  /* 0xffbfffff50507812 */ /* 0x000fc400078ec0ff */
[----:B------:R-:W-:Y:S01]  /*10b850*/  ISETP.LT.AND P1, PT, R111, UR68, !P0 ;  /* 0x000000446f007c0c */ /* 0x000fe2000c721270 */
[----:B------:R-:W1:Y:S06]  /*10b860*/  LDCU UR68, c[0x0][0x398] ;  /* 0x00007300ff4477ac */ /* 0x000e6c0008000800 */
[----:B------:R-:W-:-:S04]  /*10b870*/  @P3 LOP3.LUT R80, R80, 0x400000, RZ, 0xfc, !PT ;  /* 0x0040000050503812 */ /* 0x000fc800078efcff */
[----:B------:R-:W-:-:S04]  /*10b880*/  LOP3.LUT R80, R80, 0xfdffffff, RZ, 0xc0, !PT ;  /* 0xfdffffff50507812 */ /* 0x000fc800078ec0ff */
[----:B------:R-:W-:-:S04]  /*10b890*/  @P2 LOP3.LUT R80, R80, 0x2000000, RZ, 0xfc, !PT ;  /* 0x0200000050502812 */ /* 0x000fc800078efcff */
[----:B------:R-:W-:-:S04]  /*10b8a0*/  LOP3.LUT R80, R80, 0xfeffffff, RZ, 0xc0, !PT ;  /* 0xfeffffff50507812 */ /* 0x000fc800078ec0ff */
[----:B------:R-:W-:Y:S02]  /*10b8b0*/  @P1 LOP3.LUT R80, R80, 0x1000000, RZ, 0xfc, !PT ;  /* 0x0100000050501812 */ /* 0x000fe400078efcff */
[----:B------:R-:W-:Y:S01]  /*10b8c0*/  ISETP.LT.AND P1, PT, R110, UR69, !P0 ;  /* 0x000000456e007c0c */ /* 0x000fe2000c721270 */
[----:B------:R-:W-:Y:S01]  /*10b8d0*/  VIADD R91, R113, 0x36 ;  /* 0x00000036715b7836 */ /* 0x000fe20000000000 */
[----:B------:R-:W-:Y:S01]  /*10b8e0*/  ISETP.LT.AND P3, PT, R108, UR70, !P0 ;  /* 0x000000466c007c0c */ /* 0x000fe2000c761270 */
[----:B------:R-:W2:Y:S01]  /*10b8f0*/  LDCU UR69, c[0x0][0x398] ;  /* 0x00007300ff4577ac */ /* 0x000ea20008000800 */
[----:B------:R-:W-:Y:S02]  /*10b900*/  LOP3.LUT R80, R80, 0xff7fffff, RZ, 0xc0, !PT ;  /* 0xff7fffff50507812 */ /* 0x000fe400078ec0ff */
[----:B-1----:R-:W-:Y:S01]  /*10b910*/  ISETP.LT.AND P2, PT, R107, UR71, !P0 ;  /* 0x000000476b007c0c */ /* 0x002fe2000c741270 */
        /* <DEDUP_REMOVED lines=17> */
[----:B------:R-:W-:Y:S02]  /*10ba30*/  ISETP.LT.AND P3, PT, R109, UR38, !P0 ;  /* 0x000000266d007c0c */ /* 0x000fe4000c761270 */
[----:B-1----:R-:W-:Y:S01]  /*10ba40*/  ISETP.LT.AND P2, PT, R112, UR71, !P0 ;  /* 0x0000004770007c0c */ /* 0x002fe2000c741270 */
        /* <DEDUP_REMOVED lines=9> */
[----:B--2---:R-:W-:Y:S01]  /*10bae0*/  ISETP.LT.AND P1, PT, R110, UR69, !P0 ;  /* 0x000000456e007c0c */ /* 0x004fe2000c721270 */
[----:B------:R-:W-:Y:S01]  /*10baf0*/  VIADD R91, R113, 0x34 ;  /* 0x00000034715b7836 */ /* 0x000fe20000000000 */
[----:B------:R-:W-:Y:S01]  /*10bb00*/  ISETP.LT.AND P3, PT, R108, UR70, !P0 ;  /* 0x000000466c007c0c */ /* 0x000fe2000c761270 */
[----:B------:R-:W2:Y:S01]  /*10bb10*/  LDCU UR70, c[0x0][0x398] ;  /* 0x00007300ff4677ac */ /* 0x000ea20008000800 */
[----:B------:R-:W-:Y:S02]  /*10bb20*/  LOP3.LUT R80, R80, 0xffff7fff, RZ, 0xc0, !PT ;  /* 0xffff7fff50507812 */ /* 0x000fe400078ec0ff */
[----:B-1----:R-:W-:Y:S01]  /*10bb30*/  ISETP.LT.AND P2, PT, R107, UR71, !P0 ;  /* 0x000000476b007c0c */ /* 0x002fe2000c741270 */
[----:B------:R-:W1:Y:S01]  /*10bb40*/  LDCU UR71, c[0x0][0x398] ;  /* 0x00007300ff4777ac */ /* 0x000e620008000800 */
        /* <DEDUP_REMOVED lines=29> */
[----:B------:R-:W-:Y:S02]  /*10bd20*/  LOP3.LUT R80, R80, 0xffffffbf, RZ, 0xc0, !PT ;  /* 0xffffffbf50507812 */ /* 0x000fe400078ec0ff */
[----:B------:R-:W-:Y:S01]  /*10bd30*/  ISETP.LT.AND P2, PT, R111, UR56, !P0 ;  /* 0x000000386f007c0c */ /* 0x000fe2000c741270 */
[----:B------:R-:W-:Y:S01]  /*10bd40*/  VIADD R96, R113, 0x32 ;  /* 0x0000003271607836 */ /* 0x000fe20000000000 */
[----:B------:R-:W-:-:S05]  /*10bd50*/  NOP ;  /* 0x0000000000007918 */ /* 0x000fca0000000000 */
[----:B------:R-:W-:Y:S01]  /*10bd60*/  @P1 LOP3.LUT R80, R80, 0x40, RZ, 0xfc, !PT ;  /* 0x0000004050501812 */ /* 0x000fe200078efcff */
[----:B------:R-:W1:Y:S03]  /*10bd70*/  LDCU UR56, c[0x0][0x398] ;  /* 0x00007300ff3877ac */ /* 0x000e660008000800 */
        /* <DEDUP_REMOVED lines=36> */
[----:B------:R-:W1:Y:S01]  /*10bfc0*/  LDCU UR71, c[0x0][0x398] ;  /* 0x00007300ff4777ac */ /* 0x000e620008000800 */
[----:B------:R-:W-:-:S02]  /*10bfd0*/  ISETP.LT.AND P1, PT, R110, UR61, !P0 ;  /* 0x0000003d6e007c0c */ /* 0x000fc4000c721270 */
[----:B------:R-:W-:Y:S01]  /*10bfe0*/  @P3 LOP3.LUT R80, R80, 0x2, RZ, 0xfc, !PT ;  /* 0x0000000250503812 */ /* 0x000fe200078efcff */
[----:B------:R-:W1:Y:S01]  /*10bff0*/  LDCU UR61, c[0x0][0x398] ;  /* 0x00007300ff3d77ac */ /* 0x000e620008000800 */
[----:B------:R-:W-:Y:S02]  /*10c000*/  ISETP.LT.AND P3, PT, R108, UR62, !P0 ;  /* 0x0000003e6c007c0c */ /* 0x000fe4000c761270 */
[----:B------:R-:W-:Y:S01]  /*10c010*/  LOP3.LUT R79, R79, 0x7fffffff, RZ, 0xc0, !PT ;  /* 0x7fffffff4f4f7812 */ /* 0x000fe200078ec0ff */
[----:B------:R-:W1:Y:S01]  /*10c020*/  LDCU UR62, c[0x0][0x398] ;  /* 0x00007300ff3e77ac */ /* 0x000e620008000800 */
        /* <DEDUP_REMOVED lines=102> */
[----:B------:R-:W-:Y:S01]  /*10c690*/  LOP3.LUT R83, R83, 0xbfffffff, RZ, 0xc0, !PT ;  /* 0xbfffffff53537812 */ /* 0x000fe200078ec0ff */
        /* <DEDUP_REMOVED lines=19> */
[----:B------:R-:W-:Y:S02]  /*10c7d0*/  ISETP.LT.AND P0, PT, R114, UR19, !P0 ;  /* 0x0000001372007c0c */ /* 0x000fe4000c701270 */
        /* <DEDUP_REMOVED lines=11> */
[----:B------:R-:W1:Y:S08]  /*10c890*/  LDCU UR33, c[0x0][0x398] ;  /* 0x00007300ff2177ac */ /* 0x000e700008000800 */
[----:B------:R-:W-:-:S02]  /*10c8a0*/  @P1 LOP3.LUT R78, R78, 0x20000000, RZ, 0xfc, !PT ;  /* 0x200000004e4e1812 */ /* 0x000fc400078efcff */
[----:B------:R-:W-:Y:S01]  /*10c8b0*/  ISETP.LT.AND P1, PT, R110, UR8, !P0 ;  /* 0x000000086e007c0c */ /* 0x000fe2000c721270 */
[----:B------:R-:W1:Y:S01]  /*10c8c0*/  LDCU UR8, c[0x0][0x398] ;  /* 0x00007300ff0877ac */ /* 0x000e620008000800 */
[----:B------:R-:W-:Y:S02]  /*10c8d0*/  @P3 LOP3.LUT R79, R79, 0x2, RZ, 0xfc, !PT ;  /* 0x000000024f4f3812 */ /* 0x000fe400078efcff */
[----:B------:R-:W-:Y:S01]  /*10c8e0*/  ISETP.LT.AND P3, PT, R109, UR5, !P0 ;  /* 0x000000056d007c0c */ /* 0x000fe2000c761270 */
[----:B------:R-:W1:Y:S01]  /*10c8f0*/  LDCU.64 UR4, c[0x0][0x398] ;  /* 0x00007300ff0477ac */ /* 0x000e620008000a00 */
        /* <DEDUP_REMOVED lines=23> */
[----:B---3--:R1:W-:Y:S01]  /*10ca70*/  STSM.16.M88.4 [R73], R92 ;  /* 0x0000005c49007844 */ /* 0x0083e20000000200 */
[----:B------:R-:W-:-:S03]  /*10ca80*/  NOP ;  /* 0x0000000000007918 */ /* 0x000fc60000000000 */
[----:B------:R-:W3:Y:S04]  /*10ca90*/  LDS.128 R96, [R73] ;  /* 0x0000000049607984 */ /* 0x000ee80000000c00 */
[----:B-1----:R-:W2:Y:S04]  /*10caa0*/  LDL.LU R92, [R1+0xd4] ;  /* 0x0000d400015c7983 */ /* 0x002ea80000300800 */
[----:B------:R-:W2:Y:S04]  /*10cab0*/  LDL.LU R93, [R1+0xdc] ;  /* 0x0000dc00015d7983 */ /* 0x000ea80000300800 */
[----:B------:R-:W2:Y:S04]  /*10cac0*/  LDL.LU R94, [R1+0x11e4] ;  /* 0x0011e400015e7983 */ /* 0x000ea80000300800 */
[----:B------:R-:W2:Y:S01]  /*10cad0*/  LDL.LU R95, [R1+0x11ec] ;  /* 0x0011ec00015f7983 */ /* 0x000ea20000300800 */
[----:B------:R-:W-:-:S03]  /*10cae0*/  NOP ;  /* 0x0000000000007918 */ /* 0x000fc60000000000 */
[----:B---3--:R-:W-:Y:S04]  /*10caf0*/  STL.64 [R1+0x1a60], R96 ;  /* 0x001a606001007387 */ /* 0x008fe80000100a00 */
[----:B------:R-:W-:Y:S01]  /*10cb00*/  STL.64 [R1+0x1a68], R98 ;  /* 0x001a686201007387 */ /* 0x000fe20000100a00 */
[----:B------:R-:W-:Y:S01]  /*10cb10*/  ISETP.LT.AND P1, PT, R109, UR4, !P0 ;  /* 0x000000046d007c0c */ /* 0x000fe2000c721270 */
[----:B------:R-:W1:Y:S01]  /*10cb20*/  LDCU UR4, c[0x0][0x398] ;  /* 0x00007300ff0477ac */ /* 0x000e620008000800 */
[----:B------:R-:W-:Y:S02]  /*10cb30*/  ISETP.LT.AND P3, PT, R112, UR16, !P0 ;  /* 0x0000001070007c0c */ /* 0x000fe4000c761270 */
[----:B------:R-:W-:Y:S01]  /*10cb40*/  LOP3.LUT R78, R78, 0xffbfffff, RZ, 0xc0, !PT ;  /* 0xffbfffff4e4e7812 */ /* 0x000fe200078ec0ff */
[----:B------:R-:W3:Y:S01]  /*10cb50*/  LDCU UR16, c[0x0][0x398] ;  /* 0x00007300ff1077ac */ /* 0x000ee20008000800 */
        /* <DEDUP_REMOVED lines=47> */
[----:B------:R-:W-:Y:S01]  /*10ce50*/  @P1 LOP3.LUT R78, R78, 0x8000, RZ, 0xfc, !PT ;  /* 0x000080004e4e1812 */ /* 0x000fe200078efcff */
[----:B--2---:R2:W-:Y:S01]  /*10ce60*/  STSM.16.M88.4 [R73], R92 ;  /* 0x0000005c49007844 */ /* 0x0045e20000000200 */
[----:B------:R-:W-:Y:S01]  /*10ce70*/  ISETP.LT.AND P2, PT, R107, UR22, !P0 ;  /* 0x000000166b007c0c */ /* 0x000fe2000c741270 */
[----:B------:R-:W-:Y:S01]  /*10ce80*/  NOP ;  /* 0x0000000000007918 */ /* 0x000fe20000000000 */
[----:B------:R-:W-:Y:S01]  /*10ce90*/  LOP3.LUT R78, R78, 0xffffdfff, RZ, 0xc0, !PT ;  /* 0xffffdfff4e4e7812 */ /* 0x000fe200078ec0ff */
[----:B------:R-:W1:Y:S01]  /*10cea0*/  LDS.128 R96, [R73] ;  /* 0x0000000049607984 */ /* 0x000e620000000c00 */
[----:B------:R-:W-:Y:S01]  /*10ceb0*/  ISETP.LT.AND P1, PT, R115, UR21, !P0 ;  /* 0x0000001573007c0c */ /* 0x000fe2000c721270 */
[----:B------:R-:W1:Y:S02]  /*10cec0*/  LDCU.64 UR20, c[0x0][0x398] ;  /* 0x00007300ff1477ac */ /* 0x000e640008000a00 */
[----:B--2---:R-:W2:Y:S01]  /*10ced0*/  LDL.LU R92, [R1+0x294] ;  /* 0x00029400015c7983 */ /* 0x004ea20000300800 */
[----:B------:R-:W1:Y:S03]  /*10cee0*/  LDCU UR22, c[0x0][0x398] ;  /* 0x00007300ff1677ac */ /* 0x000e660008000800 */
[----:B------:R-:W2:Y:S04]  /*10cef0*/  LDL.LU R93, [R1+0x29c] ;  /* 0x00029c00015d7983 */ /* 0x000ea80000300800 */
[----:B------:R-:W2:Y:S04]  /*10cf00*/  LDL.LU R94, [R1+0x1ab4] ;  /* 0x001ab400015e7983 */ /* 0x000ea80000300800 */
[----:B------:R-:W2:Y:S01]  /*10cf10*/  LDL.LU R95, [R1+0x1abc] ;  /* 0x001abc00015f7983 */ /* 0x000ea20000300800 */
[----:B------:R-:W-:Y:S01]  /*10cf20*/  @P3 LOP3.LUT R78, R78, 0x2000, RZ, 0xfc, !PT ;  /* 0x000020004e4e3812 */ /* 0x000fe200078efcff */
[----:B------:R-:W-:-:S03]  /*10cf30*/  NOP ;  /* 0x0000000000007918 */ /* 0x000fc60000000000 */
[----:B------:R-:W-:-:S04]  /*10cf40*/  LOP3.LUT R78, R78, 0xffffefff, RZ, 0xc0, !PT ;  /* 0xffffefff4e4e7812 */ /* 0x000fc800078ec0ff */
[----:B------:R-:W-:Y:S02]  /*10cf50*/  @P2 LOP3.LUT R78, R78, 0x1000, RZ, 0xfc, !PT ;  /* 0x000010004e4e2812 */ /* 0x000fe400078efcff */
[----:B------:R-:W-:Y:S01]  /*10cf60*/  ISETP.LT.AND P0, PT, R114, UR47, !P0 ;  /* 0x0000002f72007c0c */ /* 0x000fe2000c701270 */
[----:B------:R-:W2:Y:S01]  /*10cf70*/  LDCU UR47, c[0x0][0x398] ;  /* 0x00007300ff2f77ac */ /* 0x000ea20008000800 */
[----:B------:R-:W-:-:S04]  /*10cf80*/  LOP3.LUT R78, R78, 0xfffff7ff, RZ, 0xc0, !PT ;  /* 0xfffff7ff4e4e7812 */ /* 0x000fc800078ec0ff */
[----:B------:R-:W-:-:S04]  /*10cf90*/  @P1 LOP3.LUT R78, R78, 0x800, RZ, 0xfc, !PT ;  /* 0x000008004e4e1812 */ /* 0x000fc800078efcff */
[----:B------:R-:W-:-:S04]  /*10cfa0*/  LOP3.LUT R78, R78, 0xfffffbff, RZ, 0xc0, !PT ;  /* 0xfffffbff4e4e7812 */ /* 0x000fc800078ec0ff */
[----:B------:R-:W-:Y:S02]  /*10cfb0*/  @P0 LOP3.LUT R78, R78, 0x400, RZ, 0xfc, !PT ;  /* 0x000004004e4e0812 */ /* 0x000fe400078efcff */
[----:B------:R-:W-:Y:S01]  /*10cfc0*/  ISETP.GE.AND P0, PT, R91, UR5, PT ;  /* 0x000000055b007c0c */ /* 0x000fe2000bf06270 */
[----:B-1----:R-:W-:Y:S01]  /*10cfd0*/  STL.64 [R1+0x1a50], R96 ;  /* 0x001a506001007387 */ /* 0x002fe20000100a00 */
[----:B------:R-:W-:Y:S01]  /*10cfe0*/  LOP3.LUT R78, R78, 0xffffffbf, RZ, 0xc0, !PT ;  /* 0xffffffbf4e4e7812 */ /* 0x000fe200078ec0ff */
[----:B------:R-:W1:Y:S01]  /*10cff0*/  LDCU UR5, c[0x0][0x398] ;  /* 0x00007300ff0577ac */ /* 0x000e620008000800 */
[----:B------:R-:W-:Y:S02]  /*10d000*/  ISETP.LT.AND P1, PT, R109, UR10, !P0 ;  /* 0x0000000a6d007c0c */ /* 0x000fe4000c721270 */
[----:B------:R-:W-:Y:S02]  /*10d010*/  ISETP.LT.AND P3, PT, R112, UR53, !P0 ;  /* 0x0000003570007c0c */ /* 0x000fe4000c761270 */
[----:B------:R-:W-:-:S02]  /*10d020*/  ISETP.LT.AND P2, PT, R111, UR52, !P0 ;  /* 0x000000346f007c0c */ /* 0x000fc4000c741270 */
[----:B------:R-:W-:Y:S01]  /*10d030*/  IADD3 R91, PT, PT, R113, 0x2c, RZ ;  /* 0x0000002c715b7810 */ /* 0x000fe20007ffe0ff */
[----:B------:R-:W-:Y:S01]  /*10d040*/  STL.64 [R1+0x1a58], R98 ;  /* 0x001a586201007387 */ /* 0x000fe20000100a00 */
[----:B------:R-:W1:Y:S01]  /*10d050*/  LDCU UR52, c[0x0][0x398] ;  /* 0x00007300ff3477ac */ /* 0x000e620008000800 */
        /* <DEDUP_REMOVED lines=32> */
[----:B------:R-:W-:Y:S01]  /*10d260*/  ISETP.LT.AND P3, PT, R112, UR31, !P0 ;  /* 0x0000001f70007c0c */ /* 0x000fe2000c761270 */
[----:B------:R-:W1:Y:S01]  /*10d270*/  LDCU UR31, c[0x0][0x398] ;  /* 0x00007300ff1f77ac */ /* 0x000e620008000800 */
[----:B------:R-:W-:Y:S01]  /*10d280*/  ISETP.LT.AND P2, PT, R111, UR32, !P0 ;  /* 0x000000206f007c0c */ /* 0x000fe2000c741270 */
[----:B------:R-:W1:Y:S08]  /*10d290*/  LDCU UR32, c[0x0][0x398] ;  /* 0x00007300ff2077ac */ /* 0x000e700008000800 */
[----:B------:R-:W-:-:S02]  /*10d2a0*/  @P1 LOP3.LUT R81, R81, 0x40000000, RZ, 0xfc, !PT ;  /* 0x4000000051511812 */ /* 0x000fc400078efcff */
[----:B------:R-:W-:Y:S01]  /*10d2b0*/  ISETP.LT.AND P1, PT, R110, UR43, !P0 ;  /* 0x0000002b6e007c0c */ /* 0x000fe2000c721270 */
[----:B------:R-:W3:Y:S01]  /*10d2c0*/  LDCU UR43, c[0x0][0x398] ;  /* 0x00007300ff2b77ac */ /* 0x000ee20008000800 */
[----:B------:R-:W-:Y:S02]  /*10d2d0*/  @P3 LOP3.LUT R78, R78, 0x2, RZ, 0xfc, !PT ;  /* 0x000000024e4e3812 */ /* 0x000fe400078efcff */
[----:B------:R-:W-:Y:S01]  /*10d2e0*/  ISETP.LT.AND P3, PT, R108, UR39, !P0 ;  /* 0x000000276c007c0c */ /* 0x000fe2000c761270 */
[----:B------:R-:W3:Y:S01]  /*10d2f0*/  LDCU UR39, c[0x0][0x398] ;  /* 0x00007300ff2777ac */ /* 0x000ee20008000800 */
[----:B------:R-:W-:Y:S02]  /*10d300*/  LOP3.LUT R81, R81, 0x7fffffff, RZ, 0xc0, !PT ;  /* 0x7fffffff51517812 */ /* 0x000fe400078ec0ff */
[----:B------:R-:W-:-:S05]  /*10d310*/  LOP3.LUT R78, R78, 0xfffffffe, RZ, 0xc0, !PT ;  /* 0xfffffffe4e4e7812 */ /* 0x000fca00078ec0ff */
[----:B------:R-:W-:Y:S02]  /*10d320*/  @P1 LOP3.LUT R81, R81, 0x80000000, RZ, 0xfc, !PT ;  /* 0x8000000051511812 */ /* 0x000fe400078efcff */
        /* <DEDUP_REMOVED lines=9> */
[----:B---3--:R-:W-:Y:S01]  /*10d3c0*/  ISETP.LT.AND P0, PT, R114, UR43, !P0 ;  /* 0x0000002b72007c0c */ /* 0x008fe2000c701270 */
[----:B------:R-:W3:Y:S01]  /*10d3d0*/  LDCU UR43, c[0x0][0x398] ;  /* 0x00007300ff2b77ac */ /* 0x000ee20008000800 */
        /* <DEDUP_REMOVED lines=10> */
[----:B---3--:R-:W-:Y:S01]  /*10d480*/  ISETP.LT.AND P1, PT, R111, UR43, !P0 ;  /* 0x0000002b6f007c0c */ /* 0x008fe2000c721270 */
[----:B------:R-:W1:Y:S01]  /*10d490*/  LDCU UR32, c[0x0][0x398] ;  /* 0x00007300ff2077ac */ /* 0x000e620008000800 */
[----:B------:R-:W3:Y:S07]  /*10d4a0*/  LDCU UR43, c[0x0][0x398] ;  /* 0x00007300ff2b77ac */ /* 0x000eee0008000800 */
[----:B------:R-:W-:Y:S01]  /*10d4b0*/  @P3 LOP3.LUT R81, R81, 0x400000, RZ, 0xfc, !PT ;  /* 0x0040000051513812 */ /* 0x000fe200078efcff */
[----:B------:R-:W1:Y:S03]  /*10d4c0*/  LDCU UR20, c[0x0][0x398] ;  /* 0x00007300ff1477ac */ /* 0x000e660008000800 */
[----:B------:R-:W-:-:S04]  /*10d4d0*/  LOP3.LUT R81, R81, 0xfdffffff, RZ, 0xc0, !PT ;  /* 0xfdffffff51517812 */ /* 0x000fc800078ec0ff */
[----:B------:R-:W-:-:S04]  /*10d4e0*/  @P2 LOP3.LUT R81, R81, 0x2000000, RZ, 0xfc, !PT ;  /* 0x0200000051512812 */ /* 0x000fc800078efcff */
[----:B------:R-:W-:-:S04]  /*10d4f0*/  LOP3.LUT R81, R81, 0xfeffffff, RZ, 0xc0, !PT ;  /* 0xfeffffff51517812 */ /* 0x000fc800078ec0ff */
[----:B------:R-:W-:Y:S02]  /*10d500*/  @P1 LOP3.LUT R81, R81, 0x1000000, RZ, 0xfc, !PT ;  /* 0x0100000051511812 */ /* 0x000fe400078efcff */
[----:B------:R-:W-:Y:S02]  /*10d510*/  ISETP.LT.AND P1, PT, R110, UR39, !P0 ;  /* 0x000000276e007c0c */ /* 0x000fe4000c721270 */
[----:B------:R-:W-:Y:S01]  /*10d520*/  ISETP.LT.AND P3, PT, R108, UR31, !P0 ;  /* 0x0000001f6c007c0c */ /* 0x000fe2000c761270 */
[----:B------:R-:W2:Y:S01]  /*10d530*/  LDCU UR31, c[0x0][0x398] ;  /* 0x00007300ff1f77ac */ /* 0x000ea20008000800 */
[----:B------:R-:W-:Y:S02]  /*10d540*/  LOP3.LUT R81, R81, 0xff7fffff, RZ, 0xc0, !PT ;  /* 0xff7fffff51517812 */ /* 0x000fe400078ec0ff */
[----:B-1----:R-:W-:Y:S01]  /*10d550*/  ISETP.LT.AND P2, PT, R107, UR32, !P0 ;  /* 0x000000206b007c0c */ /* 0x002fe2000c741270 */
[----:B------:R-:W1:Y:S06]  /*10d560*/  LDCU UR32, c[0x0][0x398] ;  /* 0x00007300ff2077ac */ /* 0x000e6c0008000800 */
[----:B------:R-:W-:Y:S01]  /*10d570*/  @P1 LOP3.LUT R81, R81, 0x800000, RZ, 0xfc, !PT ;  /* 0x0080000051511812 */ /* 0x000fe200078efcff */
[----:B--2---:R2:W-:Y:S03]  /*10d580*/  STSM.16.M88.4 [R73], R92 ;  /* 0x0000005c49007844 */ /* 0x0045e60000000200 */
[----:B------:R-:W-:Y:S01]  /*10d590*/  LOP3.LUT R81, R81, 0xffdfffff, RZ, 0xc0, !PT ;  /* 0xffdfffff51517812 */ /* 0x000fe200078ec0ff */
[----:B------:R-:W-:Y:S01]  /*10d5a0*/  NOP ;  /* 0x0000000000007918 */ /* 0x000fe20000000000 */
[----:B--2---:R-:W2:Y:S04]  /*10d5b0*/  LDL.LU R92, [R1+0x484] ;  /* 0x00048400015c7983 */ /* 0x004ea80000300800 */
[----:B------:R-:W2:Y:S04]  /*10d5c0*/  LDL.LU R93, [R1+0x48c] ;  /* 0x00048c00015d7983 */ /* 0x000ea80000300800 */
[----:B------:R-:W2:Y:S04]  /*10d5d0*/  LDL.LU R94, [R1+0x9e4] ;  /* 0x0009e400015e7983 */ /* 0x000ea80000300800 */
[----:B------:R-:W2:Y:S01]  /*10d5e0*/  LDL.LU R95, [R1+0x9ec] ;  /* 0x0009ec00015f7983 */ /* 0x000ea20000300800 */
[----:B------:R-:W-:-:S02]  /*10d5f0*/  @P3 LOP3.LUT R81, R81, 0x200000, RZ, 0xfc, !PT ;  /* 0x0020000051513812 */ /* 0x000fc400078efcff */
[----:B---3--:R-:W-:Y:S01]  /*10d600*/  ISETP.LT.AND P1, PT, R115, UR43, !P0 ;  /* 0x0000002b73007c0c */ /* 0x008fe2000c721270 */
[----:B------:R-:W3:Y:S01]  /*10d610*/  LDS.128 R96, [R73] ;  /* 0x0000000049607984 */ /* 0x000ee20000000c00 */
[----:B------:R-:W-:Y:S01]  /*10d620*/  LOP3.LUT R81, R81, 0xffefffff, RZ, 0xc0, !PT ;  /* 0xffefffff51517812 */ /* 0x000fe200078ec0ff */
[----:B------:R-:W-:-:S03]  /*10d630*/  NOP ;  /* 0x0000000000007918 */ /* 0x000fc60000000000 */
        /* <DEDUP_REMOVED lines=18> */
[----:B---3--:R-:W-:Y:S01]  /*10d760*/  STL.64 [R1+0x1950], R96 ;  /* 0x0019506001007387 */ /* 0x008fe20000100a00 */
[----:B------:R-:W-:Y:S01]  /*10d770*/  LOP3.LUT R85, R85, 0xbfffffff, RZ, 0xc0, !PT ;  /* 0xbfffffff55557812 */ /* 0x000fe200078ec0ff */
[----:B------:R-:W3:Y:S01]  /*10d780*/  LDCU UR58, c[0x0][0x398] ;  /* 0x00007300ff3a77ac */ /* 0x000ee20008000800 */
[----:B------:R-:W-:-:S04]  /*10d790*/  LOP3.LUT R81, R81, 0xfffdffff, RZ, 0xc0, !PT ;  /* 0xfffdffff51517812 */ /* 0x000fc800078ec0ff */
[----:B------:R-:W-:Y:S02]  /*10d7a0*/  @P3 LOP3.LUT R81, R81, 0x20000, RZ, 0xfc, !PT ;  /* 0x0002000051513812 */ /* 0x000fe400078efcff */
[----:B------:R-:W-:Y:S01]  /*10d7b0*/  ISETP.LT.AND P1, PT, R110, UR57, !P0 ;  /* 0x000000396e007c0c */ /* 0x000fe2000c721270 */
[----:B------:R-:W-:Y:S01]  /*10d7c0*/  STL.64 [R1+0x1958], R98 ;  /* 0x0019586201007387 */ /* 0x000fe20000100a00 */
        /* <DEDUP_REMOVED lines=64> */
[----:B------:R-:W-:-:S02]  /*10dbd0*/  @P1 LOP3.LUT R82, R82, 0x40000000, RZ, 0xfc, !PT ;  /* 0x4000000052521812 */ /* 0x000fc400078efcff */
[----:B------:R-:W-:Y:S01]  /*10dbe0*/  ISETP.LT.AND P1, PT, R110, UR38, !P0 ;  /* 0x000000266e007c0c */ /* 0x000fe2000c721270 */
[----:B------:R-:W1:Y:S01]  /*10dbf0*/  LDCU.64 UR38, c[0x0][0x398] ;  /* 0x00007300ff2677ac */ /* 0x000e620008000a00 */
        /* <DEDUP_REMOVED lines=23> */
[----:B--2---:R2:W-:Y:S01]  /*10dd70*/  STSM.16.M88.4 [R73], R92 ;  /* 0x0000005c49007844 */ /* 0x0045e20000000200 */
[----:B-1----:R-:W-:Y:S01]  /*10dd80*/  ISETP.LT.AND P1, PT, R109, UR38, !P0 ;  /* 0x000000266d007c0c */ /* 0x002fe2000c721270 */
[----:B------:R-:W-:Y:S01]  /*10dd90*/  VIADD R91, R113, 0x26 ;  /* 0x00000026715b7836 */ /* 0x000fe20000000000 */
[----:B------:R-:W-:Y:S01]  /*10dda0*/  ISETP.LT.AND P3, PT, R112, UR74, !P0 ;  /* 0x0000004a70007c0c */ /* 0x000fe2000c761270 */
[----:B------:R-:W-:Y:S01]  /*10ddb0*/  NOP ;  /* 0x0000000000007918 */ /* 0x000fe20000000000 */
[----:B------:R-:W-:Y:S01]  /*10ddc0*/  ISETP.LT.AND P2, PT, R111, UR73, !P0 ;  /* 0x000000496f007c0c */ /* 0x000fe2000c741270 */
[----:B------:R-:W1:Y:S01]  /*10ddd0*/  LDS.128 R96, [R73] ;  /* 0x0000000049607984 */ /* 0x000e620000000c00 */
[----:B------:R-:W1:Y:S03]  /*10dde0*/  LDCU UR74, c[0x0][0x398] ;  /* 0x00007300ff4a77ac */ /* 0x000e660008000800 */
[----:B--2---:R-:W2:Y:S04]  /*10ddf0*/  LDL.LU R94, [R1+0x874] ;  /* 0x00087400015e7983 */ /* 0x004ea80000300800 */
[----:B------:R-:W-:Y:S01]  /*10de00*/  @P1 LOP3.LUT R82, R82, 0x400000, RZ, 0xfc, !PT ;  /* 0x0040000052521812 */ /* 0x000fe200078efcff */
[----:B------:R-:W-:Y:S01]  /*10de10*/  IMAD.MOV.U32 R92, RZ, RZ, R217 ;  /* 0x000000ffff5c7224 */ /* 0x000fe200078e00d9 */
[----:B------:R-:W1:Y:S01]  /*10de20*/  LDCU UR19, c[0x0][0x398] ;  /* 0x00007300ff1377ac */ /* 0x000e620008000800 */
[----:B------:R-:W2:Y:S01]  /*10de30*/  LDL.LU R95, [R1+0x87c] ;  /* 0x00087c00015f7983 */ /* 0x000ea20000300800 */
[----:B------:R-:W-:Y:S01]  /*10de40*/  LOP3.LUT R82, R82, 0xfdffffff, RZ, 0xc0, !PT ;  /* 0xfdffffff52527812 */ /* 0x000fe200078ec0ff */
[----:B------:R-:W-:Y:S01]  /*10de50*/  IMAD.MOV.U32 R93, RZ, RZ, R219 ;  /* 0x000000ffff5d7224 */ /* 0x000fe200078e00db */
[----:B------:R-:W-:-:S02]  /*10de60*/  NOP ;  /* 0x0000000000007918 */ /* 0x000fc40000000000 */
[----:B------:R-:W-:Y:S01]  /*10de70*/  @P3 LOP3.LUT R82, R82, 0x2000000, RZ, 0xfc, !PT ;  /* 0x0200000052523812 */ /* 0x000fe200078efcff */
[----:B------:R-:W1:Y:S01]  /*10de80*/  LDCU UR38, c[0x0][0x398] ;  /* 0x00007300ff2677ac */ /* 0x000e620008000800 */
[----:B------:R-:W-:Y:S02]  /*10de90*/  ISETP.LT.AND P1, PT, R110, UR72, !P0 ;  /* 0x000000486e007c0c */ /* 0x000fe4000c721270 */
[----:B------:R-:W-:Y:S01]  /*10dea0*/  LOP3.LUT R82, R82, 0xfeffffff, RZ, 0xc0, !PT ;  /* 0xfeffffff52527812 */ /* 0x000fe200078ec0ff */
[----:B------:R-:W1:Y:S03]  /*10deb0*/  LDCU UR73, c[0x0][0x398] ;  /* 0x00007300ff4977ac */ /* 0x000e660008000800 */
[----:B------:R-:W-:Y:S01]  /*10dec0*/  @P2 LOP3.LUT R82, R82, 0x1000000, RZ, 0xfc, !PT ;  /* 0x0100000052522812 */ /* 0x000fe200078efcff */
[----:B------:R-:W1:Y:S01]  /*10ded0*/  LDCU UR72, c[0x0][0x398] ;  /* 0x00007300ff4877ac */ /* 0x000e620008000800 */
[----:B------:R-:W-:-:S02]  /*10dee0*/  ISETP.LT.AND P3, PT, R108, UR71, !P0 ;  /* 0x000000476c007c0c */ /* 0x000fc4000c761270 */
[----:B------:R-:W-:Y:S01]  /*10def0*/  LOP3.LUT R82, R82, 0xff7fffff, RZ, 0xc0, !PT ;  /* 0xff7fffff52527812 */ /* 0x000fe200078ec0ff */
[----:B------:R-:W2:Y:S03]  /*10df00*/  LDCU UR71, c[0x0][0x398] ;  /* 0x00007300ff4777ac */ /* 0x000ea60008000800 */
[----:B------:R-:W-:Y:S02]  /*10df10*/  @P1 LOP3.LUT R82, R82, 0x800000, RZ, 0xfc, !PT ;  /* 0x0080000052521812 */ /* 0x000fe400078efcff */
[----:B------:R-:W-:Y:S01]  /*10df20*/  ISETP.LT.AND P2, PT, R107, UR70, !P0 ;  /* 0x000000466b007c0c */ /* 0x000fe2000c741270 */
[----:B------:R-:W2:Y:S01]  /*10df30*/  LDCU UR70, c[0x0][0x398] ;  /* 0x00007300ff4677ac */ /* 0x000ea20008000800 */
[----:B------:R-:W-:-:S04]  /*10df40*/  LOP3.LUT R82, R82, 0xffdfffff, RZ, 0xc0, !PT ;  /* 0xffdfffff52527812 */ /* 0x000fc800078ec0ff */
[----:B------:R-:W-:Y:S02]  /*10df50*/  @P3 LOP3.LUT R82, R82, 0x200000, RZ, 0xfc, !PT ;  /* 0x0020000052523812 */ /* 0x000fe400078efcff */
[----:B------:R-:W-:Y:S01]  /*10df60*/  ISETP.LT.AND P1, PT, R115, UR69, !P0 ;  /* 0x0000004573007c0c */ /* 0x000fe2000c721270 */
[----:B-1----:R-:W-:Y:S01]  /*10df70*/  STL.64 [R1+0x11e0], R96 ;  /* 0x0011e06001007387 */ /* 0x002fe20000100a00 */
[----:B------:R-:W-:Y:S01]  /*10df80*/  LOP3.LUT R82, R82, 0xffefffff, RZ, 0xc0, !PT ;  /* 0xffefffff52527812 */ /* 0x000fe200078ec0ff */
[----:B------:R-:W1:Y:S03]  /*10df90*/  LDCU UR69, c[0x0][0x398] ;  /* 0x00007300ff4577ac */ /* 0x000e660008000800 */
[----:B------:R-:W-:Y:S02]  /*10dfa0*/  @P2 LOP3.LUT R82, R82, 0x100000, RZ, 0xfc, !PT ;  /* 0x0010000052522812 */ /* 0x000fe400078efcff */
[----:B------:R-:W-:Y:S01]  /*10dfb0*/  ISETP.LT.AND P0, PT, R114, UR17, !P0 ;  /* 0x0000001172007c0c */ /* 0x000fe2000c701270 */
[----:B------:R-:W-:Y:S01]  /*10dfc0*/  STL.64 [R1+0x11e8], R98 ;  /* 0x0011e86201007387 */ /* 0x000fe20000100a00 */
[----:B------:R-:W-:Y:S01]  /*10dfd0*/  LOP3.LUT R82, R82, 0xfff7ffff, RZ, 0xc0, !PT ;  /* 0xfff7ffff52527812 */ /* 0x000fe200078ec0ff */
[----:B------:R-:W1:Y:S03]  /*10dfe0*/  LDCU UR17, c[0x0][0x398] ;  /* 0x00007300ff1177ac */ /* 0x000e660008000800 */
        /* <DEDUP_REMOVED lines=44> */
[----:B------:R-:W1:Y:S01]  /*10e2b0*/  LDCU UR47, c[0x0][0x398] ;  /* 0x00007300ff2f77ac */ /* 0x000e620008000800 */
[----:B------:R-:W1:Y:S07]  /*10e2c0*/  LDCU UR46, c[0x0][0x398] ;  /* 0x00007300ff2e77ac */ /* 0x000e6e0008000800 */
        /* <DEDUP_REMOVED lines=11> */
[----:B-1----:R-:W-:-:S07]  /*10e380*/  ISETP.LT.AND P2, PT, R107, UR47, !P0 ;  /* 0x0000002f6b007c0c */ /* 0x002fce000c741270 */
        /* <DEDUP_REMOVED lines=43> */
[----:B------:R-:W-:-:S04]  /*10e640*/  @P1 LOP3.LUT R83, R83, 0x8000000, RZ, 0xfc, !PT ;  /* 0x0800000053531812 */ /* 0x000fc800078efcff */
[----:B------:R-:W-:-:S04]  /*10e650*/  LOP3.LUT R83, R83, 0xfbffffff, RZ, 0xc0, !PT ;  /* 0xfbffffff53537812 */ /* 0x000fc800078ec0ff */
[----:B------:R-:W-:Y:S01]  /*10e660*/  @P0 LOP3.LUT R83, R83, 0x4000000, RZ, 0xfc, !PT ;  /* 0x0400000053530812 */ /* 0x000fe200078efcff */
[----:B--2---:R2:W-:Y:S01]  /*10e670*/  STSM.16.M88.4 [R73], R92 ;  /* 0x0000005c49007844 */ /* 0x0045e20000000200 */
[----:B------:R-:W-:-:S03]  /*10e680*/  ISETP.GE.AND P0, PT, R91, UR43, PT ;  /* 0x0000002b5b007c0c */ /* 0x000fc6000bf06270 */
[----:B--2---:R-:W2:Y:S01]  /*10e690*/  LDL.LU R92, [R1+0x7a4] ;  /* 0x0007a400015c7983 */ /* 0x004ea20000300800 */
[----:B------:R-:W-:Y:S01]  /*10e6a0*/  LOP3.LUT R83, R83, 0xffbfffff, RZ, 0xc0, !PT ;  /* 0xffbfffff53537812 */ /* 0x000fe200078ec0ff */
[----:B------:R-:W-:Y:S01]  /*10e6b0*/  VIADD R91, R113, 0x22 ;  /* 0x00000022715b7836 */ /* 0x000fe20000000000 */
[----:B------:R-:W-:Y:S01]  /*10e6c0*/  NOP ;  /* 0x0000000000007918 */ /* 0x000fe20000000000 */
[----:B------:R-:W2:Y:S01]  /*10e6d0*/  LDL.LU R93, [R1+0x7ac] ;  /* 0x0007ac00015d7983 */ /* 0x000ea20000300800 */
[----:B------:R-:W1:Y:S03]  /*10e6e0*/  LDCU UR43, c[0x0][0x398] ;  /* 0x00007300ff2b77ac */ /* 0x000e660008000800 */
[----:B------:R-:W2:Y:S04]  /*10e6f0*/  LDL.LU R94, [R1+0x2434] ;  /* 0x00243400015e7983 */ /* 0x000ea80000300800 */
[----:B------:R-:W2:Y:S01]  /*10e700*/  LDL.LU R95, [R1+0x243c] ;  /* 0x00243c00015f7983 */ /* 0x000ea20000300800 */
[----:B------:R-:W-:-:S02]  /*10e710*/  ISETP.LT.AND P1, PT, R109, UR44, !P0 ;  /* 0x0000002c6d007c0c */ /* 0x000fc4000c721270 */
[----:B------:R-:W-:Y:S01]  /*10e720*/  ISETP.LT.AND P3, PT, R112, UR9, !P0 ;  /* 0x0000000970007c0c */ /* 0x000fe2000c761270 */
[----:B------:R-:W1:Y:S01]  /*10e730*/  LDS.128 R96, [R73] ;  /* 0x0000000049607984 */ /* 0x000e620000000c00 */
[----:B------:R-:W-:Y:S01]  /*10e740*/  ISETP.LT.AND P2, PT, R111, UR12, !P0 ;  /* 0x0000000c6f007c0c */ /* 0x000fe2000c741270 */
[----:B------:R-:W-:Y:S01]  /*10e750*/  NOP ;  /* 0x0000000000007918 */ /* 0x000fe20000000000 */
        /* <DEDUP_REMOVED lines=10> */
[----:B------:R-:W-:Y:S02]  /*10e800*/  @P1 LOP3.LUT R83, R83, 0x800000, RZ, 0xfc, !PT ;  /* 0x0080000053531812 */ /* 0x000fe400078efcff */
[----:B------:R-:W-:Y:S01]  /*10e810*/  ISETP.LT.AND P2, PT, R107, UR15, !P0 ;  /* 0x0000000f6b007c0c */ /* 0x000fe2000c741270 */
[----:B------:R-:W3:Y:S01]  /*10e820*/  LDCU.64 UR14, c[0x0][0x398] ;  /* 0x00007300ff0e77ac */ /* 0x000ee20008000a00 */
        /* <DEDUP_REMOVED lines=89> */
[----:B---3--:R-:W-:Y:S02]  /*10edc0*/  ISETP.LT.AND P1, PT, R111, UR74, !P0 ;  /* 0x0000004a6f007c0c */ /* 0x008fe4000c721270 */
[----:B------:R-:W-:Y:S01]  /*10edd0*/  ISETP.LT.AND P3, PT, R109, UR14, !P0 ;  /* 0x0000000e6d007c0c */ /* 0x000fe2000c761270 */
[----:B------:R-:W3:Y:S01]  /*10ede0*/  LDCU UR74, c[0x0][0x398] ;  /* 0x00007300ff4a77ac */ /* 0x000ee20008000800 */
[----:B------:R-:W1:Y:S07]  /*10edf0*/  LDCU UR13, c[0x0][0x398] ;  /* 0x00007300ff0d77ac */ /* 0x000e6e0008000800 */
[----:B------:R-:W-:-:S04]  /*10ee00*/  @P2 LOP3.LUT R83, R83, 0x2, RZ, 0xfc, !PT ;  /* 0x0000000253532812 */ /* 0x000fc800078efcff */
[----:B------:R-:W-:-:S04]  /*10ee10*/  LOP3.LUT R83, R83, 0xfffffffe, RZ, 0xc0, !PT ;  /* 0xfffffffe53537812 */ /* 0x000fc800078ec0ff */
[----:B------:R-:W-:Y:S02]  /*10ee20*/  @P1 LOP3.LUT R83, R83, 0x1, RZ, 0xfc, !PT ;  /* 0x0000000153531812 */ /* 0x000fe400078efcff */
[----:B------:R-:W-:Y:S01]  /*10ee30*/  ISETP.LT.AND P1, PT, R110, UR75, !P0 ;  /* 0x0000004b6e007c0c */ /* 0x000fe2000c721270 */
[----:B------:R-:W2:Y:S01]  /*10ee40*/  LDCU UR75, c[0x0][0x398] ;  /* 0x00007300ff4b77ac */ /* 0x000ea20008000800 */
[----:B------:R-:W-:Y:S02]  /*10ee50*/  @P3 LOP3.LUT R86, R86, 0x40000000, RZ, 0xfc, !PT ;  /* 0x4000000056563812 */ /* 0x000fe400078efcff */
[----:B------:R-:W-:Y:S01]  /*10ee60*/  ISETP.LT.AND P3, PT, R108, UR76, !P0 ;  /* 0x0000004c6c007c0c */ /* 0x000fe2000c761270 */
[----:B------:R-:W2:Y:S01]  /*10ee70*/  LDCU UR76, c[0x0][0x398] ;  /* 0x00007300ff4c77ac */ /* 0x000ea20008000800 */
[----:B------:R-:W-:Y:S02]  /*10ee80*/  LOP3.LUT R86, R86, 0x7fffffff, RZ, 0xc0, !PT ;  /* 0x7fffffff56567812 */ /* 0x000fe400078ec0ff */
[----:B-1----:R-:W-:Y:S01]  /*10ee90*/  ISETP.LT.AND P2, PT, R107, UR77, !P0 ;  /* 0x0000004d6b007c0c */ /* 0x002fe2000c741270 */
[----:B------:R-:W1:Y:S04]  /*10eea0*/  LDCU UR77, c[0x0][0x398] ;  /* 0x00007300ff4d77ac */ /* 0x000e680008000800 */
[----:B------:R-:W-:-:S04]  /*10eeb0*/  @P1 LOP3.LUT R86, R86, 0x80000000, RZ, 0xfc, !PT ;  /* 0x8000000056561812 */ /* 0x000fc800078efcff */
[----:B------:R-:W-:-:S04]  /*10eec0*/  LOP3.LUT R86, R86, 0xdfffffff, RZ, 0xc0, !PT ;  /* 0xdfffffff56567812 */ /* 0x000fc800078ec0ff */
[----:B------:R-:W-:Y:S02]  /*10eed0*/  @P3 LOP3.LUT R86, R86, 0x20000000, RZ, 0xfc, !PT ;  /* 0x2000000056563812 */ /* 0x000fe400078efcff */
[----:B---3--:R-:W-:Y:S01]  /*10eee0*/  ISETP.LT.AND P1, PT, R115, UR74, !P0 ;  /* 0x0000004a73007c0c */ /* 0x008fe2000c721270 */
[----:B------:R-:W3:Y:S01]  /*10eef0*/  LDCU UR74, c[0x0][0x398] ;  /* 0x00007300ff4a77ac */ /* 0x000ee20008000800 */
        /* <DEDUP_REMOVED lines=9> */
[----:B------:R-:W4:Y:S01]  /*10ef90*/  LDCU.64 UR6, c[0x0][0x398] ;  /* 0x00007300ff0677ac */ /* 0x000f220008000a00 */
[----:B--2---:R2:W-:Y:S02]  /*10efa0*/  STSM.16.M88.4 [R73], R92 ;  /* 0x0000005c49007844 */ /* 0x0045e40000000200 */
[----:B-1----:R-:W-:Y:S02]  /*10efb0*/  ISETP.LT.AND P3, PT, R109, UR10, !P0 ;  /* 0x0000000a6d007c0c */ /* 0x002fe4000c761270 */
[----:B------:R-:W-:Y:S01]  /*10efc0*/  LOP3.LUT R86, R86, 0xffbfffff, RZ, 0xc0, !PT ;  /* 0xffbfffff56567812 */ /* 0x000fe200078ec0ff */
[----:B------:R-:W-:Y:S01]  /*10efd0*/  VIADD R91, R113, 0x1e ;  /* 0x0000001e715b7836 */ /* 0x000fe20000000000 */
[----:B------:R-:W-:Y:S01]  /*10efe0*/  ISETP.LT.AND P2, PT, R112, UR77, !P0 ;  /* 0x0000004d70007c0c */ /* 0x000fe2000c741270 */
[----:B------:R-:W1:Y:S01]  /*10eff0*/  LDCU UR77, c[0x0][0x398] ;  /* 0x00007300ff4d77ac */ /* 0x000e620008000800 */
[----:B---3--:R-:W-:Y:S01]  /*10f000*/  ISETP.LT.AND P1, PT, R111, UR74, !P0 ;  /* 0x0000004a6f007c0c */ /* 0x008fe2000c721270 */
[----:B------:R-:W-:Y:S01]  /*10f010*/  NOP ;  /* 0x0000000000007918 */ /* 0x000fe20000000000 */
[----:B--2---:R-:W2:Y:S05]  /*10f020*/  LDL.LU R92, [R1+0x1984] ;  /* 0x00198400015c7983 */ /* 0x004eaa0000300800 */
[----:B------:R-:W-:Y:S01]  /*10f030*/  @P3 LOP3.LUT R86, R86, 0x400000, RZ, 0xfc, !PT ;  /* 0x0040000056563812 */ /* 0x000fe200078efcff */
[----:B------:R-:W3:Y:S01]  /*10f040*/  LDCU UR74, c[0x0][0x398] ;  /* 0x00007300ff4a77ac */ /* 0x000ee20008000800 */
[----:B------:R-:W2:Y:S01]  /*10f050*/  LDL.LU R93, [R1+0x198c] ;  /* 0x00198c00015d7983 */ /* 0x000ea20000300800 */
[----:B------:R-:W1:Y:S03]  /*10f060*/  LDCU UR10, c[0x0][0x398] ;  /* 0x00007300ff0a77ac */ /* 0x000e660008000800 */
[----:B------:R-:W2:Y:S04]  /*10f070*/  LDL.LU R94, [R1+0x2634] ;  /* 0x00263400015e7983 */ /* 0x000ea80000300800 */
[----:B------:R-:W2:Y:S01]  /*10f080*/  LDL.LU R95, [R1+0x263c] ;  /* 0x00263c00015f7983 */ /* 0x000ea20000300800 */
[----:B------:R-:W-:-:S03]  /*10f090*/  LOP3.LUT R86, R86, 0xfdffffff, RZ, 0xc0, !PT ;  /* 0xfdffffff56567812 */ /* 0x000fc600078ec0ff */
[----:B------:R-:W4:Y:S01]  /*10f0a0*/  LDS.128 R96, [R73] ;  /* 0x0000000049607984 */ /* 0x000f220000000c00 */
[----:B------:R-:W-:Y:S01]  /*10f0b0*/  @P2 LOP3.LUT R86, R86, 0x2000000, RZ, 0xfc, !PT ;  /* 0x0200000056562812 */ /* 0x000fe200078efcff */
[----:B------:R-:W-:-:S03]  /*10f0c0*/  NOP ;  /* 0x0000000000007918 */ /* 0x000fc60000000000 */
        /* <DEDUP_REMOVED lines=8> */
[----:B------:R-:W-:-:S04]  /*10f150*/  @P1 LOP3.LUT R86, R86, 0x800000, RZ, 0xfc, !PT ;  /* 0x0080000056561812 */ /* 0x000fc800078efcff */
[----:B------:R-:W-:-:S04]  /*10f160*/  LOP3.LUT R86, R86, 0xffdfffff, RZ, 0xc0, !PT ;  /* 0xffdfffff56567812 */ /* 0x000fc800078ec0ff */
[----:B------:R-:W-:Y:S02]  /*10f170*/  @P3 LOP3.LUT R86, R86, 0x200000, RZ, 0xfc, !PT ;  /* 0x0020000056563812 */ /* 0x000fe400078efcff */
[----:B---3--:R-:W-:Y:S01]  /*10f180*/  ISETP.LT.AND P1, PT, R115, UR74, !P0 ;  /* 0x0000004a73007c0c */ /* 0x008fe2000c721270 */
[----:B------:R-:W3:Y:S01]  /*10f190*/  LDCU UR74, c[0x0][0x398] ;  /* 0x00007300ff4a77ac */ /* 0x000ee20008000800 */
        /* <DEDUP_REMOVED lines=8> */
[----:B------:R-:W1:Y:S03]  /*10f220*/  LDCU.64 UR14, c[0x0][0x398] ;  /* 0x00007300ff0e77ac */ /* 0x000e660008000a00 */
[----:B----4-:R-:W-:Y:S02]  /*10f230*/  ISETP.LT.AND P1, PT, R109, UR6, !P0 ;  /* 0x000000066d007c0c */ /* 0x010fe4000c721270 */
[----:B------:R-:W-:Y:S01]  /*10f240*/  LOP3.LUT R86, R86, 0xffffbfff, RZ, 0xc0, !PT ;  /* 0xffffbfff56567812 */ /* 0x000fe200078ec0ff */
[----:B------:R-:W-:Y:S01]  /*10f250*/  VIADD R91, R113, 0x1d ;  /* 0x0000001d715b7836 */ /* 0x000fe20000000000 */
[----:B------:R-:W-:Y:S01]  /*10f260*/  ISETP.LT.AND P3, PT, R112, UR18, !P0 ;  /* 0x0000001270007c0c */ /* 0x000fe2000c761270 */
[----:B------:R-:W-:Y:S01]  /*10f270*/  STL.64 [R1+0x870], R96 ;  /* 0x0008706001007387 */ /* 0x000fe20000100a00 */
[----:B------:R-:W-:Y:S01]  /*10f280*/  ISETP.LT.AND P2, PT, R111, UR20, !P0 ;  /* 0x000000146f007c0c */ /* 0x000fe2000c741270 */
[----:B------:R-:W4:Y:S06]  /*10f290*/  LDCU UR6, c[0x0][0x398] ;  /* 0x00007300ff0677ac */ /* 0x000f2c0008000800 */
[----:B------:R-:W-:Y:S01]  /*10f2a0*/  @P1 LOP3.LUT R86, R86, 0x4000, RZ, 0xfc, !PT ;  /* 0x0000400056561812 */ /* 0x000fe200078efcff */
[----:B------:R-:W-:Y:S01]  /*10f2b0*/  STL.64 [R1+0x878], R98 ;  /* 0x0008786201007387 */ /* 0x000fe20000100a00 */
[----:B------:R-:W1:Y:S02]  /*10f2c0*/  LDCU UR20, c[0x0][0x398] ;  /* 0x00007300ff1477ac */ /* 0x000e640008000800 */
        /* <DEDUP_REMOVED lines=94> */
[----:B------:R-:W-:Y:S01]  /*10f8b0*/  ISETP.LT.AND P1, PT, R109, UR24, !P0 ;  /* 0x000000186d007c0c */ /* 0x000fe2000c721270 */
        /* <DEDUP_REMOVED lines=8> */
[----:B------:R-:W1:Y:S01]  /*10f940*/  LDCU UR57, c[0x0][0x398] ;  /* 0x00007300ff3977ac */ /* 0x000e620008000800 */
[----:B------:R-:W2:Y:S01]  /*10f950*/  LDL.LU R93, [R1+0x1cbc] ;  /* 0x001cbc00015d7983 */ /* 0x000ea20000300800 */
[----:B------:R-:W1:Y:S03]  /*10f960*/  LDCU UR24, c[0x0][0x398] ;  /* 0x00007300ff1877ac */ /* 0x000e660008000800 */
[----:B------:R-:W2:Y:S01]  /*10f970*/  LDL.LU R94, [R1+0x2c34] ;  /* 0x002c3400015e7983 */ /* 0x000ea20000300800 */
[----:B------:R-:W1:Y:S03]  /*10f980*/  LDCU UR15, c[0x0][0x398] ;  /* 0x00007300ff0f77ac */ /* 0x000e660008000800 */
[----:B------:R-:W2:Y:S01]  /*10f990*/  LDL.LU R95, [R1+0x2c3c] ;  /* 0x002c3c00015f7983 */ /* 0x000ea20000300800 */
[----:B------:R-:W-:Y:S01]  /*10f9a0*/  LOP3.LUT R85, R85, 0xfdffffff, RZ, 0xc0, !PT ;  /* 0xfdffffff55557812 */ /* 0x000fe200078ec0ff */
[----:B------:R-:W-:-:S03]  /*10f9b0*/  NOP ;  /* 0x0000000000007918 */ /* 0x000fc60000000000 */
[----:B------:R-:W-:Y:S02]  /*10f9c0*/  @P3 LOP3.LUT R85, R85, 0x2000000, RZ, 0xfc, !PT ;  /* 0x0200000055553812 */ /* 0x000fe400078efcff */
[----:B------:R-:W-:Y:S01]  /*10f9d0*/  ISETP.LT.AND P1, PT, R110, UR55, !P0 ;  /* 0x000000376e007c0c */ /* 0x000fe2000c721270 */
[----:B------:R-:W2:Y:S01]  /*10f9e0*/  LDCU UR55, c[0x0][0x398] ;  /* 0x00007300ff3777ac */ /* 0x000ea20008000800 */
[----:B------:R-:W-:-:S04]  /*10f9f0*/  LOP3.LUT R85, R85, 0xfeffffff, RZ, 0xc0, !PT ;  /* 0xfeffffff55557812 */ /* 0x000fc800078ec0ff */
        /* <DEDUP_REMOVED lines=14> */
[----:B------:R-:W-:-:S02]  /*10fae0*/  @P2 LOP3.LUT R85, R85, 0x100000, RZ, 0xfc, !PT ;  /* 0x0010000055552812 */ /* 0x000fc400078efcff */
        /* <DEDUP_REMOVED lines=115> */
[----:B------:R-:W1:Y:S01]  /*110220*/  LDCU.64 UR26, c[0x0][0x398] ;  /* 0x00007300ff1a77ac */ /* 0x000e620008000a00 */
[----:B------:R-:W-:Y:S01]  /*110230*/  ISETP.LT.AND P2, PT, R111, UR23, !P0 ;  /* 0x000000176f007c0c */ /* 0x000fe2000c741270 */
[----:B------:R-:W-:Y:S01]  /*110240*/  NOP ;  /* 0x0000000000007918 */ /* 0x000fe20000000000 */
[----:B------:R-:W1:Y:S01]  /*110250*/  LDS.128 R96, [R73] ;  /* 0x0000000049607984 */ /* 0x000e620000000c00 */
[----:B------:R-:W1:Y:S06]  /*110260*/  LDCU UR48, c[0x0][0x398] ;  /* 0x00007300ff3077ac */ /* 0x000e6c0008000800 */
[----:B------:R-:W-:Y:S01]  /*110270*/  @P1 LOP3.LUT R84, R84, 0x400000, RZ, 0xfc, !PT ;  /* 0x0040000054541812 */ /* 0x000fe200078efcff */
[----:B--2---:R-:W2:Y:S01]  /*110280*/  LDL.LU R92, [R1+0x1e24] ;  /* 0x001e2400015c7983 */ /* 0x004ea20000300800 */
[----:B------:R-:W-:Y:S01]  /*110290*/  LOP3.LUT R88, R88, 0xbfffffff, RZ, 0xc0, !PT ;  /* 0xbfffffff58587812 */ /* 0x000fe200078ec0ff */
[----:B------:R-:W1:Y:S01]  /*1102a0*/  LDCU UR43, c[0x0][0x398] ;  /* 0x00007300ff2b77ac */ /* 0x000e620008000800 */
[----:B------:R-:W-:Y:S01]  /*1102b0*/  LOP3.LUT R84, R84, 0xfdffffff, RZ, 0xc0, !PT ;  /* 0xfdffffff54547812 */ /* 0x000fe200078ec0ff */
[----:B------:R-:W2:Y:S03]  /*1102c0*/  LDL.LU R93, [R1+0x1e2c] ;  /* 0x001e2c00015d7983 */ /* 0x000ea60000300800 */
[----:B------:R-:W-:Y:S01]  /*1102d0*/  @P3 LOP3.LUT R84, R84, 0x2000000, RZ, 0xfc, !PT ;  /* 0x0200000054543812 */ /* 0x000fe200078efcff */
[----:B------:R-:W2:Y:S01]  /*1102e0*/  LDL.LU R94, [R1+0x3034] ;  /* 0x00303400015e7983 */ /* 0x000ea20000300800 */
[----:B------:R-:W-:Y:S01]  /*1102f0*/  ISETP.LT.AND P1, PT, R110, UR22, !P0 ;  /* 0x000000166e007c0c */ /* 0x000fe2000c721270 */
[----:B------:R-:W1:Y:S01]  /*110300*/  LDCU.64 UR22, c[0x0][0x398] ;  /* 0x00007300ff1677ac */ /* 0x000e620008000a00 */
[----:B------:R-:W-:Y:S01]  /*110310*/  LOP3.LUT R84, R84, 0xfeffffff, RZ, 0xc0, !PT ;  /* 0xfeffffff54547812 */ /* 0x000fe200078ec0ff */
[----:B------:R-:W2:Y:S01]  /*110320*/  LDL.LU R95, [R1+0x303c] ;  /* 0x00303c00015f7983 */ /* 0x000ea20000300800 */
[----:B------:R-:W-:-:S02]  /*110330*/  NOP ;  /* 0x0000000000007918 */ /* 0x000fc40000000000 */
        /* <DEDUP_REMOVED lines=10> */
[----:B-1----:R1:W-:Y:S01]  /*1103e0*/  STL.64 [R1+0x480], R96 ;  /* 0x0004806001007387 */ /* 0x0023e20000100a00 */
[----:B------:R-:W-:Y:S01]  /*1103f0*/  LOP3.LUT R84, R84, 0xffefffff, RZ, 0xc0, !PT ;  /* 0xffefffff54547812 */ /* 0x000fe200078ec0ff */
[----:B------:R-:W2:Y:S03]  /*110400*/  LDCU UR5, c[0x0][0x398] ;  /* 0x00007300ff0577ac */ /* 0x000ea60008000800 */
[----:B------:R-:W-:Y:S02]  /*110410*/  @P2 LOP3.LUT R84, R84, 0x100000, RZ, 0xfc, !PT ;  /* 0x0010000054542812 */ /* 0x000fe400078efcff */
[----:B------:R-:W-:Y:S01]  /*110420*/  ISETP.LT.AND P0, PT, R114, UR28, !P0 ;  /* 0x0000001c72007c0c */ /* 0x000fe2000c701270 */
[----:B-1----:R-:W-:Y:S01]  /*110430*/  VIADD R96, R113, 0x14 ;  /* 0x0000001471607836 */ /* 0x002fe20000000000 */
[----:B------:R-:W-:Y:S01]  /*110440*/  LOP3.LUT R84, R84, 0xfff7ffff, RZ, 0xc0, !PT ;  /* 0xfff7ffff54547812 */ /* 0x000fe200078ec0ff */
[----:B------:R-:W-:Y:S01]  /*110450*/  STL.64 [R1+0x488], R98 ;  /* 0x0004886201007387 */ /* 0x000fe20000100a00 */
[----:B------:R-:W1:Y:S02]  /*110460*/  LDCU UR28, c[0x0][0x398] ;  /* 0x00007300ff1c77ac */ /* 0x000e640008000800 */
[----:B------:R-:W-:-:S04]  /*110470*/  @P1 LOP3.LUT R84, R84, 0x80000, RZ, 0xfc, !PT ;  /* 0x0008000054541812 */ /* 0x000fc800078efcff */
[----:B------:R-:W-:-:S04]  /*110480*/  LOP3.LUT R84, R84, 0xfffbffff, RZ, 0xc0, !PT ;  /* 0xfffbffff54547812 */ /* 0x000fc800078ec0ff */
[----:B------:R-:W-:Y:S02]  /*110490*/  @P0 LOP3.LUT R84, R84, 0x40000, RZ, 0xfc, !PT ;  /* 0x0004000054540812 */ /* 0x000fe400078efcff */
[----:B------:R-:W-:Y:S02]  /*1104a0*/  ISETP.GE.AND P0, PT, R91, UR45, PT ;  /* 0x0000002d5b007c0c */ /* 0x000fe4000bf06270 */
[----:B------:R-:W-:Y:S01]  /*1104b0*/  LOP3.LUT R84, R84, 0xffffbfff, RZ, 0xc0, !PT ;  /* 0xffffbfff54547812 */ /* 0x000fe200078ec0ff */
[----:B------:R-:W-:Y:S01]  /*1104c0*/  VIADD R91, R113, 0x15 ;  /* 0x00000015715b7836 */ /* 0x000fe20000000000 */
[----:B------:R-:W-:Y:S01]  /*1104d0*/  ISETP.LT.AND P3, PT, R109, UR22, !P0 ;  /* 0x000000166d007c0c */ /* 0x000fe2000c761270 */
[----:B------:R-:W1:Y:S01]  /*1104e0*/  LDCU.64 UR44, c[0x0][0x398] ;  /* 0x00007300ff2c77ac */ /* 0x000e620008000a00 */
[----:B------:R-:W-:Y:S02]  /*1104f0*/  ISETP.LT.AND P2, PT, R112, UR56, !P0 ;  /* 0x0000003870007c0c */ /* 0x000fe4000c741270 */
[----:B------:R-:W-:Y:S01]  /*110500*/  ISETP.LT.AND P1, PT, R111, UR57, !P0 ;  /* 0x000000396f007c0c */ /* 0x000fe2000c721270 */
[----:B------:R-:W1:Y:S01]  /*110510*/  LDCU UR56, c[0x0][0x398] ;  /* 0x00007300ff3877ac */ /* 0x000e620008000800 */
[----:B------:R-:W1:Y:S07]  /*110520*/  LDCU UR57, c[0x0][0x398] ;  /* 0x00007300ff3977ac */ /* 0x000e6e0008000800 */
[----:B------:R-:W-:-:S04]  /*110530*/  @P3 LOP3.LUT R84, R84, 0x4000, RZ, 0xfc, !PT ;  /* 0x0000400054543812 */ /* 0x000fc800078efcff */
        /* <DEDUP_REMOVED lines=20> */
[C---:B------:R-:W-:Y:S01]  /*110680*/  VIADD R102, R113.reuse, 0x6 ;  /* 0x0000000671667836 */ /* 0x040fe20000000000 */
[----:B------:R-:W-:Y:S01]  /*110690*/  LOP3.LUT R84, R84, 0xfffff7ff, RZ, 0xc0, !PT ;  /* 0xfffff7ff54547812 */ /* 0x000fe200078ec0ff */
[C---:B------:R-:W-:Y:S02]  /*1106a0*/  VIADD R103, R113.reuse, 0x5 ;  /* 0x0000000571677836 */ /* 0x040fe40000000000 */
[C---:B------:R-:W-:Y:S01]  /*1106b0*/  VIADD R104, R113.reuse, 0x4 ;  /* 0x0000000471687836 */ /* 0x040fe20000000000 */
[----:B------:R-:W-:Y:S01]  /*1106c0*/  @P1 LOP3.LUT R84, R84, 0x800, RZ, 0xfc, !PT ;  /* 0x0000080054541812 */ /* 0x000fe200078efcff */
[----:B------:R-:W-:Y:S01]  /*1106d0*/  VIADD R105, R113, 0x3 ;  /* 0x0000000371697836 */ /* 0x000fe20000000000 */
[----:B------:R-:W-:Y:S01]  /*1106e0*/  LOP3.LUT R75, R75, 0xbfffffff, RZ, 0xc0, !PT ;  /* 0xbfffffff4b4b7812 */ /* 0x000fe200078ec0ff */
[----:B------:R-:W-:Y:S01]  /*1106f0*/  VIADD R106, R113, 0x2 ;  /* 0x00000002716a7836 */ /* 0x000fe20000000000 */
[----:B------:R-:W-:Y:S01]  /*110700*/  LOP3.LUT R84, R84, 0xfffffbff, RZ, 0xc0, !PT ;  /* 0xfffffbff54547812 */ /* 0x000fe200078ec0ff */
[----:B------:R-:W1:Y:S03]  /*110710*/  LDCU UR75, c[0x0][0x398] ;  /* 0x00007300ff4b77ac */ /* 0x000e660008000800 */
[----:B------:R-:W-:-:S02]  /*110720*/  @P0 LOP3.LUT R84, R84, 0x400, RZ, 0xfc, !PT ;  /* 0x0000040054540812 */ /* 0x000fc400078efcff */
        /* <DEDUP_REMOVED lines=34> */
[----:B------:R-:W-:Y:S01]  /*110950*/  ISETP.GE.AND P0, PT, R96, UR23, PT ;  /* 0x0000001760007c0c */ /* 0x000fe2000bf06270 */
[----:B------:R-:W4:Y:S03]  /*110960*/  LDCU.64 UR22, c[0x0][0x398] ;  /* 0x00007300ff1677ac */ /* 0x000f260008000a00 */
[----:B-1----:R-:W-:Y:S01]  /*110970*/  ISETP.LT.AND P2, PT, R112, UR72, !P0 ;  /* 0x0000004870007c0c */ /* 0x002fe2000c741270 */
[----:B------:R-:W1:Y:S01]  /*110980*/  LDCU UR72, c[0x0][0x398] ;  /* 0x00007300ff4877ac */ /* 0x000e620008000800 */
[----:B---3--:R-:W-:Y:S02]  /*110990*/  ISETP.LT.AND P1, PT, R111, UR73, !P0 ;  /* 0x000000496f007c0c */ /* 0x008fe4000c721270 */
        /* <DEDUP_REMOVED lines=32> */
[----:B--2---:R2:W-:Y:S01]  /*110ba0*/  STSM.16.M88.4 [R73], R92 ;  /* 0x0000005c49007844 */ /* 0x0045e20000000200 */
[----:B------:R-:W-:Y:S01]  /*110bb0*/  ISETP.LT.AND P3, PT, R112, UR70, !P0 ;  /* 0x0000004670007c0c */ /* 0x000fe2000c761270 */
[----:B------:R-:W-:-:S08]  /*110bc0*/  VIADD R91, R113, 0x12 ;  /* 0x00000012715b7836 */ /* 0x000fd00000000000 */
[----:B------:R-:W-:Y:S01]  /*110bd0*/  @P1 LOP3.LUT R87, R87, 0x400000, RZ, 0xfc, !PT ;  /* 0x0040000057571812 */ /* 0x000fe200078efcff */
[----:B------:R-:W-:Y:S01]  /*110be0*/  NOP ;  /* 0x0000000000007918 */ /* 0x000fe20000000000 */
[----:B------:R-:W-:Y:S01]  /*110bf0*/  ISETP.LT.AND P2, PT, R111, UR71, !P0 ;  /* 0x000000476f007c0c */ /* 0x000fe2000c741270 */
[----:B------:R-:W4:Y:S01]  /*110c00*/  LDS.128 R96, [R73] ;  /* 0x0000000049607984 */ /* 0x000f220000000c00 */
[----:B------:R-:W-:Y:S01]  /*110c10*/  LOP3.LUT R87, R87, 0xfdffffff, RZ, 0xc0, !PT ;  /* 0xfdffffff57577812 */ /* 0x000fe200078ec0ff */
[----:B------:R-:W4:Y:S03]  /*110c20*/  LDCU UR71, c[0x0][0x398] ;  /* 0x00007300ff4777ac */ /* 0x000f260008000800 */
[----:B------:R-:W-:Y:S01]  /*110c30*/  @P3 LOP3.LUT R87, R87, 0x2000000, RZ, 0xfc, !PT ;  /* 0x0200000057573812 */ /* 0x000fe200078efcff */
[----:B--2---:R-:W2:Y:S01]  /*110c40*/  LDL.LU R92, [R1+0xc0] ;  /* 0x0000c000015c7983 */ /* 0x004ea20000300800 */
[----:B-1----:R-:W-:Y:S01]  /*110c50*/  ISETP.LT.AND P1, PT, R110, UR72, !P0 ;  /* 0x000000486e007c0c */ /* 0x002fe2000c721270 */
[----:B------:R-:W1:Y:S01]  /*110c60*/  LDCU UR70, c[0x0][0x398] ;  /* 0x00007300ff4677ac */ /* 0x000e620008000800 */
[----:B------:R-:W-:Y:S01]  /*110c70*/  LOP3.LUT R87, R87, 0xfeffffff, RZ, 0xc0, !PT ;  /* 0xfeffffff57577812 */ /* 0x000fe200078ec0ff */
[----:B------:R-:W2:Y:S01]  /*110c80*/  LDL.LU R93, [R1+0xc8] ;  /* 0x0000c800015d7983 */ /* 0x000ea20000300800 */
[----:B---3--:R-:W-:Y:S01]  /*110c90*/  ISETP.LT.AND P3, PT, R108, UR73, !P0 ;  /* 0x000000496c007c0c */ /* 0x008fe2000c761270 */
[----:B------:R-:W3:Y:S01]  /*110ca0*/  LDCU UR22, c[0x0][0x398] ;  /* 0x00007300ff1677ac */ /* 0x000ee20008000800 */
[----:B------:R-:W-:Y:S01]  /*110cb0*/  @P2 LOP3.LUT R87, R87, 0x1000000, RZ, 0xfc, !PT ;  /* 0x0100000057572812 */ /* 0x000fe200078efcff */
[----:B------:R-:W2:Y:S01]  /*110cc0*/  LDL.LU R94, [R1+0x1450] ;  /* 0x00145000015e7983 */ /* 0x000ea20000300800 */
[----:B------:R-:W1:Y:S02]  /*110cd0*/  LDCU UR72, c[0x0][0x398] ;  /* 0x00007300ff4877ac */ /* 0x000e640008000800 */
[----:B------:R-:W-:Y:S01]  /*110ce0*/  LOP3.LUT R87, R87, 0xff7fffff, RZ, 0xc0, !PT ;  /* 0xff7fffff57577812 */ /* 0x000fe200078ec0ff */
[----:B------:R-:W2:Y:S01]  /*110cf0*/  LDL.LU R95, [R1+0x1458] ;  /* 0x00145800015f7983 */ /* 0x000ea20000300800 */
[----:B------:R-:W-:-:S02]  /*110d00*/  NOP ;  /* 0x0000000000007918 */ /* 0x000fc40000000000 */
[----:B------:R-:W-:Y:S01]  /*110d10*/  @P1 LOP3.LUT R87, R87, 0x800000, RZ, 0xfc, !PT ;  /* 0x0080000057571812 */ /* 0x000fe200078efcff */
[----:B------:R-:W1:Y:S01]  /*110d20*/  LDCU UR73, c[0x0][0x398] ;  /* 0x00007300ff4977ac */ /* 0x000e620008000800 */
[----:B------:R-:W-:Y:S02]  /*110d30*/  ISETP.LT.AND P2, PT, R107, UR77, !P0 ;  /* 0x0000004d6b007c0c */ /* 0x000fe4000c741270 */
[----:B------:R-:W-:Y:S01]  /*110d40*/  LOP3.LUT R87, R87, 0xffdfffff, RZ, 0xc0, !PT ;  /* 0xffdfffff57577812 */ /* 0x000fe200078ec0ff */
[----:B------:R-:W1:Y:S03]  /*110d50*/  LDCU UR77, c[0x0][0x398] ;  /* 0x00007300ff4d77ac */ /* 0x000e660008000800 */
        /* <DEDUP_REMOVED lines=11> */
[----:B----4-:R4:W-:Y:S01]  /*110e10*/  STL.64 [R1+0x290], R96 ;  /* 0x0002906001007387 */ /* 0x0109e20000100a00 */
[----:B------:R-:W-:Y:S01]  /*110e20*/  LOP3.LUT R87, R87, 0xffffbfff, RZ, 0xc0, !PT ;  /* 0xffffbfff57577812 */ /* 0x000fe200078ec0ff */
[----:B------:R-:W1:Y:S01]  /*110e30*/  LDCU UR45, c[0x0][0x398] ;  /* 0x00007300ff2d77ac */ /* 0x000e620008000800 */
[----:B------:R-:W-:Y:S02]  /*110e40*/  ISETP.LT.AND P1, PT, R109, UR26, !P0 ;  /* 0x0000001a6d007c0c */ /* 0x000fe4000c721270 */
[----:B------:R-:W-:Y:S02]  /*110e50*/  ISETP.LT.AND P3, PT, R112, UR14, !P0 ;  /* 0x0000000e70007c0c */ /* 0x000fe4000c761270 */
[----:B------:R-:W-:Y:S01]  /*110e60*/  ISETP.LT.AND P2, PT, R111, UR21, !P0 ;  /* 0x000000156f007c0c */ /* 0x000fe2000c741270 */
[C---:B----4-:R-:W-:Y:S01]  /*110e70*/  VIADD R96, R113.reuse, 0x11 ;  /* 0x0000001171607836 */ /* 0x050fe20000000000 */
[----:B------:R-:W-:Y:S01]  /*110e80*/  IADD3 R91, PT, PT, R113, 0x10, RZ ;  /* 0x00000010715b7810 */ /* 0x000fe20007ffe0ff */
[----:B------:R-:W-:Y:S01]  /*110e90*/  STL.64 [R1+0x298], R98 ;  /* 0x0002986201007387 */ /* 0x000fe20000100a00 */
[----:B------:R-:W4:Y:S05]  /*110ea0*/  LDCU UR14, c[0x0][0x398] ;  /* 0x00007300ff0e77ac */ /* 0x000f2a0008000800 */
[----:B------:R-:W-:-:S04]  /*110eb0*/  @P1 LOP3.LUT R87, R87, 0x4000, RZ, 0xfc, !PT ;  /* 0x0000400057571812 */ /* 0x000fc800078efcff */
        /* <DEDUP_REMOVED lines=27> */
[----:B------:R-:W-:Y:S02]  /*111070*/  ISETP.LT.AND P3, PT, R112, UR8, !P0 ;  /* 0x0000000870007c0c */ /* 0x000fe4000c761270 */
        /* <DEDUP_REMOVED lines=38> */
[----:B------:R-:W-:Y:S01]  /*1112e0*/  @P1 LOP3.LUT R89, R89, 0x40000000, RZ, 0xfc, !PT ;  /* 0x4000000059591812 */ /* 0x000fe200078efcff */
[----:B------:R-:W1:Y:S01]  /*1112f0*/  LDCU UR4, c[0x0][0x398] ;  /* 0x00007300ff0477ac */ /* 0x000e620008000800 */
[----:B------:R-:W-:-:S02]  /*111300*/  ISETP.LT.AND P1, PT, R110, UR24, !P0 ;  /* 0x000000186e007c0c */ /* 0x000fc4000c721270 */
[----:B------:R-:W-:Y:S01]  /*111310*/  @P3 LOP3.LUT R87, R87, 0x2, RZ, 0xfc, !PT ;  /* 0x0000000257573812 */ /* 0x000fe200078efcff */
[----:B------:R-:W1:Y:S01]  /*111320*/  LDCU UR24, c[0x0][0x398] ;  /* 0x00007300ff1877ac */ /* 0x000e620008000800 */
[----:B------:R-:W-:Y:S02]  /*111330*/  ISETP.LT.AND P3, PT, R108, UR34, !P0 ;  /* 0x000000226c007c0c */ /* 0x000fe4000c761270 */
[----:B------:R-:W-:Y:S02]  /*111340*/  LOP3.LUT R89, R89, 0x7fffffff, RZ, 0xc0, !PT ;  /* 0x7fffffff59597812 */ /* 0x000fe400078ec0ff */
[----:B------:R-:W-:-:S05]  /*111350*/  LOP3.LUT R87, R87, 0xfffffffe, RZ, 0xc0, !PT ;  /* 0xfffffffe57577812 */ /* 0x000fca00078ec0ff */
[----:B------:R-:W-:Y:S02]  /*111360*/  @P1 LOP3.LUT R89, R89, 0x80000000, RZ, 0xfc, !PT ;  /* 0x8000000059591812 */ /* 0x000fe400078efcff */
        /* <DEDUP_REMOVED lines=36> */
[----:B--2---:R2:W-:Y:S01]  /*1115b0*/  STSM.16.M88.4 [R73], R92 ;  /* 0x0000005c49007844 */ /* 0x0045e20000000200 */
[----:B------:R-:W-:Y:S01]  /*1115c0*/  LOP3.LUT R89, R89, 0xffdfffff, RZ, 0xc0, !PT ;  /* 0xffdfffff59597812 */ /* 0x000fe200078ec0ff */
[----:B------:R-:W-:-:S03]  /*1115d0*/  NOP ;  /* 0x0000000000007918 */ /* 0x000fc60000000000 */
[----:B------:R-:W-:Y:S01]  /*1115e0*/  @P3 LOP3.LUT R89, R89, 0x200000, RZ, 0xfc, !PT ;  /* 0x0020000059593812 */ /* 0x000fe200078efcff */
[----:B------:R-:W1:Y:S01]  /*1115f0*/  LDS.128 R96, [R73] ;  /* 0x0000000049607984 */ /* 0x000e620000000c00 */
[----:B------:R-:W-:Y:S01]  /*111600*/  ISETP.LT.AND P1, PT, R115, UR47, !P0 ;  /* 0x0000002f73007c0c */ /* 0x000fe2000c721270 */
[----:B------:R-:W1:Y:S01]  /*111610*/  LDCU UR47, c[0x0][0x398] ;  /* 0x00007300ff2f77ac */ /* 0x000e620008000800 */
[----:B------:R-:W-:Y:S01]  /*111620*/  LOP3.LUT R89, R89, 0xffefffff, RZ, 0xc0, !PT ;  /* 0xffefffff59597812 */ /* 0x000fe200078ec0ff */
[----:B------:R-:W1:Y:S01]  /*111630*/  LDCU UR46, c[0x0][0x398] ;  /* 0x00007300ff2e77ac */ /* 0x000e620008000800 */
[----:B--2---:R-:W2:Y:S04]  /*111640*/  LDL.LU R92, [R1+0x280] ;  /* 0x00028000015c7983 */ /* 0x004ea80000300800 */
[----:B------:R-:W2:Y:S04]  /*111650*/  LDL.LU R93, [R1+0x288] ;  /* 0x00028800015d7983 */ /* 0x000ea80000300800 */
[----:B------:R-:W2:Y:S01]  /*111660*/  LDL.LU R94, [R1+0x1ca0] ;  /* 0x001ca000015e7983 */ /* 0x000ea20000300800 */
[----:B------:R-:W-:-:S03]  /*111670*/  @P2 LOP3.LUT R89, R89, 0x100000, RZ, 0xfc, !PT ;  /* 0x0010000059592812 */ /* 0x000fc600078efcff */
[----:B------:R-:W2:Y:S01]  /*111680*/  LDL.LU R95, [R1+0x1ca8] ;  /* 0x001ca800015f7983 */ /* 0x000ea20000300800 */
[----:B------:R-:W-:Y:S01]  /*111690*/  ISETP.LT.AND P0, PT, R114, UR54, !P0 ;  /* 0x0000003672007c0c */ /* 0x000fe2000c701270 */
[----:B------:R-:W-:Y:S01]  /*1116a0*/  NOP ;  /* 0x0000000000007918 */ /* 0x000fe20000000000 */
[----:B------:R-:W-:Y:S01]  /*1116b0*/  LOP3.LUT R89, R89, 0xfff7ffff, RZ, 0xc0, !PT ;  /* 0xfff7ffff59597812 */ /* 0x000fe200078ec0ff */
[----:B------:R-:W2:Y:S03]  /*1116c0*/  LDCU UR54, c[0x0][0x398] ;  /* 0x00007300ff3677ac */ /* 0x000ea60008000800 */
[----:B------:R-:W-:-:S04]  /*1116d0*/  @P1 LOP3.LUT R89, R89, 0x80000, RZ, 0xfc, !PT ;  /* 0x0008000059591812 */ /* 0x000fc800078efcff */
[----:B------:R-:W-:-:S04]  /*1116e0*/  LOP3.LUT R89, R89, 0xfffbffff, RZ, 0xc0, !PT ;  /* 0xfffbffff59597812 */ /* 0x000fc800078ec0ff */
[----:B------:R-:W-:Y:S02]  /*1116f0*/  @P0 LOP3.LUT R89, R89, 0x40000, RZ, 0xfc, !PT ;  /* 0x0004000059590812 */ /* 0x000fe400078efcff */
[----:B------:R-:W-:Y:S02]  /*111700*/  ISETP.GE.AND P0, PT, R91, UR11, PT ;  /* 0x0000000b5b007c0c */ /* 0x000fe4000bf06270 */
[----:B------:R-:W-:Y:S01]  /*111710*/  LOP3.LUT R89, R89, 0xffffbfff, RZ, 0xc0, !PT ;  /* 0xffffbfff59597812 */ /* 0x000fe200078ec0ff */
[----:B------:R-:W-:Y:S01]  /*111720*/  VIADD R91, R113, 0xd ;  /* 0x0000000d715b7836 */ /* 0x000fe20000000000 */
[----:B-1----:R-:W-:Y:S01]  /*111730*/  ISETP.LT.AND P1, PT, R109, UR26, !P0 ;  /* 0x0000001a6d007c0c */ /* 0x002fe2000c721270 */
[----:B------:R1:W-:Y:S01]  /*111740*/  STL.64 [R1+0x1b80], R96 ;  /* 0x001b806001007387 */ /* 0x0003e20000100a00 */
[----:B------:R-:W-:Y:S01]  /*111750*/  ISETP.LT.AND P3, PT, R112, UR9, !P0 ;  /* 0x0000000970007c0c */ /* 0x000fe2000c761270 */
[----:B------:R-:W2:Y:S01]  /*111760*/  LDCU UR26, c[0x0][0x398] ;  /* 0x00007300ff1a77ac */ /* 0x000ea20008000800 */
[----:B------:R-:W-:Y:S01]  /*111770*/  ISETP.LT.AND P2, PT, R111, UR25, !P0 ;  /* 0x000000196f007c0c */ /* 0x000fe2000c741270 */
[----:B------:R-:W2:Y:S08]  /*111780*/  LDCU UR11, c[0x0][0x398] ;  /* 0x00007300ff0b77ac */ /* 0x000eb00008000800 */
[----:B------:R-:W-:Y:S01]  /*111790*/  @P1 LOP3.LUT R89, R89, 0x4000, RZ, 0xfc, !PT ;  /* 0x0000400059591812 */ /* 0x000fe200078efcff */
[----:B-1----:R-:W-:Y:S01]  /*1117a0*/  VIADD R97, R113, 0x9 ;  /* 0x0000000971617836 */ /* 0x002fe20000000000 */
[----:B------:R1:W-:Y:S01]  /*1117b0*/  STL.64 [R1+0x1b88], R98 ;  /* 0x001b886201007387 */ /* 0x0003e20000100a00 */
[----:B------:R-:W1:Y:S01]  /*1117c0*/  LDCU UR25, c[0x0][0x398] ;  /* 0x00007300ff1977ac */ /* 0x000e620008000800 */
[----:B------:R-:W-:Y:S01]  /*1117d0*/  LOP3.LUT R89, R89, 0xfffdffff, RZ, 0xc0, !PT ;  /* 0xfffdffff59597812 */ /* 0x000fe200078ec0ff */
[----:B------:R-:W1:Y:S03]  /*1117e0*/  LDCU UR9, c[0x0][0x398] ;  /* 0x00007300ff0977ac */ /* 0x000e660008000800 */
[----:B------:R-:W-:-:S02]  /*1117f0*/  @P3 LOP3.LUT R89, R89, 0x20000, RZ, 0xfc, !PT ;  /* 0x0002000059593812 */ /* 0x000fc400078efcff */
[----:B------:R-:W-:Y:S02]  /*111800*/  ISETP.LT.AND P1, PT, R110, UR42, !P0 ;  /* 0x0000002a6e007c0c */ /* 0x000fe4000c721270 */
[----:B------:R-:W-:-:S04]  /*111810*/  LOP3.LUT R89, R89, 0xfffeffff, RZ, 0xc0, !PT ;  /* 0xfffeffff59597812 */ /* 0x000fc800078ec0ff */
[----:B------:R-:W-:Y:S02]  /*111820*/  @P2 LOP3.LUT R89, R89, 0x10000, RZ, 0xfc, !PT ;  /* 0x0001000059592812 */ /* 0x000fe400078efcff */
[----:B------:R-:W-:Y:S02]  /*111830*/  ISETP.LT.AND P3, PT, R108, UR51, !P0 ;  /* 0x000000336c007c0c */ /* 0x000fe4000c761270 */
[----:B------:R-:W-:-:S04]  /*111840*/  LOP3.LUT R89, R89, 0xffff7fff, RZ, 0xc0, !PT ;  /* 0xffff7fff59597812 */ /* 0x000fc800078ec0ff */
        /* <DEDUP_REMOVED lines=10> */
[----:B-1----:R-:W-:Y:S01]  /*1118f0*/  VIADD R98, R113, 0x8 ;  /* 0x0000000871627836 */ /* 0x002fe20000000000 */
[----:B------:R-:W-:Y:S01]  /*111900*/  LOP3.LUT R89, R89, 0xfffff7ff, RZ, 0xc0, !PT ;  /* 0xfffff7ff59597812 */ /* 0x000fe200078ec0ff */
[----:B--2---:R1:W-:Y:S03]  /*111910*/  STSM.16.M88.4 [R73], R92 ;  /* 0x0000005c49007844 */ /* 0x0043e60000000200 */
[----:B------:R-:W-:Y:S01]  /*111920*/  @P1 LOP3.LUT R89, R89, 0x800, RZ, 0xfc, !PT ;  /* 0x0000080059591812 */ /* 0x000fe200078efcff */
[----:B------:R-:W-:Y:S01]  /*111930*/  VIADD R99, R113, 0x7 ;  /* 0x0000000771637836 */ /* 0x000fe20000000000 */
[----:B------:R-:W2:Y:S02]  /*111940*/  LDCU UR33, c[0x0][0x398] ;  /* 0x00007300ff2177ac */ /* 0x000ea40008000800 */
[----:B------:R-:W-:-:S04]  /*111950*/  LOP3.LUT R89, R89, 0xfffffbff, RZ, 0xc0, !PT ;  /* 0xfffffbff59597812 */ /* 0x000fc800078ec0ff */
[----:B------:R-:W-:Y:S02]  /*111960*/  @P0 LOP3.LUT R89, R89, 0x400, RZ, 0xfc, !PT ;  /* 0x0000040059590812 */ /* 0x000fe400078efcff */
[----:B------:R-:W-:Y:S02]  /*111970*/  ISETP.GE.AND P0, PT, R91, UR21, PT ;  /* 0x000000155b007c0c */ /* 0x000fe4000bf06270 */
[----:B------:R-:W-:Y:S01]  /*111980*/  LOP3.LUT R89, R89, 0xffffffbf, RZ, 0xc0, !PT ;  /* 0xffffffbf59597812 */ /* 0x000fe200078ec0ff */
[----:B------:R-:W-:Y:S01]  /*111990*/  VIADD R91, R113, 0xc ;  /* 0x0000000c715b7836 */ /* 0x000fe20000000000 */
[----:B------:R-:W-:Y:S01]  /*1119a0*/  ISETP.LT.AND P1, PT, R109, UR34, !P0 ;  /* 0x000000226d007c0c */ /* 0x000fe2000c721270 */
[----:B-1----:R-:W-:Y:S01]  /*1119b0*/  VIADD R92, R113, 0xa ;  /* 0x0000000a715c7836 */ /* 0x002fe20000000000 */
[----:B------:R-:W-:Y:S01]  /*1119c0*/  ISETP.LT.AND P3, PT, R112, UR67, !P0 ;  /* 0x0000004370007c0c */ /* 0x000fe2000c761270 */
[----:B------:R-:W1:Y:S01]  /*1119d0*/  LDCU UR21, c[0x0][0x398] ;  /* 0x00007300ff1577ac */ /* 0x000e620008000800 */
[----:B------:R-:W-:Y:S01]  /*1119e0*/  ISETP.LT.AND P2, PT, R111, UR66, !P0 ;  /* 0x000000426f007c0c */ /* 0x000fe2000c741270 */
[----:B------:R-:W-:Y:S01]  /*1119f0*/  VIADD R96, R113, 0x1 ;  /* 0x0000000171607836 */ /* 0x000fe20000000000 */
[----:B------:R-:W2:Y:S01]  /*111a00*/  LDL.LU R93, [R1+0x478] ;  /* 0x00047800015d7983 */ /* 0x000ea20000300800 */
[----:B------:R-:W1:Y:S03]  /*111a10*/  LDCU UR66, c[0x0][0x398] ;  /* 0x00007300ff4277ac */ /* 0x000e660008000800 */
[----:B------:R-:W2:Y:S01]  /*111a20*/  LDL.LU R94, [R1+0x2110] ;  /* 0x00211000015e7983 */ /* 0x000ea20000300800 */
[----:B------:R-:W1:Y:S02]  /*111a30*/  LDCU UR67, c[0x0][0x398] ;  /* 0x00007300ff4377ac */ /* 0x000e640008000800 */
[----:B------:R-:W-:Y:S01]  /*111a40*/  @P1 LOP3.LUT R89, R89, 0x40, RZ, 0xfc, !PT ;  /* 0x0000004059591812 */ /* 0x000fe200078efcff */
[----:B------:R-:W2:Y:S03]  /*111a50*/  LDL.LU R95, [R1+0x2118] ;  /* 0x00211800015f7983 */ /* 0x000ea60000300800 */
        /* <DEDUP_REMOVED lines=58> */
[----:B-1----:R-:W-:Y:S01]  /*111e00*/  ISETP.LT.AND P1, PT, R109, UR42, !P0 ;  /* 0x0000002a6d007c0c */ /* 0x002fe2000c721270 */
[----:B------:R-:W1:Y:S01]  /*111e10*/  LDCU UR42, c[0x0][0x398] ;  /* 0x00007300ff2a77ac */ /* 0x000e620008000800 */
[----:B------:R-:W-:Y:S02]  /*111e20*/  ISETP.LT.AND P3, PT, R112, UR55, !P0 ;  /* 0x0000003770007c0c */ /* 0x000fe4000c761270 */
[----:B------:R-:W-:-:S02]  /*111e30*/  LOP3.LUT R88, R88, 0xffbfffff, RZ, 0xc0, !PT ;  /* 0xffbfffff58587812 */ /* 0x000fc400078ec0ff */
[----:B------:R-:W-:-:S07]  /*111e40*/  ISETP.LT.AND P2, PT, R111, UR56, !P0 ;  /* 0x000000386f007c0c */ /* 0x000fce000c741270 */
        /* <DEDUP_REMOVED lines=26> */
[----:B------:R-:W1:Y:S01]  /*111ff0*/  LDCU.64 UR38, c[0x0][0x398] ;  /* 0x00007300ff2677ac */ /* 0x000e620008000a00 */
[----:B------:R-:W-:Y:S01]  /*112000*/  LOP3.LUT R88, R88, 0xffffbfff, RZ, 0xc0, !PT ;  /* 0xffffbfff58587812 */ /* 0x000fe200078ec0ff */
[----:B------:R-:W2:Y:S01]  /*112010*/  LDL.LU R92, [R1+0x470] ;  /* 0x00047000015c7983 */ /* 0x000ea20000300800 */
[----:B---3--:R-:W-:Y:S01]  /*112020*/  ISETP.LT.AND P1, PT, R109, UR34, !P0 ;  /* 0x000000226d007c0c */ /* 0x008fe2000c721270 */
[----:B------:R-:W3:Y:S01]  /*112030*/  LDCU UR34, c[0x0][0x398] ;  /* 0x00007300ff2277ac */ /* 0x000ee20008000800 */
        /* <DEDUP_REMOVED lines=15> */
[----:B-1----:R-:W-:Y:S02]  /*112130*/  ISETP.LT.AND P2, PT, R107, UR47, !P0 ;  /* 0x0000002f6b007c0c */ /* 0x002fe4000c741270 */
[----:B------:R-:W-:-:S04]  /*112140*/  LOP3.LUT R88, R88, 0xffffdfff, RZ, 0xc0, !PT ;  /* 0xffffdfff58587812 */ /* 0x000fc800078ec0ff */
[----:B------:R-:W-:Y:S02]  /*112150*/  @P3 LOP3.LUT R88, R88, 0x2000, RZ, 0xfc, !PT ;  /* 0x0000200058583812 */ /* 0x000fe400078efcff */
[----:B------:R-:W-:Y:S01]  /*112160*/  ISETP.LT.AND P1, PT, R115, UR46, !P0 ;  /* 0x0000002e73007c0c */ /* 0x000fe2000c721270 */
[----:B------:R-:W1:Y:S01]  /*112170*/  LDCU.64 UR46, c[0x0][0x398] ;  /* 0x00007300ff2e77ac */ /* 0x000e620008000a00 */
[----:B------:R-:W-:-:S04]  /*112180*/  LOP3.LUT R88, R88, 0xffffefff, RZ, 0xc0, !PT ;  /* 0xffffefff58587812 */ /* 0x000fc800078ec0ff */
[----:B------:R-:W-:Y:S02]  /*112190*/  @P2 LOP3.LUT R88, R88, 0x1000, RZ, 0xfc, !PT ;  /* 0x0000100058582812 */ /* 0x000fe400078efcff */
[----:B---3--:R-:W-:Y:S01]  /*1121a0*/  ISETP.LT.AND P0, PT, R114, UR50, !P0 ;  /* 0x0000003272007c0c */ /* 0x008fe2000c701270 */
[----:B------:R-:W3:Y:S01]  /*1121b0*/  LDCU.64 UR50, c[0x0][0x398] ;  /* 0x00007300ff3277ac */ /* 0x000ee20008000a00 */
[----:B------:R-:W-:-:S04]  /*1121c0*/  LOP3.LUT R88, R88, 0xfffff7ff, RZ, 0xc0, !PT ;  /* 0xfffff7ff58587812 */ /* 0x000fc800078ec0ff */
[----:B------:R-:W-:-:S04]  /*1121d0*/  @P1 LOP3.LUT R88, R88, 0x800, RZ, 0xfc, !PT ;  /* 0x0000080058581812 */ /* 0x000fc800078efcff */
[----:B------:R-:W-:-:S04]  /*1121e0*/  LOP3.LUT R88, R88, 0xfffffbff, RZ, 0xc0, !PT ;  /* 0xfffffbff58587812 */ /* 0x000fc800078ec0ff */
[----:B------:R-:W-:Y:S02]  /*1121f0*/  @P0 LOP3.LUT R88, R88, 0x400, RZ, 0xfc, !PT ;  /* 0x0000040058580812 */ /* 0x000fe400078efcff */
[----:B------:R-:W-:-:S04]  /*112200*/  ISETP.GE.AND P0, PT, R97, UR43, PT ;  /* 0x0000002b61007c0c */ /* 0x000fc8000bf06270 */
[----:B------:R-:W-:Y:S01]  /*112210*/  ISETP.LT.AND P1, PT, R109, UR38, !P0 ;  /* 0x000000266d007c0c */ /* 0x000fe2000c721270 */
        /* <DEDUP_REMOVED lines=14> */
[----:B------:R-:W2:Y:S01]  /*112300*/  LDCU.64 UR42, c[0x0][0x398] ;  /* 0x00007300ff2a77ac */ /* 0x000ea20008000a00 */
        /* <DEDUP_REMOVED lines=15> */
[----:B------:R-:W-:Y:S01]  /*112400*/  ISETP.GE.AND P0, PT, R98, UR35, PT ;  /* 0x0000002362007c0c */ /* 0x000fe2000bf06270 */
[----:B------:R-:W1:Y:S03]  /*112410*/  LDCU UR35, c[0x0][0x398] ;  /* 0x00007300ff2377ac */ /* 0x000e660008000800 */
[----:B------:R-:W-:Y:S01]  /*112420*/  ISETP.LT.AND P1, PT, R109, UR50, !P0 ;  /* 0x000000326d007c0c */ /* 0x000fe2000c721270 */
[----:B------:R-:W3:Y:S01]  /*112430*/  LDCU UR50, c[0x0][0x398] ;  /* 0x00007300ff3277ac */ /* 0x000ee20008000800 */
[----:B------:R-:W-:-:S11]  /*112440*/  LOP3.LUT R88, R88, 0xfffffffd, RZ, 0xc0, !PT ;  /* 0xfffffffd58587812 */ /* 0x000fd600078ec0ff */
[----:B------:R-:W-:Y:S02]  /*112450*/  @P1 LOP3.LUT R90, R90, 0x40000000, RZ, 0xfc, !PT ;  /* 0x400000005a5a1812 */ /* 0x000fe400078efcff */
[----:B-1----:R-:W-:Y:S01]  /*112460*/  ISETP.LT.AND P2, PT, R111, UR35, !P0 ;  /* 0x000000236f007c0c */ /* 0x002fe2000c741270 */
[----:B------:R-:W1:Y:S01]  /*112470*/  LDCU UR35, c[0x0][0x398] ;  /* 0x00007300ff2377ac */ /* 0x000e620008000800 */
[----:B---3--:R-:W-:Y:S01]  /*112480*/  ISETP.LT.AND P1, PT, R112, UR50, !P0 ;  /* 0x0000003270007c0c */ /* 0x008fe2000c721270 */
[----:B------:R-:W3:Y:S01]  /*112490*/  LDCU UR50, c[0x0][0x398] ;  /* 0x00007300ff3277ac */ /* 0x000ee20008000800 */
[----:B------:R-:W-:-:S11]  /*1124a0*/  LOP3.LUT R90, R90, 0x7fffffff, RZ, 0xc0, !PT ;  /* 0x7fffffff5a5a7812 */ /* 0x000fd600078ec0ff */
[----:B------:R-:W-:Y:S02]  /*1124b0*/  @P1 LOP3.LUT R88, R88, 0x2, RZ, 0xfc, !PT ;  /* 0x0000000258581812 */ /* 0x000fe400078efcff */
[----:B------:R-:W-:Y:S01]  /*1124c0*/  ISETP.LT.AND P1, PT, R110, UR38, !P0 ;  /* 0x000000266e007c0c */ /* 0x000fe2000c721270 */
[----:B------:R-:W4:Y:S01]  /*1124d0*/  LDCU UR38, c[0x0][0x398] ;  /* 0x00007300ff2677ac */ /* 0x000f220008000800 */
[----:B------:R-:W-:-:S04]  /*1124e0*/  LOP3.LUT R88, R88, 0xfffffffe, RZ, 0xc0, !PT ;  /* 0xfffffffe58587812 */ /* 0x000fc800078ec0ff */
[----:B------:R-:W-:Y:S02]  /*1124f0*/  @P2 LOP3.LUT R88, R88, 0x1, RZ, 0xfc, !PT ;  /* 0x0000000158582812 */ /* 0x000fe400078efcff */
[----:B-1----:R-:W-:Y:S01]  /*112500*/  ISETP.LT.AND P2, PT, R108, UR35, !P0 ;  /* 0x000000236c007c0c */ /* 0x002fe2000c741270 */
[----:B------:R-:W1:Y:S04]  /*112510*/  LDCU UR35, c[0x0][0x398] ;  /* 0x00007300ff2377ac */ /* 0x000e680008000800 */
[----:B------:R-:W-:Y:S02]  /*112520*/  @P1 LOP3.LUT R90, R90, 0x80000000, RZ, 0xfc, !PT ;  /* 0x800000005a5a1812 */ /* 0x000fe400078efcff */
[----:B---3--:R-:W-:Y:S02]  /*112530*/  ISETP.LT.AND P1, PT, R107, UR50, !P0 ;  /* 0x000000326b007c0c */ /* 0x008fe4000c721270 */
[----:B------:R-:W-:-:S04]  /*112540*/  LOP3.LUT R90, R90, 0xdfffffff, RZ, 0xc0, !PT ;  /* 0xdfffffff5a5a7812 */ /* 0x000fc800078ec0ff */
[----:B------:R-:W-:Y:S02]  /*112550*/  @P2 LOP3.LUT R90, R90, 0x20000000, RZ, 0xfc, !PT ;  /* 0x200000005a5a2812 */ /* 0x000fe400078efcff */
[----:B----4-:R-:W-:Y:S01]  /*112560*/  ISETP.LT.AND P2, PT, R115, UR38, !P0 ;  /* 0x0000002673007c0c */ /* 0x010fe2000c741270 */
[----:B------:R-:W3:Y:S01]  /*112570*/  LDCU UR38, c[0x0][0x398] ;  /* 0x00007300ff2677ac */ /* 0x000ee20008000800 */
[----:B------:R-:W-:-:S04]  /*112580*/  LOP3.LUT R90, R90, 0xefffffff, RZ, 0xc0, !PT ;  /* 0xefffffff5a5a7812 */ /* 0x000fc800078ec0ff */
[----:B------:R-:W-:Y:S02]  /*112590*/  @P1 LOP3.LUT R90, R90, 0x10000000, RZ, 0xfc, !PT ;  /* 0x100000005a5a1812 */ /* 0x000fe400078efcff */
[----:B-1----:R-:W-:Y:S02]  /*1125a0*/  ISETP.LT.AND P1, PT, R114, UR35, !P0 ;  /* 0x0000002372007c0c */ /* 0x002fe4000c721270 */
[----:B------:R-:W-:Y:S02]  /*1125b0*/  LOP3.LUT R90, R90, 0xf7ffffff, RZ, 0xc0, !PT ;  /* 0xf7ffffff5a5a7812 */ /* 0x000fe400078ec0ff */
[----:B------:R-:W-:Y:S02]  /*1125c0*/  ISETP.GE.AND P0, PT, R99, UR39, PT ;  /* 0x0000002763007c0c */ /* 0x000fe4000bf06270 */
[----:B------:R-:W-:Y:S02]  /*1125d0*/  @P2 LOP3.LUT R90, R90, 0x8000000, RZ, 0xfc, !PT ;  /* 0x080000005a5a2812 */ /* 0x000fe400078efcff */
[----:B------:R-:W-:-:S02]  /*1125e0*/  ISETP.LT.AND P2, PT, R109, UR48, !P0 ;  /* 0x000000306d007c0c */ /* 0x000fc4000c741270 */
[----:B------:R-:W-:-:S04]  /*1125f0*/  LOP3.LUT R90, R90, 0xfbffffff, RZ, 0xc0, !PT ;  /* 0xfbffffff5a5a7812 */ /* 0x000fc800078ec0ff */
[----:B------:R-:W-:Y:S02]  /*112600*/  @P1 LOP3.LUT R90, R90, 0x4000000, RZ, 0xfc, !PT ;  /* 0x040000005a5a1812 */ /* 0x000fe400078efcff */
[----:B---3--:R-:W-:Y:S02]  /*112610*/  ISETP.LT.AND P1, PT, R112, UR38, !P0 ;  /* 0x0000002670007c0c */ /* 0x008fe4000c721270 */
        /* <DEDUP_REMOVED lines=46> */
[----:B--2---:R-:W-:-:S02]  /*112900*/  ISETP.LT.AND P2, PT, R109, UR42, !P0 ;  /* 0x0000002a6d007c0c */ /* 0x004fc4000c741270 */
        /* <DEDUP_REMOVED lines=28> */
[----:B------:R-:W-:-:S03]  /*112ad0*/  ISETP.LT.AND P3, PT, R111, UR32, !P0 ;  /* 0x000000206f007c0c */ /* 0x000fc6000c761270 */
[----:B------:R-:W-:Y:S02]  /*112ae0*/  @P2 LOP3.LUT R75, R75, 0x40000000, RZ, 0xfc, !PT ;  /* 0x400000004b4b2812 */ /* 0x000fe400078efcff */
[----:B------:R-:W-:Y:S02]  /*112af0*/  ISETP.LT.AND P2, PT, R110, UR31, !P0 ;  /* 0x0000001f6e007c0c */ /* 0x000fe4000c741270 */
[----:B------:R-:W-:Y:S02]  /*112b00*/  LOP3.LUT R90, R90, 0xfffffffd, RZ, 0xc0, !PT ;  /* 0xfffffffd5a5a7812 */ /* 0x000fe400078ec0ff */
[----:B------:R-:W-:Y:S02]  /*112b10*/  LOP3.LUT R75, R75, 0x7fffffff, RZ, 0xc0, !PT ;  /* 0x7fffffff4b4b7812 */ /* 0x000fe400078ec0ff */
[----:B------:R-:W-:Y:S02]  /*112b20*/  @P1 LOP3.LUT R90, R90, 0x2, RZ, 0xfc, !PT ;  /* 0x000000025a5a1812 */ /* 0x000fe400078efcff */
[----:B------:R-:W-:-:S02]  /*112b30*/  ISETP.LT.AND P1, PT, R108, UR20, !P0 ;  /* 0x000000146c007c0c */ /* 0x000fc4000c721270 */
[----:B------:R-:W-:-:S03]  /*112b40*/  LOP3.LUT R90, R90, 0xfffffffe, RZ, 0xc0, !PT ;  /* 0xfffffffe5a5a7812 */ /* 0x000fc600078ec0ff */
[----:B------:R-:W-:Y:S02]  /*112b50*/  @P2 LOP3.LUT R75, R75, 0x80000000, RZ, 0xfc, !PT ;  /* 0x800000004b4b2812 */ /* 0x000fe400078efcff */
        /* <DEDUP_REMOVED lines=59> */
[----:B------:R-:W-:Y:S01]  /*112f10*/  ISETP.GE.AND P0, PT, R96, UR55, PT ;  /* 0x0000003760007c0c */ /* 0x000fe2000bf06270 */
[----:B------:R-:W-:Y:S01]  /*112f20*/  NOP ;  /* 0x0000000000007918 */ /* 0x000fe20000000000 */
[----:B------:R-:W-:Y:S01]  /*112f30*/  @P2 LOP3.LUT R75, R75, 0x800, RZ, 0xfc, !PT ;  /* 0x000008004b4b2812 */ /* 0x000fe200078efcff */
[----:B------:R-:W1:Y:S01]  /*112f40*/  LDS.128 R96, [R73] ;  /* 0x0000000049607984 */ /* 0x000e620000000c00 */
        /* <DEDUP_REMOVED lines=22> */
[----:B-1----:R1:W-:Y:S01]  /*1130b0*/  STL.64 [R1+0x1b70], R96 ;  /* 0x001b706001007387 */ /* 0x0023e20000100a00 */
[----:B------:R-:W-:Y:S02]  /*1130c0*/  LOP3.LUT R75, R75, 0xfffffff7, RZ, 0xc0, !PT ;  /* 0xfffffff74b4b7812 */ /* 0x000fe400078ec0ff */
[----:B------:R-:W-:Y:S01]  /*1130d0*/  ISETP.GE.AND P6, PT, R113, UR57, PT ;  /* 0x0000003971007c0c */ /* 0x000fe2000bfc6270 */
[----:B------:R-:W-:Y:S01]  /*1130e0*/  STL.64 [R1+0x1b78], R98 ;  /* 0x001b786201007387 */ /* 0x000fe20000100a00 */
[----:B------:R-:W-:Y:S02]  /*1130f0*/  @P2 LOP3.LUT R75, R75, 0x8, RZ, 0xfc, !PT ;  /* 0x000000084b4b2812 */ /* 0x000fe400078efcff */
[----:B------:R-:W-:-:S02]  /*113100*/  ISETP.LT.AND P0, PT, R112, UR60, !P6 ;  /* 0x0000003c70007c0c */ /* 0x000fc4000f701270 */
[----:B------:R-:W-:-:S04]  /*113110*/  LOP3.LUT R75, R75, 0xfffffffb, RZ, 0xc0, !PT ;  /* 0xfffffffb4b4b7812 */ /* 0x000fc800078ec0ff */
[----:B------:R-:W-:-:S04]  /*113120*/  @P1 LOP3.LUT R75, R75, 0x4, RZ, 0xfc, !PT ;  /* 0x000000044b4b1812 */ /* 0x000fc800078efcff */
[----:B------:R-:W-:Y:S01]  /*113130*/  LOP3.LUT R75, R75, 0xfffffffd, RZ, 0xc0, !PT ;  /* 0xfffffffd4b4b7812 */ /* 0x000fe200078ec0ff */
[----:B------:R-:W-:Y:S01]  /*113140*/  IMAD.MOV.U32 R100, RZ, RZ, R188 ;  /* 0x000000ffff647224 */ /* 0x000fe200078e00bc */
[----:B------:R-:W-:Y:S02]  /*113150*/  ISETP.LT.AND P3, PT, R111, UR72, !P6 ;  /* 0x000000486f007c0c */ /* 0x000fe4000f761270 */
[----:B------:R-:W-:Y:S01]  /*113160*/  @P0 LOP3.LUT R75, R75, 0x2, RZ, 0xfc, !PT ;  /* 0x000000024b4b0812 */ /* 0x000fe200078efcff */
[----:B------:R-:W-:Y:S01]  /*113170*/  IMAD.MOV.U32 R101, RZ, RZ, R190 ;  /* 0x000000ffff657224 */ /* 0x000fe200078e00be */
[----:B------:R-:W-:Y:S02]  /*113180*/  ISETP.LT.AND P2, PT, R110, UR73, !P6 ;  /* 0x000000496e007c0c */ /* 0x000fe4000f741270 */
[----:B------:R-:W-:Y:S02]  /*113190*/  ISETP.LT.AND P1, PT, R109, UR74, !P6 ;  /* 0x0000004a6d007c0c */ /* 0x000fe4000f721270 */
[----:B------:R-:W-:-:S02]  /*1131a0*/  ISETP.LT.AND P0, PT, R108, UR75, !P6 ;  /* 0x0000004b6c007c0c */ /* 0x000fc4000f701270 */
[----:B------:R-:W-:Y:S01]  /*1131b0*/  ISETP.LT.AND P6, PT, R107, UR34, !P6 ;  /* 0x000000226b007c0c */ /* 0x000fe2000f7c1270 */
[----:B------:R-:W-:Y:S01]  /*1131c0*/  NOP ;  /* 0x0000000000007918 */ /* 0x000fe20000000000 */
[----:B------:R-:W-:Y:S01]  /*1131d0*/  STL [R1+0x5454], R67 ;  /* 0x0054544301007387 */ /* 0x000fe20000100800 */
[----:B------:R-:W2:Y:S01]  /*1131e0*/  LDCU UR5, c[0x0][0x39c] ;  /* 0x00007380ff0577ac */ /* 0x000ea20008000800 */
[----:B------:R-:W-:Y:S02]  /*1131f0*/  LOP3.LUT R0, R0, 0xffffffdf, RZ, 0xc0, !PT ;  /* 0xffffffdf00007812 */ /* 0x000fe400078ec0ff */
[----:B------:R-:W-:Y:S01]  /*113200*/  STL [R1+0x5450], R68 ;  /* 0x0054504401007387 */ /* 0x000fe20000100800 */
[----:B------:R-:W3:Y:S03]  /*113210*/  LDCU UR4, c[0x0][0x39c] ;  /* 0x00007380ff0477ac */ /* 0x000ee60008000800 */
[----:B------:R-:W-:Y:S01]  /*113220*/  STSM.16.M88.4 [R73], R92 ;  /* 0x0000005c49007844 */ /* 0x000fe20000000200 */
[----:B------:R-:W-:Y:S01]  /*113230*/  IMAD.WIDE R118, R116, 0x4, R56 ;  /* 0x0000000474767825 */ /* 0x000fe200078e0238 */
[----:B------:R-:W-:Y:S01]  /*113240*/  @P4 LOP3.LUT R0, R0, 0x20, RZ, 0xfc, !PT ;  /* 0x0000002000004812 */ /* 0x000fe200078efcff */
[----:B------:R-:W4:Y:S01]  /*113250*/  LDCU UR6, c[0x0][0x3b8] ;  /* 0x00007700ff0677ac */ /* 0x000f220008000800 */
[----:B------:R-:W-:Y:S01]  /*113260*/  STL [R1+0x544c], R69 ;  /* 0x00544c4501007387 */ /* 0x000fe20000100800 */
[----:B------:R-:W-:-:S03]  /*113270*/  LOP3.LUT P4, RZ, R75, 0x2, RZ, 0xc0, !PT ;  /* 0x000000024bff7812 */ /* 0x000fc6000788c0ff */
[----:B------:R-:W-:Y:S04]  /*113280*/  STL [R1+0x5448], R70 ;  /* 0x0054484601007387 */ /* 0x000fe80000100800 */
[----:B------:R-:W-:Y:S01]  /*113290*/  STL [R1+0x5444], R71 ;  /* 0x0054444701007387 */ /* 0x000fe20000100800 */
[----:B------:R-:W-:-:S03]  /*1132a0*/  NOP ;  /* 0x0000000000007918 */ /* 0x000fc60000000000 */
[----:B------:R-:W-:Y:S04]  /*1132b0*/  STL [R1+0x543c], R72 ;  /* 0x00543c4801007387 */ /* 0x000fe80000100800 */
[----:B------:R-:W2:Y:S04]  /*1132c0*/  LDL.LU R102, [R1+0x22c0] ;  /* 0x0022c00001667983 */ /* 0x000ea80000300800 */
[----:B------:R-:W2:Y:S04]  /*1132d0*/  LDL.LU R103, [R1+0x22c8] ;  /* 0x0022c80001677983 */ /* 0x000ea80000300800 */
[----:B------:R-:W3:Y:S01]  /*1132e0*/  LDS.128 R68, [R73] ;  /* 0x0000000049447984 */ /* 0x000ee20000000c00 */
[----:B------:R-:W-:-:S03]  /*1132f0*/  NOP ;  /* 0x0000000000007918 */ /* 0x000fc60000000000 */
[----:B-1----:R-:W4:Y:S04]  /*113300*/  LDL.LU R96, [R1+0x7b0] ;  /* 0x0007b00001607983 */ /* 0x002f280000300800 */
[----:B------:R-:W4:Y:S01]  /*113310*/  LDL.LU R97, [R1+0x7b8] ;  /* 0x0007b80001617983 */ /* 0x000f220000300800 */
[----:B---3--:R-:W-:-:S03]  /*113320*/  IMAD.MOV.U32 R72, RZ, RZ, R69 ;  /* 0x000000ffff487224 */ /* 0x008fc600078e0045 */
[----:B------:R-:W-:Y:S04]  /*113330*/  STL [R1+0x1b60], R68 ;  /* 0x001b604401007387 */ /* 0x000fe80000100800 */
[----:B------:R-:W-:Y:S04]  /*113340*/  STL.64 [R1+0x1b68], R70 ;  /* 0x001b684601007387 */ /* 0x000fe80000100a00 */
[----:B------:R-:W-:Y:S04]  /*113350*/  STL [R1+0x5440], R72 ;  /* 0x0054404801007387 */ /* 0x000fe80000100800 */
        /* <DEDUP_REMOVED lines=16> */
[----:B------:R-:W2:Y:S04]  /*113460*/  LDL.LU R92, [R1+0x1d90] ;  /* 0x001d9000015c7983 */ /* 0x000ea80000300800 */
[----:B------:R-:W2:Y:S04]  /*113470*/  LDL.LU R93, [R1+0x1d98] ;  /* 0x001d9800015d7983 */ /* 0x000ea80000300800 */
[----:B-1----:R-:W-:Y:S04]  /*113480*/  STL.64 [R1+0x1b40], R68 ;  /* 0x001b404401007387 */ /* 0x002fe80000100a00 */
[----:B------:R-:W-:Y:S04]  /*113490*/  STL.64 [R1+0x1b48], R70 ;  /* 0x001b484601007387 */ /* 0x000fe80000100a00 */
[----:B------:R-:W2:Y:S04]  /*1134a0*/  LDL.LU R94, [R1+0x2cb0] ;  /* 0x002cb000015e7983 */ /* 0x000ea80000300800 */
[----:B------:R-:W2:Y:S04]  /*1134b0*/  LDL.LU R95, [R1+0x2cb8] ;  /* 0x002cb800015f7983 */ /* 0x000ea80000300800 */
        /* <DEDUP_REMOVED lines=51> */
[----:B------:R-:W-:-:S03]  /*1137f0*/  IMAD.MOV.U32 R96, RZ, RZ, R189 ;  /* 0x000000ffff607224 */ /* 0x000fc600078e00bd */
[----:B-1----:R-:W4:Y:S04]  /*113800*/  LDL.LU R92, [R1+0x7b4] ;  /* 0x0007b400015c7983 */ /* 0x002f280000300800 */
[----:B------:R-:W4:Y:S01]  /*113810*/  LDL.LU R93, [R1+0x7bc] ;  /* 0x0007bc00015d7983 */ /* 0x000f220000300800 */
[----:B------:R-:W-:Y:S01]  /*113820*/  IMAD.MOV.U32 R97, RZ, RZ, R191 ;  /* 0x000000ffff617224 */ /* 0x000fe200078e00bf */
[----:B------:R-:W-:Y:S02]  /*113830*/  NOP ;  /* 0x0000000000007918 */ /* 0x000fe40000000000 */
        /* <DEDUP_REMOVED lines=50> */
[----:B--2---:R-:W-:Y:S04]  /*113b60*/  STL [R1+0x284], R69 ;  /* 0x0002844501007387 */ /* 0x004fe80000100800 */
[----:B------:R-:W-:Y:S04]  /*113b70*/  STL.64 [R1+0x288], R70 ;  /* 0x0002884601007387 */ /* 0x000fe80000100a00 */
[----:B------:R-:W3:Y:S04]  /*113b80*/  LDL.LU R98, [R1+0x1c90] ;  /* 0x001c900001627983 */ /* 0x000ee80000300800 */
[----:B------:R-:W3:Y:S01]  /*113b90*/  LDL.LU R99, [R1+0x1c98] ;  /* 0x001c980001637983 */ /* 0x000ee20000300800 */
[----:B------:R-:W-:-:S03]  /*113ba0*/  IMAD.MOV.U32 R72, RZ, RZ, R68 ;  /* 0x000000ffff487224 */ /* 0x000fc600078e0044 */
        /* <DEDUP_REMOVED lines=341> */
[----:B------:R-:W-:-:S03]  /*115100*/  MOV R96, R4 ;  /* 0x0000000400607202 */ /* 0x000fc60000000f00 */
        /* <DEDUP_REMOVED lines=28> */
[----:B------:R-:W2:Y:S04]  /*1152d0*/  LDL.LU R100, [R1+0x1e40] ;  /* 0x001e400001647983 */ /* 0x000ea80000300800 */
[----:B------:R-:W2:Y:S04]  /*1152e0*/  LDL.LU R101, [R1+0x1e48] ;  /* 0x001e480001657983 */ /* 0x000ea80000300800 */
        /* <DEDUP_REMOVED lines=12> */
[----:B------:R-:W3:Y:S04]  /*1153b0*/  LDL.LU R96, [R1+0x94] ;  /* 0x0000940001607983 */ /* 0x000ee80000300800 */
[----:B------:R-:W3:Y:S04]  /*1153c0*/  LDL.LU R97, [R1+0x9c] ;  /* 0x00009c0001617983 */ /* 0x000ee80000300800 */
[----:B-1----:R-:W-:Y:S04]  /*1153d0*/  STL.64 [R1+0x1e20], R68 ;  /* 0x001e204401007387 */ /* 0x002fe80000100a00 */
[----:B------:R-:W-:Y:S04]  /*1153e0*/  STL.64 [R1+0x1e28], R70 ;  /* 0x001e284601007387 */ /* 0x000fe80000100a00 */
[----:B------:R-:W3:Y:S04]  /*1153f0*/  LDL.LU R98, [R1+0x1494] ;  /* 0x0014940001627983 */ /* 0x000ee80000300800 */
[----:B------:R-:W3:Y:S04]  /*115400*/  LDL.LU R99, [R1+0x149c] ;  /* 0x00149c0001637983 */ /* 0x000ee80000300800 */
[----:B------:R-:W4:Y:S04]  /*115410*/  LDL.LU R92, [R1+0x254] ;  /* 0x00025400015c7983 */ /* 0x000f280000300800 */
        /* <DEDUP_REMOVED lines=19> */
[----:B----4-:R1:W-:Y:S02]  /*115550*/  STSM.16.M88.4 [R73], R92 ;  /* 0x0000005c49007844 */ /* 0x0103e40000000200 */
[----:B-1----:R-:W-:-:S02]  /*115560*/  IMAD.MOV.U32 R92, RZ, RZ, R5 ;  /* 0x000000ffff5c7224 */ /* 0x002fc400078e0005 */
[----:B------:R-:W-:Y:S01]  /*115570*/  IMAD.MOV.U32 R93, RZ, RZ, R7 ;  /* 0x000000ffff5d7224 */ /* 0x000fe200078e0007 */
[----:B------:R-:W-:Y:S01]  /*115580*/  NOP ;  /* 0x0000000000007918 */ /* 0x000fe20000000000 */
[----:B------:R-:W1:Y:S01]  /*115590*/  LDS.128 R4, [R73] ;  /* 0x0000000049047984 */ /* 0x000e620000000c00 */
[----:B------:R-:W-:-:S03]  /*1155a0*/  NOP ;  /* 0x0000000000007918 */ /* 0x000fc60000000000 */
[----:B-1----:R1:W-:Y:S04]  /*1155b0*/  STL.64 [R1+0x1d70], R4 ;  /* 0x001d700401007387 */ /* 0x0023e80000100a00 */
[----:B------:R-:W-:Y:S04]  /*1155c0*/  STL.64 [R1+0x1d78], R6 ;  /* 0x001d780601007387 */ /* 0x000fe80000100a00 */
[----:B------:R-:W2:Y:S04]  /*1155d0*/  LDL.LU R94, [R1+0x2294] ;  /* 0x00229400015e7983 */ /* 0x000ea80000300800 */
[----:B------:R-:W2:Y:S04]  /*1155e0*/  LDL.LU R95, [R1+0x229c] ;  /* 0x00229c00015f7983 */ /* 0x000ea80000300800 */
[----:B---3--:R-:W-:Y:S01]  /*1155f0*/  STSM.16.M88.4 [R73], R96 ;  /* 0x0000006049007844 */ /* 0x008fe20000000200 */
[----:B------:R-:W-:-:S03]  /*115600*/  NOP ;  /* 0x0000000000007918 */ /* 0x000fc60000000000 */
[----:B------:R-:W3:Y:S01]  /*115610*/  LDS.128 R68, [R73] ;  /* 0x0000000049447984 */ /* 0x000ee20000000c00 */
[----:B------:R-:W-:-:S03]  /*115620*/  NOP ;  /* 0x0000000000007918 */ /* 0x000fc60000000000 */
        /* <DEDUP_REMOVED lines=145> */
[----:B------:R-:W4:Y:S01]  /*115f40*/  LDL.LU R7, [R1+0x20cc] ;  /* 0x0020cc0001077983 */ /* 0x000f220000300800 */
[----:B------:R-:W-:-:S02]  /*115f50*/  IMAD.MOV.U32 R8, RZ, RZ, R9 ;  /* 0x000000ffff087224 */ /* 0x000fc400078e0009 */
[----:B------:R-:W-:Y:S01]  /*115f60*/  IMAD.MOV.U32 R9, RZ, RZ, R11 ;  /* 0x000000ffff097224 */ /* 0x000fe200078e000b */
        /* <DEDUP_REMOVED lines=158> */
[----:B---3--:R1:W-:Y:S02]  /*116950*/  STSM.16.M88.4 [R73], R8 ;  /* 0x0000000849007844 */ /* 0x0083e40000000200 */
[----:B-1----:R-:W-:-:S02]  /*116960*/  IMAD.MOV.U32 R8, RZ, RZ, R13 ;  /* 0x000000ffff087224 */ /* 0x002fc400078e000d */
[----:B------:R-:W-:Y:S01]  /*116970*/  IMAD.MOV.U32 R9, RZ, RZ, R15 ;  /* 0x000000ffff097224 */ /* 0x000fe200078e000f */
[----:B------:R-:W-:Y:S01]  /*116980*/  NOP ;  /* 0x0000000000007918 */ /* 0x000fe20000000000 */
        /* <DEDUP_REMOVED lines=112> */
[----:B--2---:R-:W-:Y:S04]  /*117090*/  STL.64 [R1], R12 ;  /* 0x0000000c01007387 */ /* 0x004fe80000100a00 */
        /* <DEDUP_REMOVED lines=9> */
[----:B------:R-:W3:Y:S04]  /*117130*/  LDL.LU R10, [R1+0x3040] ;  /* 0x00304000010a7983 */ /* 0x000ee80000300800 */
[----:B------:R-:W3:Y:S04]  /*117140*/  LDL.LU R11, [R1+0x3048] ;  /* 0x00304800010b7983 */ /* 0x000ee80000300800 */
[----:B----4-:R1:W-:Y:S01]  /*117150*/  STSM.16.M88.4 [R73], R4 ;  /* 0x0000000449007844 */ /* 0x0103e20000000200 */
[----:B------:R-:W-:-:S03]  /*117160*/  NOP ;  /* 0x0000000000007918 */ /* 0x000fc60000000000 */
[----:B------:R-:W4:Y:S01]  /*117170*/  LDS.128 R244, [R73] ;  /* 0x0000000049f47984 */ /* 0x000f220000000c00 */
[----:B------:R-:W-:-:S03]  /*117180*/  NOP ;  /* 0x0000000000007918 */ /* 0x000fc60000000000 */
[----:B-1----:R-:W2:Y:S04]  /*117190*/  LDL.LU R4, [R1+0x64] ;  /* 0x0000640001047983 */ /* 0x002ea80000300800 */
[----:B------:R-:W2:Y:S04]  /*1171a0*/  LDL.LU R5, [R1+0x6c] ;  /* 0x00006c0001057983 */ /* 0x000ea80000300800 */
[----:B------:R-:W2:Y:S04]  /*1171b0*/  LDL.LU R6, [R1+0x14c4] ;  /* 0x0014c40001067983 */ /* 0x000ea80000300800 */
[----:B------:R-:W2:Y:S04]  /*1171c0*/  LDL.LU R7, [R1+0x14cc] ;  /* 0x0014cc0001077983 */ /* 0x000ea80000300800 */
[----:B---3--:R1:W-:Y:S01]  /*1171d0*/  STSM.16.M88.4 [R73], R8 ;  /* 0x0000000849007844 */ /* 0x0083e20000000200 */
[----:B------:R-:W-:-:S03]  /*1171e0*/  NOP ;  /* 0x0000000000007918 */ /* 0x000fc60000000000 */
[----:B------:R-:W3:Y:S01]  /*1171f0*/  LDS.128 R240, [R73] ;  /* 0x0000000049f07984 */ /* 0x000ee20000000c00 */
        /* <DEDUP_REMOVED lines=18> */
[----:B------:R-:W3:Y:S01]  /*117320*/  LDL.LU R11, [R1+0x86c] ;  /* 0x00086c00010b7983 */ /* 0x000ee20000300800 */
[----:B------:R-:W-:Y:S02]  /*117330*/  IMAD.MOV.U32 R8, RZ, RZ, R17 ;  /* 0x000000ffff087224 */ /* 0x000fe400078e0011 */
[----:B------:R-:W-:Y:S01]  /*117340*/  IMAD.MOV.U32 R9, RZ, RZ, R19 ;  /* 0x000000ffff097224 */ /* 0x000fe200078e0013 */
        /* <DEDUP_REMOVED lines=88> */
[----:B------:R-:W4:Y:S04]  /*1178d0*/  LDL.LU R12, [R1+0x1db0] ;  /* 0x001db000010c7983 */ /* 0x000f280000300800 */
[----:B------:R-:W4:Y:S04]  /*1178e0*/  LDL.LU R13, [R1+0x1db8] ;  /* 0x001db800010d7983 */ /* 0x000f280000300800 */
[----:B------:R-:W4:Y:S04]  /*1178f0*/  LDL.LU R14, [R1+0x30b0] ;  /* 0x0030b000010e7983 */ /* 0x000f280000300800 */
[----:B------:R-:W4:Y:S04]  /*117900*/  LDL.LU R15, [R1+0x30b8] ;  /* 0x0030b800010f7983 */ /* 0x000f280000300800 */
        /* <DEDUP_REMOVED lines=12> */
[----:B----4-:R-:W-:Y:S01]  /*1179d0*/  STSM.16.M88.4 [R73], R12 ;  /* 0x0000000c49007844 */ /* 0x010fe20000000200 */
[----:B------:R-:W-:-:S03]  /*1179e0*/  NOP ;  /* 0x0000000000007918 */ /* 0x000fc60000000000 */
[----:B-1----:R-:W4:Y:S04]  /*1179f0*/  LDL.LU R4, [R1+0x214] ;  /* 0x0002140001047983 */ /* 0x002f280000300800 */
[----:B------:R-:W4:Y:S04]  /*117a00*/  LDL.LU R5, [R1+0x21c] ;  /* 0x00021c0001057983 */ /* 0x000f280000300800 */
[----:B------:R-:W1:Y:S01]  /*117a10*/  LDS.128 R168, [R73] ;  /* 0x0000000049a87984 */ /* 0x000e620000000c00 */
[----:B------:R-:W-:-:S03]  /*117a20*/  NOP ;  /* 0x0000000000007918 */ /* 0x000fc60000000000 */
[----:B------:R-:W4:Y:S04]  /*117a30*/  LDL.LU R6, [R1+0x1c34] ;  /* 0x001c340001067983 */ /* 0x000f280000300800 */
[----:B------:R-:W4:Y:S04]  /*117a40*/  LDL.LU R7, [R1+0x1c3c] ;  /* 0x001c3c0001077983 */ /* 0x000f280000300800 */
[----:B---3--:R3:W-:Y:S01]  /*117a50*/  STSM.16.M88.4 [R73], R8 ;  /* 0x0000000849007844 */ /* 0x0087e20000000200 */
[----:B------:R-:W-:-:S03]  /*117a60*/  NOP ;  /* 0x0000000000007918 */ /* 0x000fc60000000000 */
[----:B------:R-:W1:Y:S01]  /*117a70*/  LDS.128 R164, [R73] ;  /* 0x0000000049a47984 */ /* 0x000e620000000c00 */
[----:B------:R-:W-:-:S03]  /*117a80*/  NOP ;  /* 0x0000000000007918 */ /* 0x000fc60000000000 */
[----:B---3--:R-:W3:Y:S04]  /*117a90*/  LDL.LU R8, [R1+0x404] ;  /* 0x0004040001087983 */ /* 0x008ee80000300800 */
[----:B------:R-:W3:Y:S04]  /*117aa0*/  LDL.LU R9, [R1+0x40c] ;  /* 0x00040c0001097983 */ /* 0x000ee80000300800 */
[----:B------:R-:W3:Y:S04]  /*117ab0*/  LDL.LU R10, [R1+0x2094] ;  /* 0x00209400010a7983 */ /* 0x000ee80000300800 */
[----:B------:R-:W3:Y:S04]  /*117ac0*/  LDL.LU R11, [R1+0x209c] ;  /* 0x00209c00010b7983 */ /* 0x000ee80000300800 */
[----:B----4-:R4:W-:Y:S01]  /*117ad0*/  STSM.16.M88.4 [R73], R4 ;  /* 0x0000000449007844 */ /* 0x0109e20000000200 */
[----:B------:R-:W-:-:S03]  /*117ae0*/  NOP ;  /* 0x0000000000007918 */ /* 0x000fc60000000000 */
[----:B------:R-:W1:Y:S01]  /*117af0*/  LDS.128 R160, [R73] ;  /* 0x0000000049a07984 */ /* 0x000e620000000c00 */
[----:B------:R-:W-:-:S03]  /*117b00*/  NOP ;  /* 0x0000000000007918 */ /* 0x000fc60000000000 */
[----:B----4-:R-:W4:Y:S04]  /*117b10*/  LDL.LU R6, [R1+0x854] ;  /* 0x0008540001067983 */ /* 0x010f280000300800 */
[----:B------:R-:W4:Y:S04]  /*117b20*/  LDL.LU R7, [R1+0x85c] ;  /* 0x00085c0001077983 */ /* 0x000f280000300800 */
[----:B---3--:R3:W-:Y:S01]  /*117b30*/  STSM.16.M88.4 [R73], R8 ;  /* 0x0000000849007844 */ /* 0x0087e20000000200 */
[----:B------:R-:W-:Y:S01]  /*117b40*/  IMAD.MOV.U32 R4, RZ, RZ, R21 ;  /* 0x000000ffff047224 */ /* 0x000fe200078e0015 */
[----:B------:R-:W-:Y:S01]  /*117b50*/  NOP ;  /* 0x0000000000007918 */ /* 0x000fe20000000000 */
[----:B------:R-:W-:Y:S01]  /*117b60*/  IMAD.MOV.U32 R5, RZ, RZ, R23 ;  /* 0x000000ffff057224 */ /* 0x000fe200078e0017 */
        /* <DEDUP_REMOVED lines=78> */
[----:B------:R-:W2:Y:S04]  /*118050*/  LDL.LU R14, [R1+0x3010] ;  /* 0x00301000010e7983 */ /* 0x000ea80000300800 */
[----:B------:R-:W2:Y:S04]  /*118060*/  LDL.LU R15, [R1+0x3018] ;  /* 0x00301800010f7983 */ /* 0x000ea80000300800 */
[----:B---3--:R3:W-:Y:S01]  /*118070*/  STSM.16.M88.4 [R73], R8 ;  /* 0x0000000849007844 */ /* 0x0087e20000000200 */
[----:B------:R-:W-:-:S03]  /*118080*/  NOP ;  /* 0x0000000000007918 */ /* 0x000fc60000000000 */
[----:B------:R-:W1:Y:S01]  /*118090*/  LDS.128 R112, [R73] ;  /* 0x0000000049707984 */ /* 0x000e620000000c00 */
[----:B------:R-:W-:Y:S01]  /*1180a0*/  IMAD.MOV.U32 R12, RZ, RZ, R236 ;  /* 0x000000ffff0c7224 */ /* 0x000fe200078e00ec */
[----:B------:R-:W-:Y:S02]  /*1180b0*/  NOP ;  /* 0x0000000000007918 */ /* 0x000fe40000000000 */
[----:B---3--:R-:W3:Y:S04]  /*1180c0*/  LDL.LU R8, [R1+0x1d00] ;  /* 0x001d000001087983 */ /* 0x008ee80000300800 */
[----:B------:R-:W3:Y:S04]  /*1180d0*/  LDL.LU R9, [R1+0x1d08] ;  /* 0x001d080001097983 */ /* 0x000ee80000300800 */
[----:B------:R-:W3:Y:S04]  /*1180e0*/  LDL.LU R10, [R1+0x3160] ;  /* 0x00316000010a7983 */ /* 0x000ee80000300800 */
[----:B------:R-:W3:Y:S01]  /*1180f0*/  LDL.LU R11, [R1+0x3168] ;  /* 0x00316800010b7983 */ /* 0x000ee20000300800 */
[----:B------:R-:W-:-:S03]  /*118100*/  IMAD.MOV.U32 R13, RZ, RZ, R238 ;  /* 0x000000ffff0d7224 */ /* 0x000fc600078e00ee */
[----:B----4-:R4:W-:Y:S01]  /*118110*/  STSM.16.M88.4 [R73], R4 ;  /* 0x0000000449007844 */ /* 0x0109e20000000200 */
[----:B------:R-:W-:-:S03]  /*118120*/  NOP ;  /* 0x0000000000007918 */ /* 0x000fc60000000000 */
[----:B------:R-:W1:Y:S01]  /*118130*/  LDS.128 R108, [R73] ;  /* 0x00000000496c7984 */ /* 0x000e620000000c00 */
[----:B------:R-:W-:-:S03]  /*118140*/  NOP ;  /* 0x0000000000007918 */ /* 0x000fc60000000000 */
[----:B--2---:R-:W-:Y:S01]  /*118150*/  STSM.16.M88.4 [R73], R12 ;  /* 0x0000000c49007844 */ /* 0x004fe20000000200 */
[----:B------:R-:W-:-:S03]  /*118160*/  NOP ;  /* 0x0000000000007918 */ /* 0x000fc60000000000 */
[----:B----4-:R-:W2:Y:S04]  /*118170*/  LDL.LU R4, [R1+0x34] ;  /* 0x0000340001047983 */ /* 0x010ea80000300800 */
[----:B------:R-:W2:Y:S04]  /*118180*/  LDL.LU R5, [R1+0x3c] ;  /* 0x00003c0001057983 */ /* 0x000ea80000300800 */
[----:B------:R-:W2:Y:S04]  /*118190*/  LDL.LU R6, [R1+0x14d4] ;  /* 0x0014d40001067983 */ /* 0x000ea80000300800 */
[----:B------:R-:W4:Y:S01]  /*1181a0*/  LDS.128 R104, [R73] ;  /* 0x0000000049687984 */ /* 0x000f220000000c00 */
[----:B------:R-:W-:-:S03]  /*1181b0*/  NOP ;  /* 0x0000000000007918 */ /* 0x000fc60000000000 */
[----:B------:R-:W2:Y:S04]  /*1181c0*/  LDL.LU R7, [R1+0x14dc] ;  /* 0x0014dc0001077983 */ /* 0x000ea80000300800 */
        /* <DEDUP_REMOVED lines=8> */
[----:B--2---:R2:W-:Y:S01]  /*118250*/  STSM.16.M88.4 [R73], R4 ;  /* 0x0000000449007844 */ /* 0x0045e20000000200 */
[----:B------:R-:W-:-:S03]  /*118260*/  NOP ;  /* 0x0000000000007918 */ /* 0x000fc60000000000 */
[----:B------:R-:W1:Y:S01]  /*118270*/  LDS.128 R96, [R73] ;  /* 0x0000000049607984 */ /* 0x000e620000000c00 */
[----:B------:R-:W-:-:S03]  /*118280*/  NOP ;  /* 0x0000000000007918 */ /* 0x000fc60000000000 */
[----:B--2---:R-:W2:Y:S04]  /*118290*/  LDL.LU R4, [R1+0x1f4] ;  /* 0x0001f40001047983 */ /* 0x004ea80000300800 */
[----:B------:R-:W2:Y:S04]  /*1182a0*/  LDL.LU R5, [R1+0x1fc] ;  /* 0x0001fc0001057983 */ /* 0x000ea80000300800 */
[----:B------:R-:W2:Y:S04]  /*1182b0*/  LDL.LU R6, [R1+0x9d4] ;  /* 0x0009d40001067983 */ /* 0x000ea80000300800 */
[----:B------:R-:W2:Y:S04]  /*1182c0*/  LDL.LU R7, [R1+0x9dc] ;  /* 0x0009dc0001077983 */ /* 0x000ea80000300800 */
[----:B---3--:R3:W-:Y:S01]  /*1182d0*/  STSM.16.M88.4 [R73], R8 ;  /* 0x0000000849007844 */ /* 0x0087e20000000200 */
[----:B------:R-:W-:-:S03]  /*1182e0*/  NOP ;  /* 0x0000000000007918 */ /* 0x000fc60000000000 */
[----:B------:R-:W1:Y:S01]  /*1182f0*/  LDS.128 R92, [R73] ;  /* 0x00000000495c7984 */ /* 0x000e620000000c00 */
[----:B------:R-:W-:-:S03]  /*118300*/  NOP ;  /* 0x0000000000007918 */ /* 0x000fc60000000000 */
[----:B---3--:R-:W3:Y:S04]  /*118310*/  LDL.LU R10, [R1+0x844] ;  /* 0x00084400010a7983 */ /* 0x008ee80000300800 */
[----:B------:R-:W3:Y:S01]  /*118320*/  LDL.LU R11, [R1+0x84c] ;  /* 0x00084c00010b7983 */ /* 0x000ee20000300800 */
[----:B------:R-:W-:Y:S02]  /*118330*/  IMAD.MOV.U32 R8, RZ, RZ, R25 ;  /* 0x000000ffff087224 */ /* 0x000fe400078e0019 */
[----:B------:R-:W-:Y:S02]  /*118340*/  IMAD.MOV.U32 R9, RZ, RZ, R27 ;  /* 0x000000ffff097224 */ /* 0x000fe400078e001b */
[----:B------:R-:W-:Y:S02]  /*118350*/  IMAD.MOV.U32 R12, RZ, RZ, R237 ;  /* 0x000000ffff0c7224 */ /* 0x000fe400078e00ed */
[----:B------:R-:W-:Y:S01]  /*118360*/  IMAD.MOV.U32 R13, RZ, RZ, R239 ;  /* 0x000000ffff0d7224 */ /* 0x000fe200078e00ef */
        /* <DEDUP_REMOVED lines=31> */
[----:B--2---:R-:W-:Y:S01]  /*118560*/  STSM.16.M88.4 [R73], R4 ;  /* 0x0000000449007844 */ /* 0x004fe20000000200 */
[----:B------:R-:W-:-:S03]  /*118570*/  NOP ;  /* 0x0000000000007918 */ /* 0x000fc60000000000 */
[----:B------:R-:W2:Y:S01]  /*118580*/  LDS.128 R4, [R73] ;  /* 0x0000000049047984 */ /* 0x000ea20000000c00 */
[----:B------:R-:W-:-:S03]  /*118590*/  NOP ;  /* 0x0000000000007918 */ /* 0x000fc60000000000 */
[----:B---3--:R-:W-:Y:S01]  /*1185a0*/  STSM.16.M88.4 [R73], R8 ;  /* 0x0000000849007844 */ /* 0x008fe20000000200 */
[----:B------:R-:W-:-:S03]  /*1185b0*/  NOP ;  /* 0x0000000000007918 */ /* 0x000fc60000000000 */
[----:B------:R-:W3:Y:S01]  /*1185c0*/  LDS.128 R8, [R73] ;  /* 0x0000000049087984 */ /* 0x000ee20000000c00 */
[----:B------:R-:W-:Y:S01]  /*1185d0*/  NOP ;  /* 0x0000000000007918 */ /* 0x000fe20000000000 */
[----:B----4-:R-:W-:Y:S02]  /*1185e0*/  ISETP.LT.AND P5, PT, R237, UR5, !P5 ;  /* 0x00000005ed007c0c */ /* 0x010fe4000efa1270 */
[----:B------:R-:W-:Y:S01]  /*1185f0*/  STSM.16.M88.4 [R73], R12 ;  /* 0x0000000c49007844 */ /* 0x000fe20000000200 */
[----:B------:R-:W-:-:S03]  /*118600*/  NOP ;  /* 0x0000000000007918 */ /* 0x000fc60000000000 */
[----:B------:R-:W4:Y:S01]  /*118610*/  LDS.128 R12, [R73] ;  /* 0x00000000490c7984 */ /* 0x000f220000000c00 */
[----:B------:R-:W-:-:S03]  /*118620*/  NOP ;  /* 0x0000000000007918 */ /* 0x000fc60000000000 */
[----:B------:R1:W-:Y:S01]  /*118630*/  STSM.16.M88.4 [R73], R16 ;  /* 0x0000001049007844 */ /* 0x0003e20000000200 */
[----:B------:R-:W-:-:S03]  /*118640*/  NOP ;  /* 0x0000000000007918 */ /* 0x000fc60000000000 */
[----:B------:R-:W-:Y:S01]  /*118650*/  @P5 STG.E desc[UR40][R118.64], R239 ;  /* 0x000000ef76005986 */ /* 0x000fe2000c101928 */
[----:B------:R-:W-:-:S04]  /*118660*/  LOP3.LUT P5, RZ, R75, 0x1, RZ, 0xc0, !PT ;  /* 0x000000014bff7812 */ /* 0x000fc800078ac0ff */
[----:B------:R-:W-:Y:S02]  /*118670*/  ISETP.LT.AND P5, PT, R237, UR4, !P5 ;  /* 0x00000004ed007c0c */ /* 0x000fe4000efa1270 */
[----:B------:R-:W2:Y:S01]  /*118680*/  LDL.LU R237, [R1+0x27b0] ;  /* 0x0027b00001ed7983 */ /* 0x000ea20000300800 */
[----:B-1----:R-:W-:-:S10]  /*118690*/  IMAD.WIDE R16, R116, 0x4, R54 ;  /* 0x0000000474107825 */ /* 0x002fd400078e0236 */
[----:B------:R1:W-:Y:S02]  /*1186a0*/  @P5 STG.E desc[UR40][R16.64], R238 ;  /* 0x000000ee10005986 */ /* 0x0003e4000c101928 */
[----:B-1----:R-:W-:-:S05]  /*1186b0*/  IMAD.WIDE R16, R116, 0x4, R52 ;  /* 0x0000000474107825 */ /* 0x002fca00078e0234 */
        /* <DEDUP_REMOVED lines=8> */
[----:B------:R1:W-:Y:S04]  /*118740*/  @P3 STG.E desc[UR40][R16.64], R67 ;  /* 0x0000004310003986 */ /* 0x0003e8000c101928 */
[----:B-1----:R-:W2:Y:S01]  /*118750*/  LDL.LU R67, [R1+0x2800] ;  /* 0x0028000001437983 */ /* 0x002ea20000300800 */
[----:B------:R-:W-:-:S03]  /*118760*/  IMAD.WIDE R16, R116, 0x4, R42 ;  /* 0x0000000474107825 */ /* 0x000fc600078e022a */
[----:B------:R-:W3:Y:S04]  /*118770*/  LDL.LU R19, [R1+0xc70] ;  /* 0x000c700001137983 */ /* 0x000ee80000300800 */
[----:B------:R1:W-:Y:S04]  /*118780*/  @P4 STG.E desc[UR40][R16.64], R68 ;  /* 0x0000004410004986 */ /* 0x0003e8000c101928 */
[----:B-1----:R-:W4:Y:S04]  /*118790*/  LDL.LU R68, [R1+0xc60] ;  /* 0x000c600001447983 */ /* 0x002f280000300800 */
[----:B------:R-:W4:Y:S04]  /*1187a0*/  LDL.LU R239, [R1+0xc50] ;  /* 0x000c500001ef7983 */ /* 0x000f280000300800 */
[----:B------:R-:W4:Y:S04]  /*1187b0*/  LDL.LU R236, [R1+0xc40] ;  /* 0x000c400001ec7983 */ /* 0x000f280000300800 */
[----:B------:R-:W4:Y:S04]  /*1187c0*/  LDL.LU R71, [R1+0x3f0] ;  /* 0x0003f00001477983 */ /* 0x000f280000300800 */
[----:B------:R-:W4:Y:S04]  /*1187d0*/  LDL.LU R70, [R1+0x200] ;  /* 0x0002000001467983 */ /* 0x000f280000300800 */
[----:B------:R-:W4:Y:S01]  /*1187e0*/  LDL.LU R69, [R1+0x40] ;  /* 0x0000400001457983 */ /* 0x000f220000300800 */
[----:B------:R-:W-:-:S02]  /*1187f0*/  LOP3.LUT P3, RZ, R75, 0x4000, RZ, 0xc0, !PT ;  /* 0x000040004bff7812 */ /* 0x000fc4000786c0ff */
[----:B------:R-:W-:Y:S01]  /*118800*/  LOP3.LUT R116, R116, 0xffffffdf, RZ, 0xc0, !PT ;  /* 0xffffffdf74747812 */ /* 0x000fe200078ec0ff */
[----:B------:R-:W4:Y:S10]  /*118810*/  LDL.LU R238, [R1+0x27fc] ;  /* 0x0027fc0001ee7983 */ /* 0x000f340000300800 */
[----:B------:R-:W-:-:S02]  /*118820*/  @P3 LOP3.LUT R116, R116, 0x20, RZ, 0xfc, !PT ;  /* 0x0000002074743812 */ /* 0x000fc400078efcff */
[----:B------:R-:W-:Y:S02]  /*118830*/  LOP3.LUT P3, RZ, R75, 0x2000, RZ, 0xc0, !PT ;  /* 0x000020004bff7812 */ /* 0x000fe4000786c0ff */
[----:B------:R-:W-:-:S11]  /*118840*/  LOP3.LUT R116, R116, 0xffffffbf, RZ, 0xc0, !PT ;  /* 0xffffffbf74747812 */ /* 0x000fd600078ec0ff */
[----:B------:R-:W-:Y:S02]  /*118850*/  @P3 LOP3.LUT R116, R116, 0x40, RZ, 0xfc, !PT ;  /* 0x0000004074743812 */ /* 0x000fe400078efcff */
        /* <DEDUP_REMOVED lines=9> */
[C---:B------:R-:W-:Y:S02]  /*1188f0*/  LOP3.LUT P3, RZ, R75.reuse, 0x200, RZ, 0xc0, !PT ;  /* 0x000002004bff7812 */ /* 0x040fe4000786c0ff */
[----:B------:R-:W-:Y:S02]  /*118900*/  LOP3.LUT R116, R116, 0xfffffbff, RZ, 0xc0, !PT ;  /* 0xfffffbff74747812 */ /* 0x000fe400078ec0ff */
[----:B------:R-:W-:-:S09]  /*118910*/  LOP3.LUT P0, RZ, R75, 0x4, RZ, 0xc0, !PT ;  /* 0x000000044bff7812 */ /* 0x000fd2000780c0ff */
[----:B------:R-:W-:Y:S02]  /*118920*/  @P3 LOP3.LUT R116, R116, 0x400, RZ, 0xfc, !PT ;  /* 0x0000040074743812 */ /* 0x000fe400078efcff */
[C---:B------:R-:W-:Y:S02]  /*118930*/  LOP3.LUT P3, RZ, R75.reuse, 0x100, RZ, 0xc0, !PT ;  /* 0x000001004bff7812 */ /* 0x040fe4000786c0ff */
[----:B------:R-:W-:Y:S02]  /*118940*/  LOP3.LUT R116, R116, 0xfffff7ff, RZ, 0xc0, !PT ;  /* 0xfffff7ff74747812 */ /* 0x000fe400078ec0ff */
[C---:B------:R-:W-:Y:S02]  /*118950*/  LOP3.LUT P6, RZ, R75.reuse, 0x8, RZ, 0xc0, !PT ;  /* 0x000000084bff7812 */ /* 0x040fe400078cc0ff */
[----:B------:R-:W-:-:S07]  /*118960*/  LOP3.LUT P5, RZ, R75, 0x10, RZ, 0xc0, !PT ;  /* 0x000000104bff7812 */ /* 0x000fce00078ac0ff */
[----:B------:R-:W-:Y:S02]  /*118970*/  @P3 LOP3.LUT R116, R116, 0x800, RZ, 0xfc, !PT ;  /* 0x0000080074743812 */ /* 0x000fe400078efcff */
[C---:B------:R-:W-:Y:S02]  /*118980*/  LOP3.LUT P3, RZ, R75.reuse, 0x80, RZ, 0xc0, !PT ;  /* 0x000000804bff7812 */ /* 0x040fe4000786c0ff */
[----:B------:R-:W-:Y:S02]  /*118990*/  LOP3.LUT P4, RZ, R75, 0x20, RZ, 0xc0, !PT ;  /* 0x000000204bff7812 */ /* 0x000fe4000788c0ff */
[----:B------:R-:W-:-:S09]  /*1189a0*/  LOP3.LUT R116, R116, 0xffffefff, RZ, 0xc0, !PT ;  /* 0xffffefff74747812 */ /* 0x000fd200078ec0ff */
[----:B------:R-:W-:Y:S02]  /*1189b0*/  @P3 LOP3.LUT R116, R116, 0x1000, RZ, 0xfc, !PT ;  /* 0x0000100074743812 */ /* 0x000fe400078efcff */
[----:B------:R-:W-:Y:S01]  /*1189c0*/  LOP3.LUT P3, RZ, R75, 0x40, RZ, 0xc0, !PT ;  /* 0x000000404bff7812 */ /* 0x000fe2000786c0ff */
[----:B--2---:R-:W-:-:S05]  /*1189d0*/  IMAD.WIDE R16, R67, 0x4, R56 ;  /* 0x0000000443107825 */ /* 0x004fca00078e0238 */
[----:B---3--:R1:W-:Y:S02]  /*1189e0*/  @P0 STG.E desc[UR40][R16.64], R19 ;  /* 0x0000001310000986 */ /* 0x0083e4000c101928 */
[----:B-1----:R-:W-:-:S05]  /*1189f0*/  IMAD.WIDE R16, R67, 0x4, R54 ;  /* 0x0000000443107825 */ /* 0x002fca00078e0236 */
[----:B----4-:R1:W-:Y:S02]  /*118a00*/  @P6 STG.E desc[UR40][R16.64], R68 ;  /* 0x0000004410006986 */ /* 0x0103e4000c101928 */
[C---:B-1----:R-:W-:Y:S02]  /*118a10*/  IMAD.WIDE R16, R67.reuse, 0x4, R52 ;  /* 0x0000000443107825 */ /* 0x042fe400078e0234 */
[----:B------:R-:W2:Y:S04]  /*118a20*/  LDL.LU R68, [R1+0xcf4] ;  /* 0x000cf40001447983 */ /* 0x000ea80000300800 */
[----:B------:R1:W-:Y:S04]  /*118a30*/  @P5 STG.E desc[UR40][R16.64], R239 ;  /* 0x000000ef10005986 */ /* 0x0003e8000c101928 */
[----:B------:R-:W3:Y:S04]  /*118a40*/  LDL.LU R118, [R1+0xcd4] ;  /* 0x000cd40001767983 */ /* 0x000ee80000300800 */
[----:B------:R-:W4:Y:S01]  /*118a50*/  LDL.LU R119, [R1+0xcc4] ;  /* 0x000cc40001777983 */ /* 0x000f220000300800 */
[----:B-1----:R-:W-:-:S03]  /*118a60*/  IMAD.WIDE R16, R67, 0x4, R50 ;  /* 0x0000000443107825 */ /* 0x002fc600078e0232 */
[----:B------:R-:W3:Y:S04]  /*118a70*/  LDL.LU R18, [R1+0xcb4] ;  /* 0x000cb40001127983 */ /* 0x000ee80000300800 */
[----:B------:R1:W-:Y:S04]  /*118a80*/  @P4 STG.E desc[UR40][R16.64], R236 ;  /* 0x000000ec10004986 */ /* 0x0003e8000c101928 */
[----:B------:R-:W3:Y:S04]  /*118a90*/  LDL.LU R19, [R1+0xca4] ;  /* 0x000ca40001137983 */ /* 0x000ee80000300800 */
[----:B------:R-:W3:Y:S01]  /*118aa0*/  LDL.LU R239, [R1+0xc94] ;  /* 0x000c940001ef7983 */ /* 0x000ee20000300800 */
[----:B-1----:R-:W-:-:S03]  /*118ab0*/  IMAD.WIDE R16, R67, 0x4, R48 ;  /* 0x0000000443107825 */ /* 0x002fc600078e0230 */
[----:B------:R-:W3:Y:S04]  /*118ac0*/  LDL.LU R236, [R1+0xc84] ;  /* 0x000c840001ec7983 */ /* 0x000ee80000300800 */
[----:B------:R1:W-:Y:S01]  /*118ad0*/  @P3 STG.E desc[UR40][R16.64], R71 ;  /* 0x0000004710003986 */ /* 0x0003e2000c101928 */
[C---:B------:R-:W-:Y:S01]  /*118ae0*/  LOP3.LUT P3, RZ, R116.reuse, 0x1000, RZ, 0xc0, !PT ;  /* 0x0000100074ff7812 */ /* 0x040fe2000786c0ff */
[C---:B-1----:R-:W-:Y:S02]  /*118af0*/  IMAD.WIDE R16, R67.reuse, 0x4, R46 ;  /* 0x0000000443107825 */ /* 0x042fe400078e022e */
[----:B------:R-:W3:Y:S10]  /*118b00*/  LDL.LU R71, [R1+0xc74] ;  /* 0x000c740001477983 */ /* 0x000ef40000300800 */
[----:B------:R1:W-:Y:S01]  /*118b10*/  @P3 STG.E desc[UR40][R16.64], R70 ;  /* 0x0000004610003986 */ /* 0x0003e2000c101928 */
[----:B------:R-:W-:Y:S01]  /*118b20*/  LOP3.LUT P3, RZ, R116, 0x800, RZ, 0xc0, !PT ;  /* 0x0000080074ff7812 */ /* 0x000fe2000786c0ff */
[----:B-1----:R-:W-:-:S02]  /*118b30*/  IMAD.WIDE R16, R67, 0x4, R44 ;  /* 0x0000000443107825 */ /* 0x002fc400078e022c */
[----:B------:R-:W3:Y:S10]  /*118b40*/  LDL.LU R70, [R1+0xc64] ;  /* 0x000c640001467983 */ /* 0x000ef40000300800 */
[----:B------:R1:W-:Y:S01]  /*118b50*/  @P3 STG.E desc[UR40][R16.64], R69 ;  /* 0x0000004510003986 */ /* 0x0003e2000c101928 */
[----:B------:R-:W-:Y:S01]  /*118b60*/  LOP3.LUT P3, RZ, R116, 0x400, RZ, 0xc0, !PT ;  /* 0x0000040074ff7812 */ /* 0x000fe2000786c0ff */
[----:B-1----:R-:W-:-:S02]  /*118b70*/  IMAD.WIDE R16, R67, 0x4, R42 ;  /* 0x0000000443107825 */ /* 0x002fc400078e022a */
[----:B------:R-:W3:Y:S04]  /*118b80*/  LDL.LU R69, [R1+0xc54] ;  /* 0x000c540001457983 */ /* 0x000ee80000300800 */
[----:B------:R-:W3:Y:S06]  /*118b90*/  LDL.LU R67, [R1+0x5454] ;  /* 0x0054540001437983 */ /* 0x000eec0000300800 */
[----:B------:R1:W-:Y:S04]  /*118ba0*/  @P3 STG.E desc[UR40][R16.64], R232 ;  /* 0x000000e810003986 */ /* 0x0003e8000c101928 */
[----:B-1----:R-:W3:Y:S01]  /*118bb0*/  LDL.LU R232, [R1+0xce4] ;  /* 0x000ce40001e87983 */ /* 0x002ee20000300800 */
[----:B------:R-:W-:Y:S01]  /*118bc0*/  LOP3.LUT P3, RZ, R116, 0x200, RZ, 0xc0, !PT ;  /* 0x0000020074ff7812 */ /* 0x000fe2000786c0ff */
[----:B------:R-:W-:Y:S01]  /*118bd0*/  IMAD.WIDE R16, R238, 0x4, R56 ;  /* 0x00000004ee107825 */ /* 0x000fe200078e0238 */
[----:B------:R-:W-:-:S02]  /*118be0*/  LOP3.LUT P2, RZ, R75, 0x8000, RZ, 0xc0, !PT ;  /* 0x000080004bff7812 */ /* 0x000fc4000784c0ff */
[C---:B------:R-:W-:Y:S02]  /*118bf0*/  LOP3.LUT P1, RZ, R75.reuse, 0x10000, RZ, 0xc0, !PT ;  /* 0x000100004bff7812 */ /* 0x040fe4000782c0ff */
[C---:B------:R-:W-:Y:S02]  /*118c00*/  LOP3.LUT P0, RZ, R75.reuse, 0x20000, RZ, 0xc0, !PT ;  /* 0x000200004bff7812 */ /* 0x040fe4000780c0ff */
[C---:B------:R-:W-:Y:S02]  /*118c10*/  LOP3.LUT P6, RZ, R75.reuse, 0x40000, RZ, 0xc0, !PT ;  /* 0x000400004bff7812 */ /* 0x040fe400078cc0ff */
[C---:B------:R-:W-:Y:S02]  /*118c20*/  LOP3.LUT P5, RZ, R75.reuse, 0x80000, RZ, 0xc0, !PT ;  /* 0x000800004bff7812 */ /* 0x040fe400078ac0ff */
[----:B------:R-:W-:Y:S01]  /*118c30*/  LOP3.LUT P4, RZ, R75, 0x100000, RZ, 0xc0, !PT ;  /* 0x001000004bff7812 */ /* 0x000fe2000788c0ff */
[----:B--2---:R1:W-:Y:S01]  /*118c40*/  @P3 STG.E desc[UR40][R16.64], R68 ;  /* 0x0000004410003986 */ /* 0x0043e2000c101928 */
[----:B------:R-:W-:Y:S01]  /*118c50*/  LOP3.LUT P3, RZ, R116, 0x100, RZ, 0xc0, !PT ;  /* 0x0000010074ff7812 */ /* 0x000fe2000786c0ff */
[----:B-1----:R-:W-:-:S02]  /*118c60*/  IMAD.WIDE R16, R238, 0x4, R54 ;  /* 0x00000004ee107825 */ /* 0x002fc400078e0236 */
[----:B------:R-:W2:Y:S10]  /*118c70*/  LDL.LU R68, [R1+0x5450] ;  /* 0x0054500001447983 */ /* 0x000eb40000300800 */
[----:B---3--:R1:W-:Y:S01]  /*118c80*/  @P3 STG.E desc[UR40][R16.64], R232 ;  /* 0x000000e810003986 */ /* 0x0083e2000c101928 */
[----:B------:R-:W-:Y:S01]  /*118c90*/  LOP3.LUT P3, RZ, R116, 0x80, RZ, 0xc0, !PT ;  /* 0x0000008074ff7812 */ /* 0x000fe2000786c0ff */
[----:B-1----:R-:W-:-:S12]  /*118ca0*/  IMAD.WIDE R16, R238, 0x4, R52 ;  /* 0x00000004ee107825 */ /* 0x002fd800078e0234 */
[----:B------:R1:W-:Y:S01]  /*118cb0*/  @P3 STG.E desc[UR40][R16.64], R118 ;  /* 0x0000007610003986 */ /* 0x0003e2000c101928 */
[----:B------:R-:W-:Y:S01]  /*118cc0*/  LOP3.LUT P3, RZ, R116, 0x40, RZ, 0xc0, !PT ;  /* 0x0000004074ff7812 */ /* 0x000fe2000786c0ff */
[----:B-1----:R-:W-:-:S12]  /*118cd0*/  IMAD.WIDE R16, R238, 0x4, R50 ;  /* 0x00000004ee107825 */ /* 0x002fd800078e0232 */
[----:B----4-:R1:W-:Y:S01]  /*118ce0*/  @P3 STG.E desc[UR40][R16.64], R119 ;  /* 0x0000007710003986 */ /* 0x0103e2000c101928 */
[----:B------:R-:W-:Y:S01]  /*118cf0*/  LOP3.LUT P3, RZ, R116, 0x20, RZ, 0xc0, !PT ;  /* 0x0000002074ff7812 */ /* 0x000fe2000786c0ff */
[----:B-1----:R-:W-:-:S12]  /*118d00*/  IMAD.WIDE R16, R238, 0x4, R48 ;  /* 0x00000004ee107825 */ /* 0x002fd800078e0230 */
[----:B------:R1:W-:Y:S02]  /*118d10*/  @P3 STG.E desc[UR40][R16.64], R18 ;  /* 0x0000001210003986 */ /* 0x0003e4000c101928 */
[----:B-1----:R-:W-:-:S05]  /*118d20*/  IMAD.WIDE R16, R238, 0x4, R46 ;  /* 0x00000004ee107825 */ /* 0x002fca00078e022e */
[----:B------:R1:W-:Y:S02]  /*118d30*/  @P2 STG.E desc[UR40][R16.64], R19 ;  /* 0x0000001310002986 */ /* 0x0003e4000c101928 */
[C---:B-1----:R-:W-:Y:S02]  /*118d40*/  IMAD.WIDE R16, R238.reuse, 0x4, R44 ;  /* 0x00000004ee107825 */ /* 0x042fe400078e022c */
[----:B------:R-:W3:Y:S04]  /*118d50*/  LDL.LU R19, [R1+0x205c] ;  /* 0x00205c0001137983 */ /* 0x000ee80000300800 */
        /* <DEDUP_REMOVED lines=9> */
[----:B-1----:R-:W4:Y:S04]  /*118df0*/  LDL.LU R69, [R1+0xc44] ;  /* 0x000c440001457983 */ /* 0x002f280000300800 */
[----:B------:R-:W2:Y:S04]  /*118e00*/  LDL.LU R70, [R1+0x3f4] ;  /* 0x0003f40001467983 */ /* 0x000ea80000300800 */
[----:B------:R-:W2:Y:S04]  /*118e10*/  LDL.LU R18, [R1+0x204] ;  /* 0x0002040001127983 */ /* 0x000ea80000300800 */
[----:B------:R-:W2:Y:S04]  /*118e20*/  LDL.LU R239, [R1+0x44] ;  /* 0x0000440001ef7983 */ /* 0x000ea80000300800 */
[----:B------:R-:W2:Y:S04]  /*118e30*/  LDL.LU R238, [R1+0xcf8] ;  /* 0x000cf80001ee7983 */ /* 0x000ea80000300800 */
[----:B------:R-:W3:Y:S04]  /*118e40*/  LDL.LU R236, [R1+0xce8] ;  /* 0x000ce80001ec7983 */ /* 0x000ee80000300800 */
[----:B------:R-:W3:Y:S01]  /*118e50*/  LDL.LU R232, [R1+0x21fc] ;  /* 0x0021fc0001e87983 */ /* 0x000ee20000300800 */
[----:B------:R-:W-:Y:S01]  /*118e60*/  LOP3.LUT P0, RZ, R75, 0x200000, RZ, 0xc0, !PT ;  /* 0x002000004bff7812 */ /* 0x000fe2000780c0ff */
[----:B------:R-:W-:Y:S01]  /*118e70*/  IMAD.WIDE R16, R237, 0x4, R50 ;  /* 0x00000004ed107825 */ /* 0x000fe200078e0232 */
[----:B------:R-:W-:-:S02]  /*118e80*/  LOP3.LUT P6, RZ, R75, 0x400000, RZ, 0xc0, !PT ;  /* 0x004000004bff7812 */ /* 0x000fc400078cc0ff */
        /* <DEDUP_REMOVED lines=13> */
[----:B------:R-:W-:Y:S01]  /*118f60*/  LOP3.LUT R116, R116, 0xfffffffd, RZ, 0xc0, !PT ;  /* 0xfffffffd74747812 */ /* 0x000fe200078ec0ff */
[----:B----4-:R1:W-:Y:S04]  /*118f70*/  @P0 STG.E desc[UR40][R16.64], R69 ;  /* 0x0000004510000986 */ /* 0x0103e8000c101928 */
[----:B-1----:R-:W4:Y:S01]  /*118f80*/  LDL.LU R69, [R1+0xcd8] ;  /* 0x000cd80001457983 */ /* 0x002f220000300800 */
[----:B------:R-:W-:-:S05]  /*118f90*/  IMAD.WIDE R16, R237, 0x4, R48 ;  /* 0x00000004ed107825 */ /* 0x000fca00078e0230 */
[----:B--2---:R1:W-:Y:S04]  /*118fa0*/  @P6 STG.E desc[UR40][R16.64], R70 ;  /* 0x0000004610006986 */ /* 0x0043e8000c101928 */
[----:B-1----:R-:W2:Y:S01]  /*118fb0*/  LDL.LU R70, [R1+0xcc8] ;  /* 0x000cc80001467983 */ /* 0x002ea20000300800 */
[----:B------:R-:W-:Y:S02]  /*118fc0*/  @P3 LOP3.LUT R116, R116, 0x2, RZ, 0xfc, !PT ;  /* 0x0000000274743812 */ /* 0x000fe400078efcff */
[C---:B------:R-:W-:Y:S02]  /*118fd0*/  LOP3.LUT P3, RZ, R75.reuse, 0x10000000, RZ, 0xc0, !PT ;  /* 0x100000004bff7812 */ /* 0x040fe4000786c0ff */
[C---:B------:R-:W-:Y:S02]  /*118fe0*/  LOP3.LUT P5, RZ, R75.reuse, 0x800000, RZ, 0xc0, !PT ;  /* 0x008000004bff7812 */ /* 0x040fe400078ac0ff */
[----:B------:R-:W-:Y:S01]  /*118ff0*/  LOP3.LUT P4, RZ, R75, 0x1000000, RZ, 0xc0, !PT ;  /* 0x010000004bff7812 */ /* 0x000fe2000788c0ff */
[----:B------:R-:W-:Y:S01]  /*119000*/  IMAD.WIDE R16, R237, 0x4, R46 ;  /* 0x00000004ed107825 */ /* 0x000fe200078e022e */
[----:B------:R-:W-:Y:S01]  /*119010*/  LOP3.LUT R116, R116, 0xfffffffb, RZ, 0xc0, !PT ;  /* 0xfffffffb74747812 */ /* 0x000fe200078ec0ff */
[----:B------:R-:W2:Y:S04]  /*119020*/  LDL.LU R71, [R1+0xcb8] ;  /* 0x000cb80001477983 */ /* 0x000ea80000300800 */
[----:B------:R-:W2:Y:S02]  /*119030*/  LDL.LU R118, [R1+0xc88] ;  /* 0x000c880001767983 */ /* 0x000ea40000300800 */
[----:B------:R-:W-:-:S02]  /*119040*/  @P3 LOP3.LUT R116, R116, 0x4, RZ, 0xfc, !PT ;  /* 0x0000000474743812 */ /* 0x000fc400078efcff */
[----:B------:R-:W-:Y:S01]  /*119050*/  LOP3.LUT P3, RZ, R75, 0x8000000, RZ, 0xc0, !PT ;  /* 0x080000004bff7812 */ /* 0x000fe2000786c0ff */
[----:B------:R1:W-:Y:S01]  /*119060*/  @P5 STG.E desc[UR40][R16.64], R18 ;  /* 0x0000001210005986 */ /* 0x0003e2000c101928 */
[----:B------:R-:W-:-:S03]  /*119070*/  LOP3.LUT R116, R116, 0xfffffff7, RZ, 0xc0, !PT ;  /* 0xfffffff774747812 */ /* 0x000fc600078ec0ff */
[----:B------:R-:W2:Y:S08]  /*119080*/  LDL.LU R119, [R1+0xc78] ;  /* 0x000c780001777983 */ /* 0x000eb00000300800 */
[----:B------:R-:W-:Y:S01]  /*119090*/  @P3 LOP3.LUT R116, R116, 0x8, RZ, 0xfc, !PT ;  /* 0x0000000874743812 */ /* 0x000fe200078efcff */
[----:B-1----:R-:W-:Y:S01]  /*1190a0*/  IMAD.WIDE R16, R237, 0x4, R44 ;  /* 0x00000004ed107825 */ /* 0x002fe200078e022c */
[----:B------:R-:W-:Y:S01]  /*1190b0*/  LOP3.LUT P3, RZ, R75, 0x4000000, RZ, 0xc0, !PT ;  /* 0x040000004bff7812 */ /* 0x000fe2000786c0ff */
[----:B------:R-:W2:Y:S01]  /*1190c0*/  LDL.LU R18, [R1+0xc68] ;  /* 0x000c680001127983 */ /* 0x000ea20000300800 */
[----:B------:R-:W-:-:S03]  /*1190d0*/  LOP3.LUT R116, R116, 0xffffffef, RZ, 0xc0, !PT ;  /* 0xffffffef74747812 */ /* 0x000fc600078ec0ff */
[----:B------:R1:W-:Y:S08]  /*1190e0*/  @P4 STG.E desc[UR40][R16.64], R239 ;  /* 0x000000ef10004986 */ /* 0x0003f0000c101928 */
[----:B------:R-:W-:Y:S02]  /*1190f0*/  @P3 LOP3.LUT R116, R116, 0x10, RZ, 0xfc, !PT ;  /* 0x0000001074743812 */ /* 0x000fe400078efcff */
[----:B------:R-:W-:Y:S01]  /*119100*/  LOP3.LUT P3, RZ, R75, 0x2000000, RZ, 0xc0, !PT ;  /* 0x020000004bff7812 */ /* 0x000fe2000786c0ff */
[----:B-1----:R-:W-:Y:S01]  /*119110*/  IMAD.WIDE R16, R237, 0x4, R42 ;  /* 0x00000004ed107825 */ /* 0x002fe200078e022a */
[----:B------:R-:W2:Y:S11]  /*119120*/  LDL.LU R239, [R1+0xc58] ;  /* 0x000c580001ef7983 */ /* 0x000eb60000300800 */
[----:B------:R3:W-:Y:S01]  /*119130*/  @P3 STG.E desc[UR40][R16.64], R233 ;  /* 0x000000e910003986 */ /* 0x0007e2000c101928 */
[----:B------:R-:W-:Y:S01]  /*119140*/  LOP3.LUT P3, RZ, R116, 0x10, RZ, 0xc0, !PT ;  /* 0x0000001074ff7812 */ /* 0x000fe2000786c0ff */
[----:B---3--:R-:W-:-:S02]  /*119150*/  IMAD.WIDE R16, R232, 0x4, R56 ;  /* 0x00000004e8107825 */ /* 0x008fc400078e0238 */
[----:B------:R-:W3:Y:S10]  /*119160*/  LDL.LU R233, [R1+0xc98] ;  /* 0x000c980001e97983 */ /* 0x000ef40000300800 */
[----:B------:R1:W-:Y:S01]  /*119170*/  @P3 STG.E desc[UR40][R16.64], R238 ;  /* 0x000000ee10003986 */ /* 0x0003e2000c101928 */
[----:B------:R-:W-:-:S03]  /*119180*/  LOP3.LUT P3, RZ, R116, 0x8, RZ, 0xc0, !PT ;  /* 0x0000000874ff7812 */ /* 0x000fc6000786c0ff */
[----:B------:R-:W3:Y:S01]  /*119190*/  LDL.LU R237, [R1+0xc48] ;  /* 0x000c480001ed7983 */ /* 0x000ee20000300800 */
[----:B-1----:R-:W-:-:S03]  /*1191a0*/  IMAD.WIDE R16, R232, 0x4, R54 ;  /* 0x00000004e8107825 */ /* 0x002fc600078e0236 */
[----:B------:R-:W3:Y:S06]  /*1191b0*/  LDL.LU R238, [R1+0x3f8] ;  /* 0x0003f80001ee7983 */ /* 0x000eec0000300800 */
[----:B------:R1:W-:Y:S01]  /*1191c0*/  @P3 STG.E desc[UR40][R16.64], R236 ;  /* 0x000000ec10003986 */ /* 0x0003e2000c101928 */
[----:B------:R-:W-:Y:S01]  /*1191d0*/  LOP3.LUT P3, RZ, R116, 0x4, RZ, 0xc0, !PT ;  /* 0x0000000474ff7812 */ /* 0x000fe2000786c0ff */
[----:B-1----:R-:W-:Y:S02]  /*1191e0*/  IMAD.WIDE R16, R232, 0x4, R52 ;  /* 0x00000004e8107825 */ /* 0x002fe400078e0234 */
[----:B------:R-:W3:Y:S10]  /*1191f0*/  LDL.LU R236, [R1+0x208] ;  /* 0x0002080001ec7983 */ /* 0x000ef40000300800 */
[----:B----4-:R1:W-:Y:S01]  /*119200*/  @P3 STG.E desc[UR40][R16.64], R69 ;  /* 0x0000004510003986 */ /* 0x0103e2000c101928 */
[----:B------:R-:W-:Y:S01]  /*119210*/  LOP3.LUT P3, RZ, R116, 0x2, RZ, 0xc0, !PT ;  /* 0x0000000274ff7812 */ /* 0x000fe2000786c0ff */
[----:B-1----:R-:W-:-:S02]  /*119220*/  IMAD.WIDE R16, R232, 0x4, R50 ;  /* 0x00000004e8107825 */ /* 0x002fc400078e0232 */
[----:B------:R-:W4:Y:S10]  /*119230*/  LDL.LU R69, [R1+0x544c] ;  /* 0x00544c0001457983 */ /* 0x000f340000300800 */
[----:B--2---:R1:W-:Y:S01]  /*119240*/  @P3 STG.E desc[UR40][R16.64], R70 ;  /* 0x0000004610003986 */ /* 0x0043e2000c101928 */
[----:B------:R-:W-:-:S03]  /*119250*/  LOP3.LUT P3, RZ, R116, 0x1, RZ, 0xc0, !PT ;  /* 0x0000000174ff7812 */ /* 0x000fc6000786c0ff */
[----:B-1----:R-:W2:Y:S04]  /*119260*/  LDL.LU R70, [R1+0x5448] ;  /* 0x0054480001467983 */ /* 0x002ea80000300800 */
[----:B------:R-:W2:Y:S01]  /*119270*/  LDL.LU R116, [R1+0xca8] ;  /* 0x000ca80001747983 */ /* 0x000ea20000300800 */
[----:B------:R-:W-:-:S05]  /*119280*/  IMAD.WIDE R16, R232, 0x4, R48 ;  /* 0x00000004e8107825 */ /* 0x000fca00078e0230 */
[----:B------:R1:W-:Y:S01]  /*119290*/  @P3 STG.E desc[UR40][R16.64], R71 ;  /* 0x0000004710003986 */ /* 0x0003e2000c101928 */
[----:B------:R-:W-:Y:S01]  /*1192a0*/  LOP3.LUT P3, RZ, R91, 0x80000000, RZ, 0xc0, !PT ;  /* 0x800000005bff7812 */ /* 0x000fe2000786c0ff */
[----:B-1----:R-:W-:Y:S01]  /*1192b0*/  IMAD.WIDE R16, R232, 0x4, R46 ;  /* 0x00000004e8107825 */ /* 0x002fe200078e022e */
[C---:B------:R-:W-:Y:S01]  /*1192c0*/  LOP3.LUT P2, RZ, R90.reuse, 0x4, RZ, 0xc0, !PT ;  /* 0x000000045aff7812 */ /* 0x040fe2000784c0ff */
[----:B------:R-:W4:Y:S01]  /*1192d0*/  LDL.LU R71, [R1+0x5444] ;  /* 0x0054440001477983 */ /* 0x000f220000300800 */
[C---:B------:R-:W-:Y:S02]  /*1192e0*/  LOP3.LUT P1, RZ, R90.reuse, 0x8, RZ, 0xc0, !PT ;  /* 0x000000085aff7812 */ /* 0x040fe4000782c0ff */
[C---:B------:R-:W-:Y:S02]  /*1192f0*/  LOP3.LUT P0, RZ, R90.reuse, 0x10, RZ, 0xc0, !PT ;  /* 0x000000105aff7812 */ /* 0x040fe4000780c0ff */
[C---:B------:R-:W-:Y:S02]  /*119300*/  LOP3.LUT P6, RZ, R90.reuse, 0x20, RZ, 0xc0, !PT ;  /* 0x000000205aff7812 */ /* 0x040fe400078cc0ff */
[----:B------:R-:W-:-:S02]  /*119310*/  LOP3.LUT P5, RZ, R90, 0x40, RZ, 0xc0, !PT ;  /* 0x000000405aff7812 */ /* 0x000fc400078ac0ff */
[----:B------:R-:W-:Y:S01]  /*119320*/  LOP3.LUT P4, RZ, R90, 0x80, RZ, 0xc0, !PT ;  /* 0x000000805aff7812 */ /* 0x000fe2000788c0ff */
[----:B--2---:R1:W-:Y:S01]  /*119330*/  @P3 STG.E desc[UR40][R16.64], R116 ;  /* 0x0000007410003986 */ /* 0x0043e2000c101928 */
[----:B------:R-:W-:Y:S01]  /*119340*/  LOP3.LUT P3, RZ, R91, 0x40000000, RZ, 0xc0, !PT ;  /* 0x400000005bff7812 */ /* 0x000fe2000786c0ff */
[----:B-1----:R-:W-:-:S12]  /*119350*/  IMAD.WIDE R16, R232, 0x4, R44 ;  /* 0x00000004e8107825 */ /* 0x002fd800078e022c */
[----:B---3--:R1:W-:Y:S01]  /*119360*/  @P3 STG.E desc[UR40][R16.64], R233 ;  /* 0x000000e910003986 */ /* 0x0083e2000c101928 */
[----:B------:R-:W-:Y:S01]  /*119370*/  LOP3.LUT P3, RZ, R91, 0x20000000, RZ, 0xc0, !PT ;  /* 0x200000005bff7812 */ /* 0x000fe2000786c0ff */
[----:B-1----:R-:W-:-:S12]  /*119380*/  IMAD.WIDE R16, R232, 0x4, R42 ;  /* 0x00000004e8107825 */ /* 0x002fd800078e022a */
        /* <DEDUP_REMOVED lines=13> */
[----:B-1----:R-:W2:Y:S04]  /*119460*/  LDL.LU R236, [R1+0x48] ;  /* 0x0000480001ec7983 */ /* 0x002ea80000300800 */
[----:B------:R-:W3:Y:S01]  /*119470*/  LDL.LU R239, [R1+0xcfc] ;  /* 0x000cfc0001ef7983 */ /* 0x000ee20000300800 */
[----:B------:R-:W-:-:S03]  /*119480*/  LOP3.LUT P0, RZ, R90, 0x100, RZ, 0xc0, !PT ;  /* 0x000001005aff7812 */ /* 0x000fc6000780c0ff */
[----:B------:R-:W3:Y:S01]  /*119490*/  LDL.LU R237, [R1+0xcec] ;  /* 0x000cec0001ed7983 */ /* 0x000ee20000300800 */
[C---:B------:R-:W-:Y:S01]  /*1194a0*/  LOP3.LUT P6, RZ, R90.reuse, 0x200, RZ, 0xc0, !PT ;  /* 0x000002005aff7812 */ /* 0x040fe200078cc0ff */
[----:B------:R-:W-:Y:S02]  /*1194b0*/  IMAD.WIDE R16, R19, 0x4, R44 ;  /* 0x0000000413107825 */ /* 0x000fe400078e022c */
[----:B------:R-:W3:Y:S04]  /*1194c0*/  LDL.LU R238, [R1+0xcdc] ;  /* 0x000cdc0001ee7983 */ /* 0x000ee80000300800 */
[----:B------:R-:W3:Y:S01]  /*1194d0*/  LDL.LU R116, [R1+0xcbc] ;  /* 0x000cbc0001747983 */ /* 0x000ee20000300800 */
        /* <DEDUP_REMOVED lines=11> */
[----:B------:R-:W-:Y:S01]  /*119590*/  @P3 LOP3.LUT R91, R91, 0x1000000, RZ, 0xfc, !PT ;  /* 0x010000005b5b3812 */ /* 0x000fe200078efcff */
[----:B--2---:R1:W-:Y:S02]  /*1195a0*/  @P0 STG.E desc[UR40][R16.64], R236 ;  /* 0x000000ec10000986 */ /* 0x0043e4000c101928 */
[----:B-1----:R-:W-:Y:S02]  /*1195b0*/  IMAD.WIDE R16, R19, 0x4, R42 ;  /* 0x0000000413107825 */ /* 0x002fe400078e022a */
[----:B------:R-:W2:Y:S04]  /*1195c0*/  LDL.LU R236, [R1+0xcac] ;  /* 0x000cac0001ec7983 */ /* 0x000ea80000300800 */
[----:B------:R-:W2:Y:S04]  /*1195d0*/  LDL.LU R233, [R1+0xc9c] ;  /* 0x000c9c0001e97983 */ /* 0x000ea80000300800 */
[----:B------:R-:W2:Y:S04]  /*1195e0*/  LDL.LU R232, [R1+0xc8c] ;  /* 0x000c8c0001e87983 */ /* 0x000ea80000300800 */
[----:B------:R1:W-:Y:S04]  /*1195f0*/  @P6 STG.E desc[UR40][R16.64], R234 ;  /* 0x000000ea10006986 */ /* 0x0003e8000c101928 */
[----:B-1----:R-:W2:Y:S01]  /*119600*/  LDL.LU R234, [R1+0xccc] ;  /* 0x000ccc0001ea7983 */ /* 0x002ea20000300800 */
[----:B------:R-:W-:-:S02]  /*119610*/  LOP3.LUT P3, RZ, R90, 0x10000, RZ, 0xc0, !PT ;  /* 0x000100005aff7812 */ /* 0x000fc4000786c0ff */
[----:B------:R-:W-:Y:S01]  /*119620*/  LOP3.LUT R91, R91, 0xfdffffff, RZ, 0xc0, !PT ;  /* 0xfdffffff5b5b7812 */ /* 0x000fe200078ec0ff */
[----:B------:R-:W4:Y:S01]  /*119630*/  LDL.LU R118, [R1+0xc7c] ;  /* 0x000c7c0001767983 */ /* 0x000f220000300800 */
[C---:B------:R-:W-:Y:S02]  /*119640*/  LOP3.LUT P5, RZ, R90.reuse, 0x400, RZ, 0xc0, !PT ;  /* 0x000004005aff7812 */ /* 0x040fe400078ac0ff */
[----:B------:R-:W-:Y:S01]  /*119650*/  LOP3.LUT P4, RZ, R90, 0x800, RZ, 0xc0, !PT ;  /* 0x000008005aff7812 */ /* 0x000fe2000788c0ff */
[----:B------:R-:W-:Y:S01]  /*119660*/  IMAD.WIDE R16, R117, 0x4, R56 ;  /* 0x0000000475107825 */ /* 0x000fe200078e0238 */
[----:B------:R-:W4:Y:S04]  /*119670*/  LDL.LU R119, [R1+0xc6c] ;  /* 0x000c6c0001777983 */ /* 0x000f280000300800 */
[----:B------:R-:W4:Y:S01]  /*119680*/  LDL.LU R18, [R1+0xc5c] ;  /* 0x000c5c0001127983 */ /* 0x000f220000300800 */
[----:B------:R-:W-:-:S02]  /*119690*/  @P3 LOP3.LUT R91, R91, 0x2000000, RZ, 0xfc, !PT ;  /* 0x020000005b5b3812 */ /* 0x000fc400078efcff */
[----:B------:R-:W-:Y:S01]  /*1196a0*/  LOP3.LUT P3, RZ, R90, 0x8000, RZ, 0xc0, !PT ;  /* 0x000080005aff7812 */ /* 0x000fe2000786c0ff */
[----:B------:R-:W4:Y:S01]  /*1196b0*/  LDL.LU R19, [R1+0xc4c] ;  /* 0x000c4c0001137983 */ /* 0x000f220000300800 */
[----:B------:R-:W-:-:S11]  /*1196c0*/  LOP3.LUT R91, R91, 0xfbffffff, RZ, 0xc0, !PT ;  /* 0xfbffffff5b5b7812 */ /* 0x000fd600078ec0ff */
[----:B------:R-:W-:Y:S02]  /*1196d0*/  @P3 LOP3.LUT R91, R91, 0x4000000, RZ, 0xfc, !PT ;  /* 0x040000005b5b3812 */ /* 0x000fe400078efcff */
[----:B------:R-:W-:Y:S02]  /*1196e0*/  LOP3.LUT P3, RZ, R90, 0x4000, RZ, 0xc0, !PT ;  /* 0x000040005aff7812 */ /* 0x000fe4000786c0ff */
[----:B------:R-:W-:-:S11]  /*1196f0*/  LOP3.LUT R91, R91, 0xf7ffffff, RZ, 0xc0, !PT ;  /* 0xf7ffffff5b5b7812 */ /* 0x000fd600078ec0ff */
[----:B------:R-:W-:Y:S02]  /*119700*/  @P3 LOP3.LUT R91, R91, 0x8000000, RZ, 0xfc, !PT ;  /* 0x080000005b5b3812 */ /* 0x000fe400078efcff */
[----:B------:R-:W-:Y:S02]  /*119710*/  LOP3.LUT P3, RZ, R90, 0x2000, RZ, 0xc0, !PT ;  /* 0x000020005aff7812 */ /* 0x000fe4000786c0ff */
[----:B------:R-:W-:Y:S01]  /*119720*/  LOP3.LUT R91, R91, 0xefffffff, RZ, 0xc0, !PT ;  /* 0xefffffff5b5b7812 */ /* 0x000fe200078ec0ff */
[----:B---3--:R1:W-:Y:S10]  /*119730*/  @P5 STG.E desc[UR40][R16.64], R239 ;  /* 0x000000ef10005986 */ /* 0x0083f4000c101928 */
[----:B------:R-:W-:-:S02]  /*119740*/  @P3 LOP3.LUT R91, R91, 0x10000000, RZ, 0xfc, !PT ;  /* 0x100000005b5b3812 */ /* 0x000fc400078efcff */
[----:B------:R-:W-:Y:S01]  /*119750*/  LOP3.LUT P3, RZ, R90, 0x1000, RZ, 0xc0, !PT ;  /* 0x000010005aff7812 */ /* 0x000fe2000786c0ff */
[C---:B-1----:R-:W-:Y:S01]  /*119760*/  IMAD.WIDE R16, R117.reuse, 0x4, R54 ;  /* 0x0000000475107825 */ /* 0x042fe200078e0236 */
[----:B------:R-:W3:Y:S04]  /*119770*/  LDL.LU R239, [R1+0x3fc] ;  /* 0x0003fc0001ef7983 */ /* 0x000ee80000300800 */
[----:B------:R1:W-:Y:S02]  /*119780*/  @P4 STG.E desc[UR40][R16.64], R237 ;  /* 0x000000ed10004986 */ /* 0x0003e4000c101928 */
[----:B-1----:R-:W-:Y:S02]  /*119790*/  IMAD.WIDE R16, R117, 0x4, R52 ;  /* 0x0000000475107825 */ /* 0x002fe400078e0234 */
[----:B------:R-:W3:Y:S04]  /*1197a0*/  LDL.LU R237, [R1+0x20c] ;  /* 0x00020c0001ed7983 */ /* 0x000ee80000300800 */
[----:B------:R1:W-:Y:S01]  /*1197b0*/  @P3 STG.E desc[UR40][R16.64], R238 ;  /* 0x000000ee10003986 */ /* 0x0003e2000c101928 */
[----:B------:R-:W-:Y:S01]  /*1197c0*/  LOP3.LUT P3, RZ, R91, 0x10000000, RZ, 0xc0, !PT ;  /* 0x100000005bff7812 */ /* 0x000fe2000786c0ff */
[----:B-1----:R-:W-:-:S02]  /*1197d0*/  IMAD.WIDE R16, R117, 0x4, R50 ;  /* 0x0000000475107825 */ /* 0x002fc400078e0232 */
[----:B------:R-:W3:Y:S10]  /*1197e0*/  LDL.LU R238, [R1+0x4c] ;  /* 0x00004c0001ee7983 */ /* 0x000ef40000300800 */
[----:B--2---:R1:W-:Y:S01]  /*1197f0*/  @P3 STG.E desc[UR40][R16.64], R234 ;  /* 0x000000ea10003986 */ /* 0x0043e2000c101928 */
[----:B------:R-:W-:Y:S01]  /*119800*/  LOP3.LUT P3, RZ, R91, 0x8000000, RZ, 0xc0, !PT ;  /* 0x080000005bff7812 */ /* 0x000fe2000786c0ff */
[----:B-1----:R-:W-:-:S12]  /*119810*/  IMAD.WIDE R16, R117, 0x4, R48 ;  /* 0x0000000475107825 */ /* 0x002fd800078e0230 */
[----:B------:R1:W-:Y:S01]  /*119820*/  @P3 STG.E desc[UR40][R16.64], R116 ;  /* 0x0000007410003986 */ /* 0x0003e2000c101928 */
[----:B------:R-:W-:Y:S01]  /*119830*/  LOP3.LUT P3, RZ, R91, 0x4000000, RZ, 0xc0, !PT ;  /* 0x040000005bff7812 */ /* 0x000fe2000786c0ff */
[----:B-1----:R-:W-:-:S12]  /*119840*/  IMAD.WIDE R16, R117, 0x4, R46 ;  /* 0x0000000475107825 */ /* 0x002fd800078e022e */
[----:B------:R1:W-:Y:S04]  /*119850*/  @P3 STG.E desc[UR40][R16.64], R236 ;  /* 0x000000ec10003986 */ /* 0x0003e8000c101928 */
[----:B-1----:R-:W2:Y:S01]  /*119860*/  LDL.LU R236, [R1+0xd90] ;  /* 0x000d900001ec7983 */ /* 0x002ea20000300800 */
[----:B------:R-:W-:Y:S01]  /*119870*/  LOP3.LUT P3, RZ, R91, 0x2000000, RZ, 0xc0, !PT ;  /* 0x020000005bff7812 */ /* 0x000fe2000786c0ff */
[----:B------:R-:W-:-:S12]  /*119880*/  IMAD.WIDE R16, R117, 0x4, R44 ;  /* 0x0000000475107825 */ /* 0x000fd800078e022c */
[----:B------:R1:W-:Y:S01]  /*119890*/  @P3 STG.E desc[UR40][R16.64], R233 ;  /* 0x000000e910003986 */ /* 0x0003e2000c101928 */
        /* <DEDUP_REMOVED lines=8> */
[----:B------:R1:W-:Y:S01]  /*119920*/  @P3 STG.E desc[UR40][R16.64], R119 ;  /* 0x0000007710003986 */ /* 0x0003e2000c101928 */
[----:B------:R-:W-:Y:S02]  /*119930*/  LOP3.LUT P3, RZ, R91, 0x200000, RZ, 0xc0, !PT ;  /* 0x002000005bff7812 */ /* 0x000fe4000786c0ff */
[C---:B------:R-:W-:Y:S02]  /*119940*/  LOP3.LUT P2, RZ, R90.reuse, 0x200000, RZ, 0xc0, !PT ;  /* 0x002000005aff7812 */ /* 0x040fe4000784c0ff */
[----:B------:R-:W-:Y:S01]  /*119950*/  LOP3.LUT P1, RZ, R90, 0x400000, RZ, 0xc0, !PT ;  /* 0x004000005aff7812 */ /* 0x000fe2000782c0ff */
[----:B-1----:R-:W-:-:S08]  /*119960*/  IMAD.WIDE R16, R252, 0x4, R52 ;  /* 0x00000004fc107825 */ /* 0x002fd000078e0234 */
[----:B------:R1:W-:Y:S01]  /*119970*/  @P3 STG.E desc[UR40][R16.64], R18 ;  /* 0x0000001210003986 */ /* 0x0003e2000c101928 */
[----:B------:R-:W-:Y:S01]  /*119980*/  LOP3.LUT P0, RZ, R90, 0x800000, RZ, 0xc0, !PT ;  /* 0x008000005aff7812 */ /* 0x000fe2000780c0ff */
[----:B-1----:R-:W-:Y:S01]  /*119990*/  IMAD.WIDE R16, R252, 0x4, R50 ;  /* 0x00000004fc107825 */ /* 0x002fe200078e0232 */
[C---:B------:R-:W-:Y:S01]  /*1199a0*/  LOP3.LUT P6, RZ, R90.reuse, 0x1000000, RZ, 0xc0, !PT ;  /* 0x010000005aff7812 */ /* 0x040fe200078cc0ff */
[----:B------:R-:W4:Y:S04]  /*1199b0*/  LDL.LU R18, [R1+0x1f38] ;  /* 0x001f380001127983 */ /* 0x000f280000300800 */
[----:B------:R1:W-:Y:S01]  /*1199c0*/  @P2 STG.E desc[UR40][R16.64], R19 ;  /* 0x0000001310002986 */ /* 0x0003e2000c101928 */
[----:B------:R-:W-:Y:S01]  /*1199d0*/  LOP3.LUT P5, RZ, R90, 0x2000000, RZ, 0xc0, !PT ;  /* 0x020000005aff7812 */ /* 0x000fe200078ac0ff */
[----:B-1----:R-:W-:-:S05]  /*1199e0*/  IMAD.WIDE R16, R252, 0x4, R48 ;  /* 0x00000004fc107825 */ /* 0x002fca00078e0230 */
[----:B---3--:R1:W-:Y:S01]  /*1199f0*/  @P1 STG.E desc[UR40][R16.64], R239 ;  /* 0x000000ef10001986 */ /* 0x0083e2000c101928 */
[----:B------:R-:W-:Y:S01]  /*119a00*/  LOP3.LUT P4, RZ, R90, 0x4000000, RZ, 0xc0, !PT ;  /* 0x040000005aff7812 */ /* 0x000fe2000788c0ff */
[----:B-1----:R-:W-:-:S05]  /*119a10*/  IMAD.WIDE R16, R252, 0x4, R46 ;  /* 0x00000004fc107825 */ /* 0x002fca00078e022e */
[----:B------:R1:W-:Y:S02]  /*119a20*/  @P0 STG.E desc[UR40][R16.64], R237 ;  /* 0x000000ed10000986 */ /* 0x0003e4000c101928 */
[----:B-1----:R-:W-:-:S05]  /*119a30*/  IMAD.WIDE R16, R252, 0x4, R44 ;  /* 0x00000004fc107825 */ /* 0x002fca00078e022c */
[----:B------:R1:W-:Y:S02]  /*119a40*/  @P6 STG.E desc[UR40][R16.64], R238 ;  /* 0x000000ee10006986 */ /* 0x0003e4000c101928 */
[----:B-1----:R-:W-:-:S04]  /*119a50*/  IMAD.WIDE R16, R252, 0x4, R42 ;  /* 0x00000004fc107825 */ /* 0x002fc800078e022a */
[----:B------:R-:W-:Y:S01]  /*119a60*/  VIADD R238, R252, UR6 ;  /* 0x00000006fcee7c36 */ /* 0x000fe20008000000 */
[----:B------:R1:W-:Y:S03]  /*119a70*/  @P5 STG.E desc[UR40][R16.64], R235 ;  /* 0x000000eb10005986 */ /* 0x0003e6000c101928 */
[----:B-1----:R-:W-:-:S05]  /*119a80*/  IMAD.WIDE R16, R238, 0x4, R56 ;  /* 0x00000004ee107825 */ /* 0x002fca00078e0238 */
[----:B--2---:R1:W-:Y:S04]  /*119a90*/  @P4 STG.E desc[UR40][R16.64], R236 ;  /* 0x000000ec10004986 */ /* 0x0043e8000c101928 */
[----:B-1----:R-:W2:Y:S04]  /*119aa0*/  LDL.LU R236, [R1+0xd80] ;  /* 0x000d800001ec7983 */ /* 0x002ea80000300800 */
[----:B------:R-:W3:Y:S04]  /*119ab0*/  LDL.LU R232, [R1+0xd70] ;  /* 0x000d700001e87983 */ /* 0x000ee80000300800 */
[----:B------:R-:W3:Y:S04]  /*119ac0*/  LDL.LU R118, [R1+0xd60] ;  /* 0x000d600001767983 */ /* 0x000ee80000300800 */
[----:B------:R-:W3:Y:S04]  /*119ad0*/  LDL.LU R119, [R1+0xd50] ;  /* 0x000d500001777983 */ /* 0x000ee80000300800 */
[----:B------:R-:W3:Y:S01]  /*119ae0*/  LDL.LU R19, [R1+0xd40] ;  /* 0x000d400001137983 */ /* 0x000ee20000300800 */
[----:B------:R-:W-:-:S03]  /*119af0*/  LOP3.LUT P0, RZ, R90, 0x8000000, RZ, 0xc0, !PT ;  /* 0x080000005aff7812 */ /* 0x000fc6000780c0ff */
[----:B------:R-:W3:Y:S01]  /*119b00*/  LDL.LU R237, [R1+0xd30] ;  /* 0x000d300001ed7983 */ /* 0x000ee20000300800 */
[----:B------:R-:W-:-:S03]  /*119b10*/  IMAD.WIDE R16, R238, 0x4, R54 ;  /* 0x00000004ee107825 */ /* 0x000fc600078e0236 */
        /* <DEDUP_REMOVED lines=15> */
[----:B--2---:R1:W-:Y:S04]  /*119c10*/  @P0 STG.E desc[UR40][R16.64], R236 ;  /* 0x000000ec10000986 */ /* 0x0043e8000c101928 */
[----:B-1----:R-:W2:Y:S04]  /*119c20*/  LDL.LU R236, [R1+0xd20] ;  /* 0x000d200001ec7983 */ /* 0x002ea80000300800 */
[----:B------:R-:W4:Y:S04]  /*119c30*/  LDL.LU R252, [R1+0xd10] ;  /* 0x000d100001fc7983 */ /* 0x000f280000300800 */
[----:B------:R-:W4:Y:S01]  /*119c40*/  LDL.LU R117, [R1+0xd00] ;  /* 0x000d000001757983 */ /* 0x000f220000300800 */
[----:B------:R-:W-:-:S02]  /*119c50*/  @P3 LOP3.LUT R91, R91, 0x20000, RZ, 0xfc, !PT ;  /* 0x000200005b5b3812 */ /* 0x000fc400078efcff */
[----:B------:R-:W-:Y:S01]  /*119c60*/  LOP3.LUT P3, RZ, R88, 0x4, RZ, 0xc0, !PT ;  /* 0x0000000458ff7812 */ /* 0x000fe2000786c0ff */
[----:B------:R-:W4:Y:S01]  /*119c70*/  LDL.LU R234, [R1+0xb30] ;  /* 0x000b300001ea7983 */ /* 0x000f220000300800 */
[----:B------:R-:W-:-:S03]  /*119c80*/  LOP3.LUT R91, R91, 0xfffbffff, RZ, 0xc0, !PT ;  /* 0xfffbffff5b5b7812 */ /* 0x000fc600078ec0ff */
[----:B------:R-:W4:Y:S01]  /*119c90*/  LDL.LU R116, [R1+0x9c0] ;  /* 0x0009c00001747983 */ /* 0x000f220000300800 */
[C---:B------:R-:W-:Y:S02]  /*119ca0*/  LOP3.LUT P6, RZ, R90.reuse, 0x10000000, RZ, 0xc0, !PT ;  /* 0x100000005aff7812 */ /* 0x040fe400078cc0ff */
[----:B------:R-:W-:Y:S01]  /*119cb0*/  LOP3.LUT P5, RZ, R90, 0x20000000, RZ, 0xc0, !PT ;  /* 0x200000005aff7812 */ /* 0x000fe200078ac0ff */
[----:B------:R-:W-:Y:S01]  /*119cc0*/  IMAD.WIDE R16, R238, 0x4, R52 ;  /* 0x00000004ee107825 */ /* 0x000fe200078e0234 */
[----:B------:R-:W4:Y:S03]  /*119cd0*/  LDL.LU R233, [R1+0x6d0] ;  /* 0x0006d00001e97983 */ /* 0x000f260000300800 */
[----:B------:R-:W-:Y:S02]  /*119ce0*/  @P3 LOP3.LUT R91, R91, 0x40000, RZ, 0xfc, !PT ;  /* 0x000400005b5b3812 */ /* 0x000fe400078efcff */
[----:B------:R-:W-:-:S02]  /*119cf0*/  LOP3.LUT P3, RZ, R88, 0x2, RZ, 0xc0, !PT ;  /* 0x0000000258ff7812 */ /* 0x000fc4000786c0ff */
[----:B------:R-:W-:Y:S02]  /*119d00*/  LOP3.LUT R91, R91, 0xfff7ffff, RZ, 0xc0, !PT ;  /* 0xfff7ffff5b5b7812 */ /* 0x000fe400078ec0ff */
[----:B------:R-:W-:-:S09]  /*119d10*/  LOP3.LUT P4, RZ, R90, 0x40000000, RZ, 0xc0, !PT ;  /* 0x400000005aff7812 */ /* 0x000fd2000788c0ff */
[----:B------:R-:W-:Y:S02]  /*119d20*/  @P3 LOP3.LUT R91, R91, 0x80000, RZ, 0xfc, !PT ;  /* 0x000800005b5b3812 */ /* 0x000fe400078efcff */
[----:B------:R-:W-:Y:S01]  /*119d30*/  LOP3.LUT P3, RZ, R88, 0x1, RZ, 0xc0, !PT ;  /* 0x0000000158ff7812 */ /* 0x000fe2000786c0ff */
[----:B---3--:R1:W-:Y:S01]  /*119d40*/  @P6 STG.E desc[UR40][R16.64], R232 ;  /* 0x000000e810006986 */ /* 0x0083e2000c101928 */
[----:B------:R-:W-:Y:S01]  /*119d50*/  LOP3.LUT R91, R91, 0xffefffff, RZ, 0xc0, !PT ;  /* 0xffefffff5b5b7812 */ /* 0x000fe200078ec0ff */
[----:B-1----:R-:W-:-:S10]  /*119d60*/  IMAD.WIDE R16, R238, 0x4, R50 ;  /* 0x00000004ee107825 */ /* 0x002fd400078e0232 */
[----:B------:R-:W-:Y:S01]  /*119d70*/  @P3 LOP3.LUT R91, R91, 0x100000, RZ, 0xfc, !PT ;  /* 0x001000005b5b3812 */ /* 0x000fe200078efcff */
[----:B------:R-:W3:Y:S01]  /*119d80*/  LDL.LU R232, [R1+0x690] ;  /* 0x0006900001e87983 */ /* 0x000ee20000300800 */
[----:B------:R-:W-:-:S03]  /*119d90*/  LOP3.LUT P3, RZ, R90, 0x80000000, RZ, 0xc0, !PT ;  /* 0x800000005aff7812 */ /* 0x000fc6000786c0ff */
[----:B------:R1:W-:Y:S02]  /*119da0*/  @P5 STG.E desc[UR40][R16.64], R118 ;  /* 0x0000007610005986 */ /* 0x0003e4000c101928 */
[C---:B-1----:R-:W-:Y:S02]  /*119db0*/  IMAD.WIDE R16, R238.reuse, 0x4, R48 ;  /* 0x00000004ee107825 */ /* 0x042fe400078e0230 */
[----:B------:R-:W3:Y:S04]  /*119dc0*/  LDL.LU R118, [R1+0x5d0] ;  /* 0x0005d00001767983 */ /* 0x000ee80000300800 */
[----:B------:R1:W-:Y:S02]  /*119dd0*/  @P4 STG.E desc[UR40][R16.64], R119 ;  /* 0x0000007710004986 */ /* 0x0003e4000c101928 */
[----:B-1----:R-:W-:-:S02]  /*119de0*/  IMAD.WIDE R16, R238, 0x4, R46 ;  /* 0x00000004ee107825 */ /* 0x002fc400078e022e */
[----:B------:R-:W3:Y:S04]  /*119df0*/  LDL.LU R119, [R1+0x3e0] ;  /* 0x0003e00001777983 */ /* 0x000ee80000300800 */
[----:B------:R1:W-:Y:S01]  /*119e00*/  @P3 STG.E desc[UR40][R16.64], R19 ;  /* 0x0000001310003986 */ /* 0x0003e2000c101928 */
[C---:B------:R-:W-:Y:S01]  /*119e10*/  LOP3.LUT P3, RZ, R91.reuse, 0x100000, RZ, 0xc0, !PT ;  /* 0x001000005bff7812 */ /* 0x040fe2000786c0ff */
[----:B-1----:R-:W-:Y:S02]  /*119e20*/  IMAD.WIDE R16, R238, 0x4, R44 ;  /* 0x00000004ee107825 */ /* 0x002fe400078e022c */
[----:B------:R-:W3:Y:S10]  /*119e30*/  LDL.LU R19, [R1+0xd94] ;  /* 0x000d940001137983 */ /* 0x000ef40000300800 */
[----:B------:R1:W-:Y:S01]  /*119e40*/  @P3 STG.E desc[UR40][R16.64], R237 ;  /* 0x000000ed10003986 */ /* 0x0003e2000c101928 */
[----:B------:R-:W-:-:S03]  /*119e50*/  LOP3.LUT P3, RZ, R91, 0x80000, RZ, 0xc0, !PT ;  /* 0x000800005bff7812 */ /* 0x000fc6000786c0ff */
[----:B-1----:R-:W3:Y:S01]  /*119e60*/  LDL.LU R237, [R1+0xd84] ;  /* 0x000d840001ed7983 */ /* 0x002ee20000300800 */
[----:B------:R-:W-:-:S03]  /*119e70*/  IMAD.WIDE R16, R238, 0x4, R42 ;  /* 0x00000004ee107825 */ /* 0x000fc600078e022a */
[----:B------:R-:W3:Y:S06]  /*119e80*/  LDL.LU R238, [R1+0xd74] ;  /* 0x000d740001ee7983 */ /* 0x000eec0000300800 */
[----:B--2---:R1:W-:Y:S04]  /*119e90*/  @P3 STG.E desc[UR40][R16.64], R236 ;  /* 0x000000ec10003986 */ /* 0x0043e8000c101928 */
[----:B-1----:R-:W2:Y:S01]  /*119ea0*/  LDL.LU R236, [R1+0xd64] ;  /* 0x000d640001ec7983 */ /* 0x002ea20000300800 */
[----:B------:R-:W-:Y:S01]  /*119eb0*/  LOP3.LUT P3, RZ, R91, 0x40000, RZ, 0xc0, !PT ;  /* 0x000400005bff7812 */ /* 0x000fe2000786c0ff */
[----:B------:R-:W-:-:S12]  /*119ec0*/  IMAD.WIDE R16, R239, 0x4, R56 ;  /* 0x00000004ef107825 */ /* 0x000fd800078e0238 */
[----:B----4-:R1:W-:Y:S01]  /*119ed0*/  @P3 STG.E desc[UR40][R16.64], R252 ;  /* 0x000000fc10003986 */ /* 0x0103e2000c101928 */
[----:B------:R-:W-:Y:S01]  /*119ee0*/  LOP3.LUT P3, RZ, R91, 0x20000, RZ, 0xc0, !PT ;  /* 0x000200005bff7812 */ /* 0x000fe2000786c0ff */
[----:B-1----:R-:W-:-:S12]  /*119ef0*/  IMAD.WIDE R16, R239, 0x4, R54 ;  /* 0x00000004ef107825 */ /* 0x002fd800078e0236 */
[----:B------:R1:W-:Y:S01]  /*119f00*/  @P3 STG.E desc[UR40][R16.64], R117 ;  /* 0x0000007510003986 */ /* 0x0003e2000c101928 */
        /* <DEDUP_REMOVED lines=9> */
[----:B------:R-:W-:Y:S02]  /*119fa0*/  LOP3.LUT P3, RZ, R91, 0x2000, RZ, 0xc0, !PT ;  /* 0x000020005bff7812 */ /* 0x000fe4000786c0ff */
[C---:B------:R-:W-:Y:S02]  /*119fb0*/  LOP3.LUT P2, RZ, R88.reuse, 0x100, RZ, 0xc0, !PT ;  /* 0x0000010058ff7812 */ /* 0x040fe4000784c0ff */
[----:B------:R-:W-:Y:S01]  /*119fc0*/  LOP3.LUT P1, RZ, R88, 0x200, RZ, 0xc0, !PT ;  /* 0x0000020058ff7812 */ /* 0x000fe2000782c0ff */
[----:B-1----:R-:W-:-:S08]  /*119fd0*/  IMAD.WIDE R16, R239, 0x4, R46 ;  /* 0x00000004ef107825 */ /* 0x002fd000078e022e */
[----:B---3--:R1:W-:Y:S01]  /*119fe0*/  @P3 STG.E desc[UR40][R16.64], R232 ;  /* 0x000000e810003986 */ /* 0x0083e2000c101928 */
[----:B------:R-:W-:Y:S01]  /*119ff0*/  LOP3.LUT P0, RZ, R88, 0x400, RZ, 0xc0, !PT ;  /* 0x0000040058ff7812 */ /* 0x000fe2000780c0ff */
[----:B-1----:R-:W-:-:S05]  /*11a000*/  IMAD.WIDE R16, R239, 0x4, R44 ;  /* 0x00000004ef107825 */ /* 0x002fca00078e022c */
[----:B------:R1:W-:Y:S01]  /*11a010*/  @P2 STG.E desc[UR40][R16.64], R118 ;  /* 0x0000007610002986 */ /* 0x0003e2000c101928 */
[C---:B------:R-:W-:Y:S01]  /*11a020*/  LOP3.LUT P6, RZ, R88.reuse, 0x800, RZ, 0xc0, !PT ;  /* 0x0000080058ff7812 */ /* 0x040fe200078cc0ff */
[----:B-1----:R-:W-:Y:S01]  /*11a030*/  IMAD.WIDE R16, R239, 0x4, R42 ;  /* 0x00000004ef107825 */ /* 0x002fe200078e022a */
[C---:B------:R-:W-:Y:S01]  /*11a040*/  LOP3.LUT P5, RZ, R88.reuse, 0x1000, RZ, 0xc0, !PT ;  /* 0x0000100058ff7812 */ /* 0x040fe200078ac0ff */
[----:B------:R-:W3:Y:S04]  /*11a050*/  LDL.LU R239, [R1+0x1f50] ;  /* 0x001f500001ef7983 */ /* 0x000ee80000300800 */
[----:B------:R1:W-:Y:S01]  /*11a060*/  @P1 STG.E desc[UR40][R16.64], R119 ;  /* 0x0000007710001986 */ /* 0x0003e2000c101928 */
[----:B------:R-:W-:Y:S01]  /*11a070*/  LOP3.LUT P4, RZ, R88, 0x2000, RZ, 0xc0, !PT ;  /* 0x0000200058ff7812 */ /* 0x000fe2000788c0ff */
[----:B-1----:R-:W-:-:S05]  /*11a080*/  IMAD.WIDE R16, R18, 0x4, R56 ;  /* 0x0000000412107825 */ /* 0x002fca00078e0238 */
[----:B------:R1:W-:Y:S02]  /*11a090*/  @P0 STG.E desc[UR40][R16.64], R19 ;  /* 0x0000001310000986 */ /* 0x0003e4000c101928 */
[----:B-1----:R-:W-:-:S05]  /*11a0a0*/  IMAD.WIDE R16, R18, 0x4, R54 ;  /* 0x0000000412107825 */ /* 0x002fca00078e0236 */
[----:B------:R1:W-:Y:S02]  /*11a0b0*/  @P6 STG.E desc[UR40][R16.64], R237 ;  /* 0x000000ed10006986 */ /* 0x0003e4000c101928 */
[----:B-1----:R-:W-:-:S05]  /*11a0c0*/  IMAD.WIDE R16, R18, 0x4, R52 ;  /* 0x0000000412107825 */ /* 0x002fca00078e0234 */
[----:B------:R1:W-:Y:S02]  /*11a0d0*/  @P5 STG.E desc[UR40][R16.64], R238 ;  /* 0x000000ee10005986 */ /* 0x0003e4000c101928 */
[----:B-1----:R-:W-:-:S05]  /*11a0e0*/  IMAD.WIDE R16, R18, 0x4, R50 ;  /* 0x0000000412107825 */ /* 0x002fca00078e0232 */
[----:B--2---:R1:W-:Y:S04]  /*11a0f0*/  @P4 STG.E desc[UR40][R16.64], R236 ;  /* 0x000000ec10004986 */ /* 0x0043e8000c101928 */
[----:B-1----:R-:W2:Y:S04]  /*11a100*/  LDL.LU R236, [R1+0xd54] ;  /* 0x000d540001ec7983 */ /* 0x002ea80000300800 */
[----:B------:R-:W4:Y:S04]  /*11a110*/  LDL.LU R118, [R1+0xd44] ;  /* 0x000d440001767983 */ /* 0x000f280000300800 */
[----:B------:R-:W3:Y:S04]  /*11a120*/  LDL.LU R119, [R1+0xd34] ;  /* 0x000d340001777983 */ /* 0x000ee80000300800 */
[----:B------:R-:W3:Y:S04]  /*11a130*/  LDL.LU R19, [R1+0xd24] ;  /* 0x000d240001137983 */ /* 0x000ee80000300800 */
[----:B------:R-:W3:Y:S04]  /*11a140*/  LDL.LU R237, [R1+0xd14] ;  /* 0x000d140001ed7983 */ /* 0x000ee80000300800 */
[----:B------:R-:W3:Y:S04]  /*11a150*/  LDL.LU R238, [R1+0xd04] ;  /* 0x000d040001ee7983 */ /* 0x000ee80000300800 */
[----:B------:R-:W3:Y:S01]  /*11a160*/  LDL.LU R233, [R1+0x1f3c] ;  /* 0x001f3c0001e97983 */ /* 0x000ee20000300800 */
[----:B------:R-:W-:Y:S01]  /*11a170*/  LOP3.LUT P0, RZ, R88, 0x4000, RZ, 0xc0, !PT ;  /* 0x0000400058ff7812 */ /* 0x000fe2000780c0ff */
[----:B------:R-:W-:Y:S01]  /*11a180*/  IMAD.WIDE R16, R18, 0x4, R48 ;  /* 0x0000000412107825 */ /* 0x000fe200078e0230 */
[----:B------:R-:W-:-:S02]  /*11a190*/  LOP3.LUT P3, RZ, R88, 0x4000000, RZ, 0xc0, !PT ;  /* 0x0400000058ff7812 */ /* 0x000fc4000786c0ff */
        /* <DEDUP_REMOVED lines=11> */
[----:B------:R-:W-:Y:S01]  /*11a250*/  LOP3.LUT P3, RZ, R88, 0x400000, RZ, 0xc0, !PT ;  /* 0x0040000058ff7812 */ /* 0x000fe2000786c0ff */
[----:B--2---:R1:W-:Y:S04]  /*11a260*/  @P0 STG.E desc[UR40][R16.64], R236 ;  /* 0x000000ec10000986 */ /* 0x0043e8000c101928 */
[----:B-1----:R-:W2:Y:S04]  /*11a270*/  LDL.LU R236, [R1+0xb34] ;  /* 0x000b340001ec7983 */ /* 0x002ea80000300800 */
[----:B------:R-:W2:Y:S01]  /*11a280*/  LDL.LU R252, [R1+0x9c4] ;  /* 0x0009c40001fc7983 */ /* 0x000ea20000300800 */
[----:B------:R-:W-:-:S03]  /*11a290*/  LOP3.LUT R91, R91, 0xfffffdff, RZ, 0xc0, !PT ;  /* 0xfffffdff5b5b7812 */ /* 0x000fc600078ec0ff */
[----:B------:R-:W2:Y:S01]  /*11a2a0*/  LDL.LU R117, [R1+0x6d4] ;  /* 0x0006d40001757983 */ /* 0x000ea20000300800 */
[----:B------:R-:W-:Y:S02]  /*11a2b0*/  @P3 LOP3.LUT R91, R91, 0x200, RZ, 0xfc, !PT ;  /* 0x000002005b5b3812 */ /* 0x000fe400078efcff */
[----:B------:R-:W-:Y:S01]  /*11a2c0*/  LOP3.LUT P3, RZ, R88, 0x200000, RZ, 0xc0, !PT ;  /* 0x0020000058ff7812 */ /* 0x000fe2000786c0ff */
[----:B------:R-:W2:Y:S01]  /*11a2d0*/  LDL.LU R234, [R1+0x694] ;  /* 0x0006940001ea7983 */ /* 0x000ea20000300800 */
[----:B------:R-:W-:-:S03]  /*11a2e0*/  LOP3.LUT R91, R91, 0xfffffbff, RZ, 0xc0, !PT ;  /* 0xfffffbff5b5b7812 */ /* 0x000fc600078ec0ff */
[----:B------:R-:W2:Y:S01]  /*11a2f0*/  LDL.LU R116, [R1+0x5d4] ;  /* 0x0005d40001747983 */ /* 0x000ea20000300800 */
[C---:B------:R-:W-:Y:S02]  /*11a300*/  LOP3.LUT P6, RZ, R88.reuse, 0x8000, RZ, 0xc0, !PT ;  /* 0x0000800058ff7812 */ /* 0x040fe400078cc0ff */
[----:B------:R-:W-:Y:S01]  /*11a310*/  LOP3.LUT P5, RZ, R88, 0x10000, RZ, 0xc0, !PT ;  /* 0x0001000058ff7812 */ /* 0x000fe200078ac0ff */
[----:B------:R-:W-:Y:S01]  /*11a320*/  IMAD.WIDE R16, R18, 0x4, R46 ;  /* 0x0000000412107825 */ /* 0x000fe200078e022e */
[----:B------:R-:W2:Y:S03]  /*11a330*/  LDL.LU R232, [R1+0x3e4] ;  /* 0x0003e40001e87983 */ /* 0x000ea60000300800 */
[----:B------:R-:W-:Y:S02]  /*11a340*/  @P3 LOP3.LUT R91, R91, 0x400, RZ, 0xfc, !PT ;  /* 0x000004005b5b3812 */ /* 0x000fe400078efcff */
[----:B------:R-:W-:-:S02]  /*11a350*/  LOP3.LUT P3, RZ, R88, 0x100000, RZ, 0xc0, !PT ;  /* 0x0010000058ff7812 */ /* 0x000fc4000786c0ff */
[----:B------:R-:W-:Y:S02]  /*11a360*/  LOP3.LUT R91, R91, 0xfffff7ff, RZ, 0xc0, !PT ;  /* 0xfffff7ff5b5b7812 */ /* 0x000fe400078ec0ff */
[----:B------:R-:W-:-:S09]  /*11a370*/  LOP3.LUT P4, RZ, R88, 0x20000, RZ, 0xc0, !PT ;  /* 0x0002000058ff7812 */ /* 0x000fd2000788c0ff */
[----:B------:R-:W-:Y:S02]  /*11a380*/  @P3 LOP3.LUT R91, R91, 0x800, RZ, 0xfc, !PT ;  /* 0x000008005b5b3812 */ /* 0x000fe400078efcff */
[----:B------:R-:W-:Y:S01]  /*11a390*/  LOP3.LUT P3, RZ, R88, 0x80000, RZ, 0xc0, !PT ;  /* 0x0008000058ff7812 */ /* 0x000fe2000786c0ff */
[----:B----4-:R1:W-:Y:S01]  /*11a3a0*/  @P6 STG.E desc[UR40][R16.64], R118 ;  /* 0x0000007610006986 */ /* 0x0103e2000c101928 */
[----:B------:R-:W-:Y:S01]  /*11a3b0*/  LOP3.LUT R91, R91, 0xffffefff, RZ, 0xc0, !PT ;  /* 0xffffefff5b5b7812 */ /* 0x000fe200078ec0ff */
[----:B-1----:R-:W-:-:S10]  /*11a3c0*/  IMAD.WIDE R16, R18, 0x4, R44 ;  /* 0x0000000412107825 */ /* 0x002fd400078e022c */
[----:B------:R-:W-:Y:S01]  /*11a3d0*/  @P3 LOP3.LUT R91, R91, 0x1000, RZ, 0xfc, !PT ;  /* 0x000010005b5b3812 */ /* 0x000fe200078efcff */
[----:B------:R-:W4:Y:S01]  /*11a3e0*/  LDL.LU R118, [R1+0xd98] ;  /* 0x000d980001767983 */ /* 0x000f220000300800 */
[----:B------:R-:W-:-:S03]  /*11a3f0*/  LOP3.LUT P3, RZ, R88, 0x40000, RZ, 0xc0, !PT ;  /* 0x0004000058ff7812 */ /* 0x000fc6000786c0ff */
[----:B---3--:R1:W-:Y:S02]  /*11a400*/  @P5 STG.E desc[UR40][R16.64], R119 ;  /* 0x0000007710005986 */ /* 0x0083e4000c101928 */
[----:B-1----:R-:W-:Y:S02]  /*11a410*/  IMAD.WIDE R16, R18, 0x4, R42 ;  /* 0x0000000412107825 */ /* 0x002fe400078e022a */
[----:B------:R-:W3:Y:S04]  /*11a420*/  LDL.LU R119, [R1+0xd88] ;  /* 0x000d880001777983 */ /* 0x000ee80000300800 */
[----:B------:R1:W-:Y:S04]  /*11a430*/  @P4 STG.E desc[UR40][R16.64], R19 ;  /* 0x0000001310004986 */ /* 0x0003e8000c101928 */
[----:B------:R-:W3:Y:S01]  /*11a440*/  LDL.LU R18, [R1+0xd78] ;  /* 0x000d780001127983 */ /* 0x000ee20000300800 */
[----:B-1----:R-:W-:-:S03]  /*11a450*/  IMAD.WIDE R16, R233, 0x4, R56 ;  /* 0x00000004e9107825 */ /* 0x002fc600078e0238 */
[----:B------:R-:W3:Y:S04]  /*11a460*/  LDL.LU R19, [R1+0xd68] ;  /* 0x000d680001137983 */ /* 0x000ee80000300800 */
[----:B------:R1:W-:Y:S01]  /*11a470*/  @P3 STG.E desc[UR40][R16.64], R237 ;  /* 0x000000ed10003986 */ /* 0x0003e2000c101928 */
[----:B------:R-:W-:Y:S01]  /*11a480*/  LOP3.LUT P3, RZ, R91, 0x1000, RZ, 0xc0, !PT ;  /* 0x000010005bff7812 */ /* 0x000fe2000786c0ff */
[----:B-1----:R-:W-:Y:S02]  /*11a490*/  IMAD.WIDE R16, R233, 0x4, R54 ;  /* 0x00000004e9107825 */ /* 0x002fe400078e0236 */
[----:B------:R-:W3:Y:S10]  /*11a4a0*/  LDL.LU R237, [R1+0xd58] ;  /* 0x000d580001ed7983 */ /* 0x000ef40000300800 */
[----:B------:R1:W-:Y:S01]  /*11a4b0*/  @P3 STG.E desc[UR40][R16.64], R238 ;  /* 0x000000ee10003986 */ /* 0x0003e2000c101928 */
[----:B------:R-:W-:-:S03]  /*11a4c0*/  LOP3.LUT P3, RZ, R91, 0x800, RZ, 0xc0, !PT ;  /* 0x000008005bff7812 */ /* 0x000fc6000786c0ff */
[----:B-1----:R-:W3:Y:S01]  /*11a4d0*/  LDL.LU R238, [R1+0xd48] ;  /* 0x000d480001ee7983 */ /* 0x002ee20000300800 */
[----:B------:R-:W-:-:S09]  /*11a4e0*/  IMAD.WIDE R16, R233, 0x4, R52 ;  /* 0x00000004e9107825 */ /* 0x000fd200078e0234 */
[----:B--2---:R1:W-:Y:S04]  /*11a4f0*/  @P3 STG.E desc[UR40][R16.64], R236 ;  /* 0x000000ec10003986 */ /* 0x0043e8000c101928 */
        /* <DEDUP_REMOVED lines=20> */
[----:B----4-:R1:W-:Y:S01]  /*11a640*/  @P3 STG.E desc[UR40][R16.64], R118 ;  /* 0x0000007610003986 */ /* 0x0103e2000c101928 */
[----:B------:R-:W-:Y:S01]  /*11a650*/  LOP3.LUT P0, RZ, R88, 0x20000000, RZ, 0xc0, !PT ;  /* 0x2000000058ff7812 */ /* 0x000fe2000780c0ff */
[----:B-1----:R-:W-:-:S05]  /*11a660*/  IMAD.WIDE R16, R239, 0x4, R54 ;  /* 0x00000004ef107825 */ /* 0x002fca00078e0236 */
[----:B---3--:R1:W-:Y:S01]  /*11a670*/  @P2 STG.E desc[UR40][R16.64], R119 ;  /* 0x0000007710002986 */ /* 0x0083e2000c101928 */
[----:B------:R-:W-:Y:S01]  /*11a680*/  LOP3.LUT P6, RZ, R88, 0x40000000, RZ, 0xc0, !PT ;  /* 0x4000000058ff7812 */ /* 0x000fe200078cc0ff */
[----:B-1----:R-:W-:-:S05]  /*11a690*/  IMAD.WIDE R16, R239, 0x4, R52 ;  /* 0x00000004ef107825 */ /* 0x002fca00078e0234 */
[----:B------:R1:W-:Y:S01]  /*11a6a0*/  @P1 STG.E desc[UR40][R16.64], R18 ;  /* 0x0000001210001986 */ /* 0x0003e2000c101928 */
[----:B------:R-:W-:Y:S01]  /*11a6b0*/  LOP3.LUT P5, RZ, R88, 0x80000000, RZ, 0xc0, !PT ;  /* 0x8000000058ff7812 */ /* 0x000fe200078ac0ff */
[----:B-1----:R-:W-:-:S05]  /*11a6c0*/  IMAD.WIDE R16, R239, 0x4, R50 ;  /* 0x00000004ef107825 */ /* 0x002fca00078e0232 */
[----:B------:R1:W-:Y:S01]  /*11a6d0*/  @P0 STG.E desc[UR40][R16.64], R19 ;  /* 0x0000001310000986 */ /* 0x0003e2000c101928 */
[----:B------:R-:W-:Y:S01]  /*11a6e0*/  LOP3.LUT P4, RZ, R89, 0x1, RZ, 0xc0, !PT ;  /* 0x0000000159ff7812 */ /* 0x000fe2000788c0ff */
[----:B-1----:R-:W-:-:S05]  /*11a6f0*/  IMAD.WIDE R16, R239, 0x4, R48 ;  /* 0x00000004ef107825 */ /* 0x002fca00078e0230 */
[----:B------:R1:W-:Y:S02]  /*11a700*/  @P6 STG.E desc[UR40][R16.64], R237 ;  /* 0x000000ed10006986 */ /* 0x0003e4000c101928 */
[----:B-1----:R-:W-:-:S05]  /*11a710*/  IMAD.WIDE R16, R239, 0x4, R46 ;  /* 0x00000004ef107825 */ /* 0x002fca00078e022e */
[----:B------:R1:W-:Y:S02]  /*11a720*/  @P5 STG.E desc[UR40][R16.64], R238 ;  /* 0x000000ee10005986 */ /* 0x0003e4000c101928 */
[----:B-1----:R-:W-:-:S05]  /*11a730*/  IMAD.WIDE R16, R239, 0x4, R44 ;  /* 0x00000004ef107825 */ /* 0x002fca00078e022c */
[----:B--2---:R1:W-:Y:S04]  /*11a740*/  @P4 STG.E desc[UR40][R16.64], R236 ;  /* 0x000000ec10004986 */ /* 0x0043e8000c101928 */
[----:B-1----:R-:W2:Y:S04]  /*11a750*/  LDL.LU R236, [R1+0xd28] ;  /* 0x000d280001ec7983 */ /* 0x002ea80000300800 */
[----:B------:R-:W3:Y:S04]  /*11a760*/  LDL.LU R118, [R1+0xd18] ;  /* 0x000d180001767983 */ /* 0x000ee80000300800 */
[----:B------:R-:W4:Y:S04]  /*11a770*/  LDL.LU R119, [R1+0xd08] ;  /* 0x000d080001777983 */ /* 0x000f280000300800 */
[----:B------:R-:W3:Y:S04]  /*11a780*/  LDL.LU R18, [R1+0xb38] ;  /* 0x000b380001127983 */ /* 0x000ee80000300800 */
[----:B------:R-:W3:Y:S04]  /*11a790*/  LDL.LU R237, [R1+0x9c8] ;  /* 0x0009c80001ed7983 */ /* 0x000ee80000300800 */
[----:B------:R-:W3:Y:S04]  /*11a7a0*/  LDL.LU R238, [R1+0x6d8] ;  /* 0x0006d80001ee7983 */ /* 0x000ee80000300800 */
[----:B------:R-:W3:Y:S01]  /*11a7b0*/  LDL.LU R252, [R1+0x1f54] ;  /* 0x001f540001fc7983 */ /* 0x000ee20000300800 */
[----:B------:R-:W-:Y:S01]  /*11a7c0*/  LOP3.LUT P0, RZ, R89, 0x2, RZ, 0xc0, !PT ;  /* 0x0000000259ff7812 */ /* 0x000fe2000780c0ff */
[----:B------:R-:W-:-:S02]  /*11a7d0*/  IMAD.WIDE R16, R239, 0x4, R42 ;  /* 0x00000004ef107825 */ /* 0x000fc400078e022a */
        /* <DEDUP_REMOVED lines=16> */
[----:B------:R-:W2:Y:S04]  /*11a8e0*/  LDL.LU R235, [R1+0x5d8] ;  /* 0x0005d80001eb7983 */ /* 0x000ea80000300800 */
        /* <DEDUP_REMOVED lines=10> */
[----:B---3--:R-:W-:Y:S01]  /*11a990*/  IMAD.WIDE R16, R252, 0x4, R56 ;  /* 0x00000004fc107825 */ /* 0x008fe200078e0238 */
[----:B------:R-:W3:Y:S03]  /*11a9a0*/  LDL.LU R233, [R1+0xd7c] ;  /* 0x000d7c0001e97983 */ /* 0x000ee60000300800 */
[----:B------:R-:W-:Y:S01]  /*11a9b0*/  @P3 LOP3.LUT R91, R91, 0x4, RZ, 0xfc, !PT ;  /* 0x000000045b5b3812 */ /* 0x000fe200078efcff */
[----:B------:R-:W3:Y:S01]  /*11a9c0*/  LDL.LU R232, [R1+0xd6c] ;  /* 0x000d6c0001e87983 */ /* 0x000ee20000300800 */
[----:B------:R-:W-:-:S02]  /*11a9d0*/  LOP3.LUT P3, RZ, R89, 0x80, RZ, 0xc0, !PT ;  /* 0x0000008059ff7812 */ /* 0x000fc4000786c0ff */
[----:B------:R-:W-:Y:S02]  /*11a9e0*/  LOP3.LUT R91, R91, 0xfffffff7, RZ, 0xc0, !PT ;  /* 0xfffffff75b5b7812 */ /* 0x000fe400078ec0ff */
[----:B------:R-:W-:-:S09]  /*11a9f0*/  LOP3.LUT P4, RZ, R89, 0x10, RZ, 0xc0, !PT ;  /* 0x0000001059ff7812 */ /* 0x000fd2000788c0ff */
[----:B------:R-:W-:Y:S02]  /*11aa00*/  @P3 LOP3.LUT R91, R91, 0x8, RZ, 0xfc, !PT ;  /* 0x000000085b5b3812 */ /* 0x000fe400078efcff */
[----:B------:R-:W-:Y:S01]  /*11aa10*/  LOP3.LUT P3, RZ, R89, 0x40, RZ, 0xc0, !PT ;  /* 0x0000004059ff7812 */ /* 0x000fe2000786c0ff */
[----:B------:R1:W-:Y:S01]  /*11aa20*/  @P6 STG.E desc[UR40][R16.64], R118 ;  /* 0x0000007610006986 */ /* 0x0003e2000c101928 */
[----:B------:R-:W-:Y:S01]  /*11aa30*/  LOP3.LUT R91, R91, 0xffffffef, RZ, 0xc0, !PT ;  /* 0xffffffef5b5b7812 */ /* 0x000fe200078ec0ff */
[----:B-1----:R-:W-:-:S10]  /*11aa40*/  IMAD.WIDE R16, R252, 0x4, R54 ;  /* 0x00000004fc107825 */ /* 0x002fd400078e0236 */
[----:B------:R-:W-:Y:S01]  /*11aa50*/  @P3 LOP3.LUT R91, R91, 0x10, RZ, 0xfc, !PT ;  /* 0x000000105b5b3812 */ /* 0x000fe200078efcff */
[----:B------:R-:W3:Y:S01]  /*11aa60*/  LDL.LU R118, [R1+0xd5c] ;  /* 0x000d5c0001767983 */ /* 0x000ee20000300800 */
[----:B------:R-:W-:-:S03]  /*11aa70*/  LOP3.LUT P3, RZ, R89, 0x20, RZ, 0xc0, !PT ;  /* 0x0000002059ff7812 */ /* 0x000fc6000786c0ff */
[----:B----4-:R1:W-:Y:S02]  /*11aa80*/  @P5 STG.E desc[UR40][R16.64], R119 ;  /* 0x0000007710005986 */ /* 0x0103e4000c101928 */
[C---:B-1----:R-:W-:Y:S02]  /*11aa90*/  IMAD.WIDE R16, R252.reuse, 0x4, R52 ;  /* 0x00000004fc107825 */ /* 0x042fe400078e0234 */
[----:B------:R-:W4:Y:S04]  /*11aaa0*/  LDL.LU R119, [R1+0xd4c] ;  /* 0x000d4c0001777983 */ /* 0x000f280000300800 */
[----:B------:R1:W-:Y:S02]  /*11aab0*/  @P4 STG.E desc[UR40][R16.64], R18 ;  /* 0x0000001210004986 */ /* 0x0003e4000c101928 */
[----:B-1----:R-:W-:-:S02]  /*11aac0*/  IMAD.WIDE R16, R252, 0x4, R50 ;  /* 0x00000004fc107825 */ /* 0x002fc400078e0232 */
[----:B------:R-:W4:Y:S04]  /*11aad0*/  LDL.LU R18, [R1+0xd3c] ;  /* 0x000d3c0001127983 */ /* 0x000f280000300800 */
[----:B------:R1:W-:Y:S01]  /*11aae0*/  @P3 STG.E desc[UR40][R16.64], R237 ;  /* 0x000000ed10003986 */ /* 0x0003e2000c101928 */
[C---:B------:R-:W-:Y:S01]  /*11aaf0*/  LOP3.LUT P3, RZ, R91.reuse, 0x10, RZ, 0xc0, !PT ;  /* 0x000000105bff7812 */ /* 0x040fe2000786c0ff */
[----:B-1----:R-:W-:Y:S02]  /*11ab00*/  IMAD.WIDE R16, R252, 0x4, R48 ;  /* 0x00000004fc107825 */ /* 0x002fe400078e0230 */
[----:B------:R-:W4:Y:S10]  /*11ab10*/  LDL.LU R237, [R1+0xd2c] ;  /* 0x000d2c0001ed7983 */ /* 0x000f340000300800 */
[----:B------:R1:W-:Y:S01]  /*11ab20*/  @P3 STG.E desc[UR40][R16.64], R238 ;  /* 0x000000ee10003986 */ /* 0x0003e2000c101928 */
[----:B------:R-:W-:-:S03]  /*11ab30*/  LOP3.LUT P3, RZ, R91, 0x8, RZ, 0xc0, !PT ;  /* 0x000000085bff7812 */ /* 0x000fc6000786c0ff */
[----:B-1----:R-:W4:Y:S01]  /*11ab40*/  LDL.LU R238, [R1+0xd1c] ;  /* 0x000d1c0001ee7983 */ /* 0x002f220000300800 */
        /* <DEDUP_REMOVED lines=17> */
[----:B---3--:R1:W-:Y:S01]  /*11ac60*/  @P3 STG.E desc[UR40][R16.64], R233 ;  /* 0x000000e910003986 */ /* 0x0083e2000c101928 */
[----:B------:R-:W-:Y:S02]  /*11ac70*/  LOP3.LUT P3, RZ, R75, 0x20000000, RZ, 0xc0, !PT ;  /* 0x200000004bff7812 */ /* 0x000fe4000786c0ff */
[C---:B------:R-:W-:Y:S02]  /*11ac80*/  LOP3.LUT P2, RZ, R89.reuse, 0x4000, RZ, 0xc0, !PT ;  /* 0x0000400059ff7812 */ /* 0x040fe4000784c0ff */
[----:B------:R-:W-:Y:S01]  /*11ac90*/  LOP3.LUT P1, RZ, R89, 0x8000, RZ, 0xc0, !PT ;  /* 0x0000800059ff7812 */ /* 0x000fe2000782c0ff */
[----:B-1----:R-:W-:-:S08]  /*11aca0*/  IMAD.WIDE R16, R19, 0x4, R50 ;  /* 0x0000000413107825 */ /* 0x002fd000078e0232 */
[----:B------:R1:W-:Y:S01]  /*11acb0*/  @P3 STG.E desc[UR40][R16.64], R232 ;  /* 0x000000e810003986 */ /* 0x0003e2000c101928 */
[----:B------:R-:W-:Y:S01]  /*11acc0*/  LOP3.LUT P0, RZ, R89, 0x10000, RZ, 0xc0, !PT ;  /* 0x0001000059ff7812 */ /* 0x000fe2000780c0ff */
[----:B-1----:R-:W-:-:S05]  /*11acd0*/  IMAD.WIDE R16, R19, 0x4, R48 ;  /* 0x0000000413107825 */ /* 0x002fca00078e0230 */
[----:B------:R1:W-:Y:S01]  /*11ace0*/  @P2 STG.E desc[UR40][R16.64], R118 ;  /* 0x0000007610002986 */ /* 0x0003e2000c101928 */
[----:B------:R-:W-:Y:S01]  /*11acf0*/  LOP3.LUT P6, RZ, R89, 0x20000, RZ, 0xc0, !PT ;  /* 0x0002000059ff7812 */ /* 0x000fe200078cc0ff */
[----:B-1----:R-:W-:-:S05]  /*11ad00*/  IMAD.WIDE R16, R19, 0x4, R46 ;  /* 0x0000000413107825 */ /* 0x002fca00078e022e */
[----:B----4-:R1:W-:Y:S01]  /*11ad10*/  @P1 STG.E desc[UR40][R16.64], R119 ;  /* 0x0000007710001986 */ /* 0x0103e2000c101928 */
        /* <DEDUP_REMOVED lines=35> */
[----:B------:R-:W2:Y:S04]  /*11af50*/  LDL.LU R252, [R1+0xdf0] ;  /* 0x000df00001fc7983 */ /* 0x000ea80000300800 */
[----:B------:R-:W2:Y:S01]  /*11af60*/  LDL.LU R117, [R1+0xde0] ;  /* 0x000de00001757983 */ /* 0x000ea20000300800 */
[----:B------:R-:W-:-:S02]  /*11af70*/  @P3 LOP3.LUT R75, R75, 0x2000000, RZ, 0xfc, !PT ;  /* 0x020000004b4b3812 */ /* 0x000fc400078efcff */
        /* <DEDUP_REMOVED lines=8> */
[----:B------:R-:W-:Y:S01]  /*11b000*/  @P3 LOP3.LUT R75, R75, 0x4000000, RZ, 0xfc, !PT ;  /* 0x040000004b4b3812 */ /* 0x000fe200078efcff */
[----:B------:R-:W2:Y:S01]  /*11b010*/  LDL.LU R232, [R1+0xdd0] ;  /* 0x000dd00001e87983 */ /* 0x000ea20000300800 */
        /* <DEDUP_REMOVED lines=8> */
[----:B------:R-:W-:Y:S02]  /*11b0a0*/  @P3 LOP3.LUT R75, R75, 0x10000000, RZ, 0xfc, !PT ;  /* 0x100000004b4b3812 */ /* 0x000fe400078efcff */
[----:B------:R-:W-:Y:S01]  /*11b0b0*/  LOP3.LUT P3, RZ, R89, 0x1000000, RZ, 0xc0, !PT ;  /* 0x0100000059ff7812 */ /* 0x000fe2000786c0ff */
[----:B----4-:R1:W-:Y:S02]  /*11b0c0*/  @P5 STG.E desc[UR40][R16.64], R119 ;  /* 0x0000007710005986 */ /* 0x0103e4000c101928 */
[C---:B-1----:R-:W-:Y:S02]  /*11b0d0*/  IMAD.WIDE R16, R239.reuse, 0x4, R46 ;  /* 0x00000004ef107825 */ /* 0x042fe400078e022e */
[----:B------:R-:W3:Y:S04]  /*11b0e0*/  LDL.LU R119, [R1+0x1fa4] ;  /* 0x001fa40001777983 */ /* 0x000ee80000300800 */
[----:B------:R1:W-:Y:S04]  /*11b0f0*/  @P4 STG.E desc[UR40][R16.64], R18 ;  /* 0x0000001210004986 */ /* 0x0003e8000c101928 */
[----:B------:R-:W4:Y:S01]  /*11b100*/  LDL.LU R118, [R1+0xdc0] ;  /* 0x000dc00001767983 */ /* 0x000f220000300800 */
        /* <DEDUP_REMOVED lines=8> */
[----:B------:R-:W3:Y:S04]  /*11b190*/  LDL.LU R239, [R1+0xb20] ;  /* 0x000b200001ef7983 */ /* 0x000ee80000300800 */
[----:B-1----:R-:W3:Y:S01]  /*11b1a0*/  LDL.LU R237, [R1+0x9b0] ;  /* 0x0009b00001ed7983 */ /* 0x002ee20000300800 */
[----:B------:R-:W-:-:S05]  /*11b1b0*/  IMAD.WIDE R16, R238, 0x4, R56 ;  /* 0x00000004ee107825 */ /* 0x000fca00078e0238 */
        /* <DEDUP_REMOVED lines=22> */
[C---:B------:R-:W-:Y:S01]  /*11b320*/  LOP3.LUT P0, RZ, R87.reuse, 0x8, RZ, 0xc0, !PT ;  /* 0x0000000857ff7812 */ /* 0x040fe2000780c0ff */
[----:B-1----:R-:W-:Y:S01]  /*11b330*/  IMAD.WIDE R16, R238, 0x4, R42 ;  /* 0x00000004ee107825 */ /* 0x002fe200078e022a */
[C---:B------:R-:W-:Y:S01]  /*11b340*/  LOP3.LUT P6, RZ, R87.reuse, 0x10, RZ, 0xc0, !PT ;  /* 0x0000001057ff7812 */ /* 0x040fe200078cc0ff */
[----:B------:R-:W2:Y:S04]  /*11b350*/  LDL.LU R238, [R1+0x1fac] ;  /* 0x001fac0001ee7983 */ /* 0x000ea80000300800 */
[----:B----4-:R3:W-:Y:S01]  /*11b360*/  @P2 STG.E desc[UR40][R16.64], R118 ;  /* 0x0000007610002986 */ /* 0x0107e2000c101928 */
[----:B------:R-:W-:Y:S01]  /*11b370*/  LOP3.LUT P5, RZ, R87, 0x20, RZ, 0xc0, !PT ;  /* 0x0000002057ff7812 */ /* 0x000fe200078ac0ff */
[----:B---3--:R-:W-:-:S05]  /*11b380*/  IMAD.WIDE R16, R119, 0x4, R56 ;  /* 0x0000000477107825 */ /* 0x008fca00078e0238 */
        /* <DEDUP_REMOVED lines=58> */
[----:B----4-:R1:W-:Y:S04]  /*11b730*/  @P5 STG.E desc[UR40][R16.64], R18 ;  /* 0x0000001210005986 */ /* 0x0103e8000c101928 */
[----:B------:R-:W4:Y:S01]  /*11b740*/  LDL.LU R119, [R1+0xb24] ;  /* 0x000b240001777983 */ /* 0x000f220000300800 */
[----:B-1----:R-:W-:-:S03]  /*11b750*/  IMAD.WIDE R16, R116, 0x4, R56 ;  /* 0x0000000474107825 */ /* 0x002fc600078e0238 */
[----:B------:R-:W3:Y:S04]  /*11b760*/  LDL.LU R18, [R1+0x9b4] ;  /* 0x0009b40001127983 */ /* 0x000ee80000300800 */
[----:B------:R1:W-:Y:S02]  /*11b770*/  @P4 STG.E desc[UR40][R16.64], R19 ;  /* 0x0000001310004986 */ /* 0x0003e4000c101928 */
[C---:B-1----:R-:W-:Y:S02]  /*11b780*/  IMAD.WIDE R16, R116.reuse, 0x4, R54 ;  /* 0x0000000474107825 */ /* 0x042fe400078e0236 */
[----:B------:R-:W3:Y:S04]  /*11b790*/  LDL.LU R19, [R1+0x6c4] ;  /* 0x0006c40001137983 */ /* 0x000ee80000300800 */
[----:B------:R1:W-:Y:S01]  /*11b7a0*/  @P3 STG.E desc[UR40][R16.64], R239 ;  /* 0x000000ef10003986 */ /* 0x0003e2000c101928 */
[----:B------:R-:W-:Y:S01]  /*11b7b0*/  LOP3.LUT P3, RZ, R75, 0x100000, RZ, 0xc0, !PT ;  /* 0x001000004bff7812 */ /* 0x000fe2000786c0ff */
[----:B-1----:R-:W-:-:S02]  /*11b7c0*/  IMAD.WIDE R16, R116, 0x4, R52 ;  /* 0x0000000474107825 */ /* 0x002fc400078e0234 */
[----:B------:R-:W3:Y:S10]  /*11b7d0*/  LDL.LU R239, [R1+0x684] ;  /* 0x0006840001ef7983 */ /* 0x000ef40000300800 */
[----:B------:R1:W-:Y:S01]  /*11b7e0*/  @P3 STG.E desc[UR40][R16.64], R237 ;  /* 0x000000ed10003986 */ /* 0x0003e2000c101928 */
[----:B------:R-:W-:-:S03]  /*11b7f0*/  LOP3.LUT P3, RZ, R75, 0x80000, RZ, 0xc0, !PT ;  /* 0x000800004bff7812 */ /* 0x000fc6000786c0ff */
[----:B-1----:R-:W4:Y:S01]  /*11b800*/  LDL.LU R237, [R1+0x5c4] ;  /* 0x0005c40001ed7983 */ /* 0x002f220000300800 */
[----:B------:R-:W-:-:S09]  /*11b810*/  IMAD.WIDE R16, R116, 0x4, R50 ;  /* 0x0000000474107825 */ /* 0x000fd200078e0232 */
[----:B--2---:R1:W-:Y:S04]  /*11b820*/  @P3 STG.E desc[UR40][R16.64], R236 ;  /* 0x000000ec10003986 */ /* 0x0043e8000c101928 */
[----:B-1----:R-:W2:Y:S01]  /*11b830*/  LDL.LU R236, [R1+0x3d4] ;  /* 0x0003d40001ec7983 */ /* 0x002ea20000300800 */
[----:B------:R-:W-:Y:S01]  /*11b840*/  LOP3.LUT P3, RZ, R75, 0x40000, RZ, 0xc0, !PT ;  /* 0x000400004bff7812 */ /* 0x000fe2000786c0ff */
[C---:B------:R-:W-:Y:S01]  /*11b850*/  IMAD.WIDE R16, R116.reuse, 0x4, R48 ;  /* 0x0000000474107825 */ /* 0x040fe200078e0230 */
[----:B------:R-:W-:Y:S01]  /*11b860*/  LOP3.LUT P2, RZ, R87, 0x100000, RZ, 0xc0, !PT ;  /* 0x0010000057ff7812 */ /* 0x000fe2000784c0ff */
[----:B------:R-:W2:Y:S10]  /*11b870*/  LDL.LU R235, [R1+0x1fb0] ;  /* 0x001fb00001eb7983 */ /* 0x000eb40000300800 */
        /* <DEDUP_REMOVED lines=14> */
[----:B------:R-:W-:Y:S01]  /*11b960*/  LOP3.LUT P1, RZ, R87, 0x200000, RZ, 0xc0, !PT ;  /* 0x0020000057ff7812 */ /* 0x000fe2000782c0ff */
[----:B-1----:R-:W-:-:S10]  /*11b970*/  IMAD.WIDE R16, R238, 0x4, R54 ;  /* 0x00000004ee107825 */ /* 0x002fd400078e0236 */
[----:B---3--:R1:W-:Y:S01]  /*11b980*/  @P3 STG.E desc[UR40][R16.64], R118 ;  /* 0x0000007610003986 */ /* 0x0083e2000c101928 */
        /* <DEDUP_REMOVED lines=8> */
[----:B------:R1:W-:Y:S01]  /*11ba10*/  @P0 STG.E desc[UR40][R16.64], R19 ;  /* 0x0000001310000986 */ /* 0x0003e2000c101928 */
[----:B------:R-:W-:Y:S01]  /*11ba20*/  LOP3.LUT P4, RZ, R87, 0x2000000, RZ, 0xc0, !PT ;  /* 0x0200000057ff7812 */ /* 0x000fe2000788c0ff */
[C---:B-1----:R-:W-:Y:S02]  /*11ba30*/  IMAD.WIDE R16, R238.reuse, 0x4, R46 ;  /* 0x00000004ee107825 */ /* 0x042fe400078e022e */
[----:B------:R-:W3:Y:S04]  /*11ba40*/  LDL.LU R19, [R1+0x1fb8] ;  /* 0x001fb80001137983 */ /* 0x000ee80000300800 */
        /* <DEDUP_REMOVED lines=55> */
[C---:B-1----:R-:W-:Y:S02]  /*11bdc0*/  IMAD.WIDE R16, R235.reuse, 0x4, R50 ;  /* 0x00000004eb107825 */ /* 0x042fe400078e0232 */
[----:B------:R-:W3:Y:S04]  /*11bdd0*/  LDL.LU R119, [R1+0x5c8] ;  /* 0x0005c80001777983 */ /* 0x000ee80000300800 */
[----:B------:R1:W-:Y:S02]  /*11bde0*/  @P4 STG.E desc[UR40][R16.64], R239 ;  /* 0x000000ef10004986 */ /* 0x0003e4000c101928 */
[----:B-1----:R-:W-:-:S02]  /*11bdf0*/  IMAD.WIDE R16, R235, 0x4, R48 ;  /* 0x00000004eb107825 */ /* 0x002fc400078e0230 */
        /* <DEDUP_REMOVED lines=32> */
[----:B-1----:R-:W-:-:S05]  /*11c000*/  IMAD.WIDE R16, R18, 0x4, R46 ;  /* 0x0000000412107825 */ /* 0x002fca00078e022e */
        /* <DEDUP_REMOVED lines=21> */
[C---:B------:R-:W-:Y:S01]  /*11c160*/  LOP3.LUT P0, RZ, R84.reuse, 0x2000, RZ, 0xc0, !PT ;  /* 0x0000200054ff7812 */ /* 0x040fe2000780c0ff */
        /* <DEDUP_REMOVED lines=20> */
[C---:B------:R-:W-:Y:S01]  /*11c2b0*/  LOP3.LUT P3, RZ, R84.reuse, 0x100000, RZ, 0xc0, !PT ;  /* 0x0010000054ff7812 */ /* 0x040fe2000786c0ff */
[----:B------:R-:W2:Y:S01]  /*11c2c0*/  LDL.LU R234, [R1+0x6cc] ;  /* 0x0006cc0001ea7983 */ /* 0x000ea20000300800 */
[----:B------:R-:W-:Y:S02]  /*11c2d0*/  LOP3.LUT R75, R75, 0xfffffffb, RZ, 0xc0, !PT ;  /* 0xfffffffb4b4b7812 */ /* 0x000fe400078ec0ff */
[C---:B------:R-:W-:Y:S01]  /*11c2e0*/  LOP3.LUT P6, RZ, R84.reuse, 0x4000, RZ, 0xc0, !PT ;  /* 0x0000400054ff7812 */ /* 0x040fe200078cc0ff */
[----:B------:R-:W2:Y:S01]  /*11c2f0*/  LDL.LU R116, [R1+0x68c] ;  /* 0x00068c0001747983 */ /* 0x000ea20000300800 */
[----:B------:R-:W-:-:S07]  /*11c300*/  LOP3.LUT P5, RZ, R84, 0x8000, RZ, 0xc0, !PT ;  /* 0x0000800054ff7812 */ /* 0x000fce00078ac0ff */
[----:B------:R-:W-:Y:S02]  /*11c310*/  @P3 LOP3.LUT R75, R75, 0x4, RZ, 0xfc, !PT ;  /* 0x000000044b4b3812 */ /* 0x000fe400078efcff */
[----:B------:R-:W-:Y:S01]  /*11c320*/  LOP3.LUT P3, RZ, R84, 0x80000, RZ, 0xc0, !PT ;  /* 0x0008000054ff7812 */ /* 0x000fe2000786c0ff */
[----:B------:R-:W-:Y:S01]  /*11c330*/  IMAD.WIDE R16, R19, 0x4, R48 ;  /* 0x0000000413107825 */ /* 0x000fe200078e0230 */
[----:B------:R-:W-:-:S04]  /*11c340*/  LOP3.LUT R75, R75, 0xfffffff7, RZ, 0xc0, !PT ;  /* 0xfffffff74b4b7812 */ /* 0x000fc800078ec0ff */
[----:B---3--:R1:W-:Y:S07]  /*11c350*/  @P6 STG.E desc[UR40][R16.64], R119 ;  /* 0x0000007710006986 */ /* 0x0083ee000c101928 */
[----:B------:R-:W-:Y:S02]  /*11c360*/  @P3 LOP3.LUT R75, R75, 0x8, RZ, 0xfc, !PT ;  /* 0x000000084b4b3812 */ /* 0x000fe400078efcff */
[C---:B------:R-:W-:Y:S01]  /*11c370*/  LOP3.LUT P3, RZ, R84.reuse, 0x40000, RZ, 0xc0, !PT ;  /* 0x0004000054ff7812 */ /* 0x040fe2000786c0ff */
[----:B-1----:R-:W-:Y:S01]  /*11c380*/  IMAD.WIDE R16, R19, 0x4, R46 ;  /* 0x0000000413107825 */ /* 0x002fe200078e022e */
[----:B------:R-:W-:-:S04]  /*11c390*/  LOP3.LUT P4, RZ, R84, 0x10000, RZ, 0xc0, !PT ;  /* 0x0001000054ff7812 */ /* 0x000fc8000788c0ff */
[----:B----4-:R1:W-:Y:S01]  /*11c3a0*/  @P5 STG.E desc[UR40][R16.64], R238 ;  /* 0x000000ee10005986 */ /* 0x0103e2000c101928 */
[----:B------:R-:W-:-:S03]  /*11c3b0*/  LOP3.LUT R75, R75, 0xffffffef, RZ, 0xc0, !PT ;  /* 0xffffffef4b4b7812 */ /* 0x000fc600078ec0ff */
[----:B-1----:R-:W3:Y:S04]  /*11c3c0*/  LDL.LU R238, [R1+0x1fc0] ;  /* 0x001fc00001ee7983 */ /* 0x002ee80000300800 */
[----:B------:R-:W4:Y:S01]  /*11c3d0*/  LDL.LU R233, [R1+0x5cc] ;  /* 0x0005cc0001e97983 */ /* 0x000f220000300800 */
[----:B------:R-:W-:Y:S02]  /*11c3e0*/  @P3 LOP3.LUT R75, R75, 0x10, RZ, 0xfc, !PT ;  /* 0x000000104b4b3812 */ /* 0x000fe400078efcff */
[----:B------:R-:W-:Y:S01]  /*11c3f0*/  LOP3.LUT P3, RZ, R84, 0x20000, RZ, 0xc0, !PT ;  /* 0x0002000054ff7812 */ /* 0x000fe2000786c0ff */
[C---:B------:R-:W-:Y:S01]  /*11c400*/  IMAD.WIDE R16, R19.reuse, 0x4, R44 ;  /* 0x0000000413107825 */ /* 0x040fe200078e022c */
[----:B------:R-:W3:Y:S04]  /*11c410*/  LDL.LU R118, [R1+0x3dc] ;  /* 0x0003dc0001767983 */ /* 0x000ee80000300800 */
[----:B------:R1:W-:Y:S04]  /*11c420*/  @P4 STG.E desc[UR40][R16.64], R18 ;  /* 0x0000001210004986 */ /* 0x0003e8000c101928 */
[----:B------:R-:W3:Y:S01]  /*11c430*/  LDL.LU R119, [R1+0xed0] ;  /* 0x000ed00001777983 */ /* 0x000ee20000300800 */
[----:B-1----:R-:W-:-:S03]  /*11c440*/  IMAD.WIDE R16, R19, 0x4, R42 ;  /* 0x0000000413107825 */ /* 0x002fc600078e022a */
[----:B------:R-:W3:Y:S04]  /*11c450*/  LDL.LU R18, [R1+0xec0] ;  /* 0x000ec00001127983 */ /* 0x000ee80000300800 */
[----:B------:R1:W-:Y:S01]  /*11c460*/  @P3 STG.E desc[UR40][R16.64], R239 ;  /* 0x000000ef10003986 */ /* 0x0003e2000c101928 */
[----:B------:R-:W-:-:S03]  /*11c470*/  LOP3.LUT P3, RZ, R75, 0x10, RZ, 0xc0, !PT ;  /* 0x000000104bff7812 */ /* 0x000fc6000786c0ff */
[----:B------:R-:W3:Y:S01]  /*11c480*/  LDL.LU R19, [R1+0xeb0] ;  /* 0x000eb00001137983 */ /* 0x000ee20000300800 */
[----:B-1----:R-:W-:-:S03]  /*11c490*/  IMAD.WIDE R16, R232, 0x4, R56 ;  /* 0x00000004e8107825 */ /* 0x002fc600078e0238 */
[----:B------:R-:W3:Y:S06]  /*11c4a0*/  LDL.LU R239, [R1+0xea0] ;  /* 0x000ea00001ef7983 */ /* 0x000eec0000300800 */
        /* <DEDUP_REMOVED lines=20> */
[----:B----4-:R1:W-:Y:S01]  /*11c5f0*/  @P3 STG.E desc[UR40][R16.64], R233 ;  /* 0x000000e910003986 */ /* 0x0103e2000c101928 */
        /* <DEDUP_REMOVED lines=46> */
[----:B------:R-:W-:-:S03]  /*11c8e0*/  IMAD.WIDE R16, R238, 0x4, R42 ;  /* 0x00000004ee107825 */ /* 0x000fc600078e022a */
        /* <DEDUP_REMOVED lines=11> */
[----:B------:R-:W2:Y:S04]  /*11c9a0*/  LDL.LU R233, [R1+0xec4] ;  /* 0x000ec40001e97983 */ /* 0x000ea80000300800 */
        /* <DEDUP_REMOVED lines=363> */
[----:B-1----:R-:W-:Y:S01]  /*11e060*/  IMAD.WIDE R16, R19, 0x4, R44 ;  /* 0x0000000413107825 */ /* 0x002fe200078e022c */
[----:B------:R-:W-:Y:S01]  /*11e070*/  LOP3.LUT P4, RZ, R83, 0x800, RZ, 0xc0, !PT ;  /* 0x0000080053ff7812 */ /* 0x000fe2000788c0ff */
[----:B------:R-:W3:Y:S04]  /*11e080*/  LDL.LU R119, [R1+0x2000] ;  /* 0x0020000001777983 */ /* 0x000ee80000300800 */
        /* <DEDUP_REMOVED lines=92> */
[C---:B------:R-:W-:Y:S01]  /*11e650*/  LOP3.LUT P0, RZ, R83.reuse, 0x8000000, RZ, 0xc0, !PT ;  /* 0x0800000053ff7812 */ /* 0x040fe2000780c0ff */
[----:B-1----:R-:W-:Y:S01]  /*11e660*/  IMAD.WIDE R16, R238, 0x4, R42 ;  /* 0x00000004ee107825 */ /* 0x002fe200078e022a */
[C---:B------:R-:W-:Y:S01]  /*11e670*/  LOP3.LUT P6, RZ, R83.reuse, 0x10000000, RZ, 0xc0, !PT ;  /* 0x1000000053ff7812 */ /* 0x040fe200078cc0ff */
[----:B------:R-:W4:Y:S04]  /*11e680*/  LDL.LU R238, [R1+0x2008] ;  /* 0x0020080001ee7983 */ /* 0x000f280000300800 */
        /* <DEDUP_REMOVED lines=37> */
[----:B------:R-:W4:Y:S01]  /*11e8e0*/  LDL.LU R252, [R1+0x6a8] ;  /* 0x0006a80001fc7983 */ /* 0x000f220000300800 */
[----:B------:R-:W-:-:S03]  /*11e8f0*/  LOP3.LUT R84, R84, 0xfffdffff, RZ, 0xc0, !PT ;  /* 0xfffdffff54547812 */ /* 0x000fc600078ec0ff */
[----:B------:R-:W4:Y:S01]  /*11e900*/  LDL.LU R117, [R1+0x668] ;  /* 0x0006680001757983 */ /* 0x000f220000300800 */
[----:B------:R-:W-:Y:S02]  /*11e910*/  @P3 LOP3.LUT R84, R84, 0x20000, RZ, 0xfc, !PT ;  /* 0x0002000054543812 */ /* 0x000fe400078efcff */
        /* <DEDUP_REMOVED lines=20> */
[----:B------:R1:W-:Y:S04]  /*11ea60*/  @P5 STG.E desc[UR40][R16.64], R18 ;  /* 0x0000001210005986 */ /* 0x0003e8000c101928 */
[----:B------:R-:W3:Y:S01]  /*11ea70*/  LDL.LU R119, [R1+0xf5c] ;  /* 0x000f5c0001777983 */ /* 0x000ee20000300800 */
[----:B-1----:R-:W-:-:S03]  /*11ea80*/  IMAD.WIDE R16, R116, 0x4, R56 ;  /* 0x0000000474107825 */ /* 0x002fc600078e0238 */
        /* <DEDUP_REMOVED lines=15> */
[----:B------:R-:W-:Y:S01]  /*11eb80*/  IMAD.WIDE R16, R116, 0x4, R48 ;  /* 0x0000000474107825 */ /* 0x000fe200078e0230 */
[----:B------:R-:W-:Y:S01]  /*11eb90*/  LOP3.LUT P2, RZ, R82, 0x1000, RZ, 0xc0, !PT ;  /* 0x0000100052ff7812 */ /* 0x000fe2000784c0ff */
[----:B------:R-:W2:Y:S10]  /*11eba0*/  LDL.LU R235, [R1+0x200c] ;  /* 0x00200c0001eb7983 */ /* 0x000eb40000300800 */
        /* <DEDUP_REMOVED lines=72> */
[----:B------:R-:W-:Y:S01]  /*11f030*/  LOP3.LUT R84, R84, 0xfffff7ff, RZ, 0xc0, !PT ;  /* 0xfffff7ff54547812 */ /* 0x000fe200078ec0ff */
[----:B------:R-:W2:Y:S01]  /*11f040*/  LDL.LU R118, [R1+0xfd0] ;  /* 0x000fd00001767983 */ /* 0x000ea20000300800 */
        /* <DEDUP_REMOVED lines=10> */
[----:B-1----:R-:W-:-:S05]  /*11f0f0*/  IMAD.WIDE R16, R235, 0x4, R50 ;  /* 0x00000004eb107825 */ /* 0x002fca00078e0232 */
[----:B------:R1:W-:Y:S02]  /*11f100*/  @P4 STG.E desc[UR40][R16.64], R19 ;  /* 0x0000001310004986 */ /* 0x0003e4000c101928 */
[----:B-1----:R-:W-:Y:S02]  /*11f110*/  IMAD.WIDE R16, R235, 0x4, R48 ;  /* 0x00000004eb107825 */ /* 0x002fe400078e0230 */
[----:B------:R-:W4:Y:S04]  /*11f120*/  LDL.LU R19, [R1+0x2014] ;  /* 0x0020140001137983 */ /* 0x000f280000300800 */
        /* <DEDUP_REMOVED lines=27> */
[----:B------:R-:W-:Y:S02]  /*11f2e0*/  LOP3.LUT P2, RZ, R82, 0x80000000, RZ, 0xc0, !PT ;  /* 0x8000000052ff7812 */ /* 0x000fe4000784c0ff */
        /* <DEDUP_REMOVED lines=8> */
[----:B---3--:R1:W-:Y:S01]  /*11f370*/  @P1 STG.E desc[UR40][R16.64], R119 ;  /* 0x0000007710001986 */ /* 0x0083e2000c101928 */
[C---:B------:R-:W-:Y:S01]  /*11f380*/  LOP3.LUT P5, RZ, R81.reuse, 0x8, RZ, 0xc0, !PT ;  /* 0x0000000851ff7812 */ /* 0x040fe200078ac0ff */
[----:B-1----:R-:W-:Y:S01]  /*11f390*/  IMAD.WIDE R16, R238, 0x4, R42 ;  /* 0x00000004ee107825 */ /* 0x002fe200078e022a */
[----:B------:R-:W-:Y:S01]  /*11f3a0*/  LOP3.LUT P4, RZ, R81, 0x10, RZ, 0xc0, !PT ;  /* 0x0000001051ff7812 */ /* 0x000fe2000788c0ff */
[----:B------:R-:W3:Y:S04]  /*11f3b0*/  LDL.LU R238, [R1+0x201c] ;  /* 0x00201c0001ee7983 */ /* 0x000ee80000300800 */
[----:B------:R4:W-:Y:S02]  /*11f3c0*/  @P0 STG.E desc[UR40][R16.64], R18 ;  /* 0x0000001210000986 */ /* 0x0009e4000c101928 */
[----:B----4-:R-:W-:-:S05]  /*11f3d0*/  IMAD.WIDE R16, R19, 0x4, R56 ;  /* 0x0000000413107825 */ /* 0x010fca00078e0238 */
        /* <DEDUP_REMOVED lines=142> */
[C---:B------:R-:W-:Y:S01]  /*11fcc0*/  LOP3.LUT P5, RZ, R81.reuse, 0x4000000, RZ, 0xc0, !PT ;  /* 0x0400000051ff7812 */ /* 0x040fe200078ac0ff */
        /* <DEDUP_REMOVED lines=119> */
[----:B-1----:R-:W-:-:S05]  /*120440*/  IMAD.WIDE R16, R238, 0x4, R46 ;  /* 0x00000004ee107825 */ /* 0x002fca00078e022e */
[----:B------:R1:W-:Y:S01]  /*120450*/  @P3 STG.E desc[UR40][R16.64], R237 ;  /* 0x000000ed10003986 */ /* 0x0003e2000c101928 */
[----:B------:R-:W-:-:S03]  /*120460*/  LOP3.LUT P3, RZ, R82, 0x100000, RZ, 0xc0, !PT ;  /* 0x0010000052ff7812 */ /* 0x000fc6000786c0ff */
[----:B-1----:R-:W3:Y:S01]  /*120470*/  LDL.LU R237, [R1+0x3ac] ;  /* 0x0003ac0001ed7983 */ /* 0x002ee20000300800 */
[----:B------:R-:W-:-:S03]  /*120480*/  IMAD.WIDE R16, R238, 0x4, R44 ;  /* 0x00000004ee107825 */ /* 0x000fc600078e022c */
[----:B------:R-:W3:Y:S06]  /*120490*/  LDL.LU R19, [R1+0x10b0] ;  /* 0x0010b00001137983 */ /* 0x000eec0000300800 */
        /* <DEDUP_REMOVED lines=76> */
[----:B------:R-:W-:Y:S02]  /*120960*/  LOP3.LUT P6, RZ, R78, 0x80000000, RZ, 0xc0, !PT ;  /* 0x800000004eff7812 */ /* 0x000fe400078cc0ff */
[C---:B------:R-:W-:Y:S01]  /*120970*/  LOP3.LUT P5, RZ, R79.reuse, 0x1, RZ, 0xc0, !PT ;  /* 0x000000014fff7812 */ /* 0x040fe200078ac0ff */
        /* <DEDUP_REMOVED lines=125> */
[----:B------:R-:W-:Y:S01]  /*121150*/  LOP3.LUT P3, RZ, R82, 0x10, RZ, 0xc0, !PT ;  /* 0x0000001052ff7812 */ /* 0x000fe2000786c0ff */
        /* <DEDUP_REMOVED lines=34> */
[C---:B------:R-:W-:Y:S01]  /*121380*/  LOP3.LUT P5, RZ, R80.reuse, 0x4, RZ, 0xc0, !PT ;  /* 0x0000000450ff7812 */ /* 0x040fe200078ac0ff */
[C---:B-1----:R-:W-:Y:S01]  /*121390*/  IMAD.WIDE R16, R19.reuse, 0x4, R44 ;  /* 0x0000000413107825 */ /* 0x042fe200078e022c */
        /* <DEDUP_REMOVED lines=129> */
[----:B------:R-:W-:Y:S02]  /*121bb0*/  LOP3.LUT R78, R78, 0xfffeffff, RZ, 0xc0, !PT ;  /* 0xfffeffff4e4e7812 */ /* 0x000fe400078ec0ff */
[----:B------:R-:W-:-:S09]  /*121bc0*/  LOP3.LUT P6, RZ, R80, 0x1000000, RZ, 0xc0, !PT ;  /* 0x0100000050ff7812 */ /* 0x000fd200078cc0ff */
[----:B------:R-:W-:Y:S02]  /*121bd0*/  @P3 LOP3.LUT R78, R78, 0x10000, RZ, 0xfc, !PT ;  /* 0x000100004e4e3812 */ /* 0x000fe400078efcff */
[----:B------:R-:W-:Y:S01]  /*121be0*/  LOP3.LUT P3, RZ, R80, 0x80000000, RZ, 0xc0, !PT ;  /* 0x8000000050ff7812 */ /* 0x000fe2000786c0ff */
[----:B--2---:R1:W-:Y:S04]  /*121bf0*/  @P0 STG.E desc[UR40][R16.64], R236 ;  /* 0x000000ec10000986 */ /* 0x0043e8000c101928 */
[----:B-1----:R-:W2:Y:S04]  /*121c00*/  LDL.LU R236, [R1+0x1110] ;  /* 0x0011100001ec7983 */ /* 0x002ea80000300800 */
[----:B------:R-:W2:Y:S01]  /*121c10*/  LDL.LU R252, [R1+0x1100] ;  /* 0x0011000001fc7983 */ /* 0x000ea20000300800 */
[----:B------:R-:W-:-:S03]  /*121c20*/  LOP3.LUT R78, R78, 0xfffdffff, RZ, 0xc0, !PT ;  /* 0xfffdffff4e4e7812 */ /* 0x000fc600078ec0ff */
[----:B------:R-:W2:Y:S01]  /*121c30*/  LDL.LU R117, [R1+0x10f0] ;  /* 0x0010f00001757983 */ /* 0x000ea20000300800 */
[----:B------:R-:W-:Y:S01]  /*121c40*/  @P3 LOP3.LUT R78, R78, 0x20000, RZ, 0xfc, !PT ;  /* 0x000200004e4e3812 */ /* 0x000fe200078efcff */
[----:B------:R-:W-:Y:S01]  /*121c50*/  IMAD.WIDE R16, R119, 0x4, R44 ;  /* 0x0000000477107825 */ /* 0x000fe200078e022c */
[----:B------:R-:W-:-:S04]  /*121c60*/  LOP3.LUT P3, RZ, R80, 0x40000000, RZ, 0xc0, !PT ;  /* 0x4000000050ff7812 */ /* 0x000fc8000786c0ff */
[----:B---3--:R1:W-:Y:S01]  /*121c70*/  @P6 STG.E desc[UR40][R16.64], R238 ;  /* 0x000000ee10006986 */ /* 0x0083e2000c101928 */
[----:B------:R-:W-:-:S03]  /*121c80*/  LOP3.LUT R78, R78, 0xfffbffff, RZ, 0xc0, !PT ;  /* 0xfffbffff4e4e7812 */ /* 0x000fc600078ec0ff */
[----:B-1----:R-:W3:Y:S04]  /*121c90*/  LDL.LU R238, [R1+0x2054] ;  /* 0x0020540001ee7983 */ /* 0x002ee80000300800 */
[----:B------:R-:W3:Y:S01]  /*121ca0*/  LDL.LU R234, [R1+0x10e0] ;  /* 0x0010e00001ea7983 */ /* 0x000ee20000300800 */
[----:B------:R-:W-:Y:S02]  /*121cb0*/  @P3 LOP3.LUT R78, R78, 0x40000, RZ, 0xfc, !PT ;  /* 0x000400004e4e3812 */ /* 0x000fe400078efcff */
[----:B------:R-:W-:Y:S01]  /*121cc0*/  LOP3.LUT P3, RZ, R80, 0x20000000, RZ, 0xc0, !PT ;  /* 0x2000000050ff7812 */ /* 0x000fe2000786c0ff */
[----:B------:R-:W3:Y:S01]  /*121cd0*/  LDL.LU R233, [R1+0x10d0] ;  /* 0x0010d00001e97983 */ /* 0x000ee20000300800 */
[----:B------:R-:W-:Y:S02]  /*121ce0*/  LOP3.LUT R78, R78, 0xfff7ffff, RZ, 0xc0, !PT ;  /* 0xfff7ffff4e4e7812 */ /* 0x000fe400078ec0ff */
[C---:B------:R-:W-:Y:S01]  /*121cf0*/  LOP3.LUT P5, RZ, R80.reuse, 0x2000000, RZ, 0xc0, !PT ;  /* 0x0200000050ff7812 */ /* 0x040fe200078ac0ff */
[----:B------:R-:W3:Y:S01]  /*121d00*/  LDL.LU R232, [R1+0x10c0] ;  /* 0x0010c00001e87983 */ /* 0x000ee20000300800 */
[----:B------:R-:W-:Y:S01]  /*121d10*/  LOP3.LUT P4, RZ, R80, 0x4000000, RZ, 0xc0, !PT ;  /* 0x0400000050ff7812 */ /* 0x000fe2000788c0ff */
[----:B------:R-:W-:-:S02]  /*121d20*/  IMAD.WIDE R16, R119, 0x4, R42 ;  /* 0x0000000477107825 */ /* 0x000fc400078e022a */
[----:B------:R-:W3:Y:S04]  /*121d30*/  LDL.LU R118, [R1+0xc20] ;  /* 0x000c200001767983 */ /* 0x000ee80000300800 */
[----:B------:R-:W-:Y:S01]  /*121d40*/  @P3 LOP3.LUT R78, R78, 0x80000, RZ, 0xfc, !PT ;  /* 0x000800004e4e3812 */ /* 0x000fe200078efcff */
[----:B------:R-:W3:Y:S01]  /*121d50*/  LDL.LU R119, [R1+0xad0] ;  /* 0x000ad00001777983 */ /* 0x000ee20000300800 */
[----:B------:R-:W-:Y:S02]  /*121d60*/  LOP3.LUT P3, RZ, R80, 0x10000000, RZ, 0xc0, !PT ;  /* 0x1000000050ff7812 */ /* 0x000fe4000786c0ff */
[----:B------:R-:W-:Y:S01]  /*121d70*/  LOP3.LUT R78, R78, 0xffefffff, RZ, 0xc0, !PT ;  /* 0xffefffff4e4e7812 */ /* 0x000fe200078ec0ff */
[----:B----4-:R1:W-:Y:S10]  /*121d80*/  @P5 STG.E desc[UR40][R16.64], R18 ;  /* 0x0000001210005986 */ /* 0x0103f4000c101928 */
[----:B------:R-:W-:-:S02]  /*121d90*/  @P3 LOP3.LUT R78, R78, 0x100000, RZ, 0xfc, !PT ;  /* 0x001000004e4e3812 */ /* 0x000fc400078efcff */
[----:B------:R-:W-:Y:S01]  /*121da0*/  LOP3.LUT P3, RZ, R80, 0x8000000, RZ, 0xc0, !PT ;  /* 0x0800000050ff7812 */ /* 0x000fe2000786c0ff */
[C---:B-1----:R-:W-:Y:S01]  /*121db0*/  IMAD.WIDE R16, R116.reuse, 0x4, R56 ;  /* 0x0000000474107825 */ /* 0x042fe200078e0238 */
[----:B------:R-:W4:Y:S04]  /*121dc0*/  LDL.LU R18, [R1+0x960] ;  /* 0x0009600001127983 */ /* 0x000f280000300800 */
[----:B------:R1:W-:Y:S02]  /*121dd0*/  @P4 STG.E desc[UR40][R16.64], R19 ;  /* 0x0000001310004986 */ /* 0x0003e4000c101928 */
[----:B-1----:R-:W-:Y:S02]  /*121de0*/  IMAD.WIDE R16, R116, 0x4, R54 ;  /* 0x0000000474107825 */ /* 0x002fe400078e0236 */
[----:B------:R-:W4:Y:S04]  /*121df0*/  LDL.LU R19, [R1+0x630] ;  /* 0x0006300001137983 */ /* 0x000f280000300800 */
[----:B------:R1:W-:Y:S01]  /*121e00*/  @P3 STG.E desc[UR40][R16.64], R239 ;  /* 0x000000ef10003986 */ /* 0x0003e2000c101928 */
[----:B------:R-:W-:Y:S01]  /*121e10*/  LOP3.LUT P3, RZ, R78, 0x100000, RZ, 0xc0, !PT ;  /* 0x001000004eff7812 */ /* 0x000fe2000786c0ff */
[----:B-1----:R-:W-:-:S02]  /*121e20*/  IMAD.WIDE R16, R116, 0x4, R52 ;  /* 0x0000000474107825 */ /* 0x002fc400078e0234 */
        /* <DEDUP_REMOVED lines=8> */
[----:B------:R-:W-:Y:S01]  /*121eb0*/  IMAD.WIDE R16, R116, 0x4, R48 ;  /* 0x0000000474107825 */ /* 0x000fe200078e0230 */
        /* <DEDUP_REMOVED lines=8> */
[----:B---3--:R1:W-:Y:S01]  /*121f40*/  @P3 STG.E desc[UR40][R16.64], R234 ;  /* 0x000000ea10003986 */ /* 0x0083e2000c101928 */
        /* <DEDUP_REMOVED lines=139> */
[C---:B------:R-:W-:Y:S02]  /*122800*/  LOP3.LUT P6, RZ, R77.reuse, 0x40000000, RZ, 0xc0, !PT ;  /* 0x400000004dff7812 */ /* 0x040fe400078cc0ff */
[C---:B------:R-:W-:Y:S02]  /*122810*/  LOP3.LUT P5, RZ, R77.reuse, 0x80000000, RZ, 0xc0, !PT ;  /* 0x800000004dff7812 */ /* 0x040fe400078ac0ff */
[----:B------:R-:W-:-:S07]  /*122820*/  LOP3.LUT R77, R77, 0xdfffffff, RZ, 0xc0, !PT ;  /* 0xdfffffff4d4d7812 */ /* 0x000fce00078ec0ff */
        /* <DEDUP_REMOVED lines=21> */
[----:B------:R-:W-:Y:S01]  /*122980*/  IMAD.WIDE R16, R19, 0x4, R48 ;  /* 0x0000000413107825 */ /* 0x000fe200078e0230 */
[----:B------:R-:W-:Y:S02]  /*122990*/  LOP3.LUT P4, RZ, R76, 0x1, RZ, 0xc0, !PT ;  /* 0x000000014cff7812 */ /* 0x000fe4000788c0ff */
[----:B------:R-:W2:Y:S04]  /*1229a0*/  LDL.LU R233, [R1+0x388] ;  /* 0x0003880001e97983 */ /* 0x000ea80000300800 */
[----:B------:R-:W-:Y:S02]  /*1229b0*/  @P3 LOP3.LUT R78, R78, 0x4, RZ, 0xfc, !PT ;  /* 0x000000044e4e3812 */ /* 0x000fe400078efcff */
[----:B------:R-:W-:-:S02]  /*1229c0*/  LOP3.LUT P3, RZ, R76, 0x8, RZ, 0xc0, !PT ;  /* 0x000000084cff7812 */ /* 0x000fc4000786c0ff */
[----:B------:R-:W-:Y:S01]  /*1229d0*/  LOP3.LUT R78, R78, 0xfffffff7, RZ, 0xc0, !PT ;  /* 0xfffffff74e4e7812 */ /* 0x000fe200078ec0ff */
[----:B----4-:R1:W-:Y:S10]  /*1229e0*/  @P6 STG.E desc[UR40][R16.64], R118 ;  /* 0x0000007610006986 */ /* 0x0103f4000c101928 */
[----:B------:R-:W-:-:S02]  /*1229f0*/  @P3 LOP3.LUT R78, R78, 0x8, RZ, 0xfc, !PT ;  /* 0x000000084e4e3812 */ /* 0x000fc400078efcff */
[----:B------:R-:W-:Y:S01]  /*122a00*/  LOP3.LUT P3, RZ, R76, 0x4, RZ, 0xc0, !PT ;  /* 0x000000044cff7812 */ /* 0x000fe2000786c0ff */
[----:B-1----:R-:W-:Y:S01]  /*122a10*/  IMAD.WIDE R16, R19, 0x4, R46 ;  /* 0x0000000413107825 */ /* 0x002fe200078e022e */
[----:B------:R-:W-:Y:S01]  /*122a20*/  LOP3.LUT R78, R78, 0xffffffef, RZ, 0xc0, !PT ;  /* 0xffffffef4e4e7812 */ /* 0x000fe200078ec0ff */
[----:B------:R-:W4:Y:S04]  /*122a30*/  LDL.LU R118, [R1+0x1d8] ;  /* 0x0001d80001767983 */ /* 0x000f280000300800 */
[----:B---3--:R1:W-:Y:S06]  /*122a40*/  @P5 STG.E desc[UR40][R16.64], R119 ;  /* 0x0000007710005986 */ /* 0x0083ec000c101928 */
        /* <DEDUP_REMOVED lines=77> */
[----:B-1----:R-:W2:Y:S01]  /*122f20*/  LDL.LU R236, [R1+0x63c] ;  /* 0x00063c0001ec7983 */ /* 0x002ea20000300800 */
[----:B------:R-:W-:-:S03]  /*122f30*/  IMAD.WIDE R16, R239, 0x4, R42 ;  /* 0x00000004ef107825 */ /* 0x000fc600078e022a */
[----:B------:R-:W2:Y:S04]  /*122f40*/  LDL.LU R239, [R1+0x2074] ;  /* 0x0020740001ef7983 */ /* 0x000ea80000300800 */
        /* <DEDUP_REMOVED lines=9> */
[C---:B------:R-:W-:Y:S02]  /*122fe0*/  LOP3.LUT P5, RZ, R76.reuse, 0x40000, RZ, 0xc0, !PT ;  /* 0x000400004cff7812 */ /* 0x040fe400078ac0ff */
[C---:B------:R-:W-:Y:S01]  /*122ff0*/  LOP3.LUT P4, RZ, R76.reuse, 0x80000, RZ, 0xc0, !PT ;  /* 0x000800004cff7812 */ /* 0x040fe2000788c0ff */
[----:B------:R-:W2:Y:S04]  /*123000*/  LDL.LU R233, [R1+0x11c0] ;  /* 0x0011c00001e97983 */ /* 0x000ea80000300800 */
[----:B------:R-:W-:Y:S01]  /*123010*/  @P3 LOP3.LUT R77, R77, 0x4000000, RZ, 0xfc, !PT ;  /* 0x040000004d4d3812 */ /* 0x000fe200078efcff */
[----:B------:R-:W2:Y:S01]  /*123020*/  LDL.LU R232, [R1+0x11b0] ;  /* 0x0011b00001e87983 */ /* 0x000ea20000300800 */
[----:B------:R-:W-:-:S02]  /*123030*/  LOP3.LUT P3, RZ, R76, 0x400000, RZ, 0xc0, !PT ;  /* 0x004000004cff7812 */ /* 0x000fc4000786c0ff */
[----:B------:R-:W-:Y:S01]  /*123040*/  LOP3.LUT R77, R77, 0xf7ffffff, RZ, 0xc0, !PT ;  /* 0xf7ffffff4d4d7812 */ /* 0x000fe200078ec0ff */
[----:B---3--:R1:W-:Y:S04]  /*123050*/  @P6 STG.E desc[UR40][R16.64], R119 ;  /* 0x0000007710006986 */ /* 0x0083e8000c101928 */
[----:B------:R-:W3:Y:S06]  /*123060*/  LDL.LU R118, [R1+0x11a0] ;  /* 0x0011a00001767983 */ /* 0x000eec0000300800 */
[----:B------:R-:W-:-:S02]  /*123070*/  @P3 LOP3.LUT R77, R77, 0x8000000, RZ, 0xfc, !PT ;  /* 0x080000004d4d3812 */ /* 0x000fc400078efcff */
[----:B------:R-:W-:Y:S01]  /*123080*/  LOP3.LUT P3, RZ, R76, 0x200000, RZ, 0xc0, !PT ;  /* 0x002000004cff7812 */ /* 0x000fe2000786c0ff */
[----:B-1----:R-:W-:Y:S01]  /*123090*/  IMAD.WIDE R16, R117, 0x4, R56 ;  /* 0x0000000475107825 */ /* 0x002fe200078e0238 */
[----:B------:R-:W-:Y:S01]  /*1230a0*/  LOP3.LUT R77, R77, 0xefffffff, RZ, 0xc0, !PT ;  /* 0xefffffff4d4d7812 */ /* 0x000fe200078ec0ff */
[----:B------:R-:W3:Y:S04]  /*1230b0*/  LDL.LU R119, [R1+0x1190] ;  /* 0x0011900001777983 */ /* 0x000ee80000300800 */
[----:B----4-:R1:W-:Y:S06]  /*1230c0*/  @P5 STG.E desc[UR40][R16.64], R18 ;  /* 0x0000001210005986 */ /* 0x0103ec000c101928 */
[----:B------:R-:W-:-:S02]  /*1230d0*/  @P3 LOP3.LUT R77, R77, 0x10000000, RZ, 0xfc, !PT ;  /* 0x100000004d4d3812 */ /* 0x000fc400078efcff */
[----:B------:R-:W-:Y:S01]  /*1230e0*/  LOP3.LUT P3, RZ, R76, 0x100000, RZ, 0xc0, !PT ;  /* 0x001000004cff7812 */ /* 0x000fe2000786c0ff */
[C---:B-1----:R-:W-:Y:S01]  /*1230f0*/  IMAD.WIDE R16, R117.reuse, 0x4, R54 ;  /* 0x0000000475107825 */ /* 0x042fe200078e0236 */
[----:B------:R-:W4:Y:S04]  /*123100*/  LDL.LU R18, [R1+0x1180] ;  /* 0x0011800001127983 */ /* 0x000f280000300800 */
        /* <DEDUP_REMOVED lines=8> */
[----:B------:R-:W-:Y:S01]  /*123190*/  LOP3.LUT P3, RZ, R77, 0x8000000, RZ, 0xc0, !PT ;  /* 0x080000004dff7812 */ /* 0x000fe2000786c0ff */
[----:B-1----:R-:W-:-:S12]  /*1231a0*/  IMAD.WIDE R16, R117, 0x4, R48 ;  /* 0x0000000475107825 */ /* 0x002fd800078e0230 */
[----:B--2---:R1:W-:Y:S04]  /*1231b0*/  @P3 STG.E desc[UR40][R16.64], R236 ;  /* 0x000000ec10003986 */ /* 0x0043e8000c101928 */
[----:B-1----:R-:W2:Y:S04]  /*1231c0*/  LDL.LU R236, [R1+0x1150] ;  /* 0x0011500001ec7983 */ /* 0x002ea80000300800 */
[----:B------:R-:W2:Y:S01]  /*1231d0*/  LDL.LU R238, [R1+0x2078] ;  /* 0x0020780001ee7983 */ /* 0x000ea20000300800 */
        /* <DEDUP_REMOVED lines=28> */
[----:B----4-:R1:W-:Y:S01]  /*1233a0*/  @P0 STG.E desc[UR40][R16.64], R18 ;  /* 0x0000001210000986 */ /* 0x0103e2000c101928 */
[----:B------:R-:W-:Y:S01]  /*1233b0*/  LOP3.LUT P4, RZ, R74, 0x4, RZ, 0xc0, !PT ;  /* 0x000000044aff7812 */ /* 0x000fe2000788c0ff */
[C---:B-1----:R-:W-:Y:S02]  /*1233c0*/  IMAD.WIDE R16, R239.reuse, 0x4, R44 ;  /* 0x00000004ef107825 */ /* 0x042fe400078e022c */
[----:B------:R-:W3:Y:S04]  /*1233d0*/  LDL.LU R18, [R1+0x2080] ;  /* 0x0020800001127983 */ /* 0x000ee80000300800 */
[----:B------:R1:W-:Y:S02]  /*1233e0*/  @P6 STG.E desc[UR40][R16.64], R19 ;  /* 0x0000001310006986 */ /* 0x0003e4000c101928 */
[----:B-1----:R-:W-:-:S05]  /*1233f0*/  IMAD.WIDE R16, R239, 0x4, R42 ;  /* 0x00000004ef107825 */ /* 0x002fca00078e022a */
[----:B------:R2:W-:Y:S02]  /*123400*/  @P5 STG.E desc[UR40][R16.64], R237 ;  /* 0x000000ed10005986 */ /* 0x0005e4000c101928 */
[----:B--2---:R-:W-:-:S05]  /*123410*/  IMAD.WIDE R16, R238, 0x4, R56 ;  /* 0x00000004ee107825 */ /* 0x004fca00078e0238 */
[----:B------:R1:W-:Y:S04]  /*123420*/  @P4 STG.E desc[UR40][R16.64], R236 ;  /* 0x000000ec10004986 */ /* 0x0003e8000c101928 */
        /* <DEDUP_REMOVED lines=243> */
[----:B------:R-:W-:Y:S01]  /*124360*/  LOP3.LUT R77, R77, 0xfffffff7, RZ, 0xc0, !PT ;  /* 0xfffffff74d4d7812 */ /* 0x000fe200078ec0ff */
[----:B------:R-:W3:Y:S01]  /*124370*/  LDL.LU R118, [R1+0x62c] ;  /* 0x00062c0001767983 */ /* 0x000ee20000300800 */
        /* <DEDUP_REMOVED lines=13> */
[----:B-1----:R-:W-:-:S05]  /*124450*/  IMAD.WIDE R16, R252, 0x4, R50 ;  /* 0x00000004fc107825 */ /* 0x002fca00078e0232 */
[----:B------:R1:W-:Y:S01]  /*124460*/  @P3 STG.E desc[UR40][R16.64], R237 ;  /* 0x000000ed10003986 */ /* 0x0003e2000c101928 */
[C---:B------:R-:W-:Y:S01]  /*124470*/  LOP3.LUT P3, RZ, R77.reuse, 0x10, RZ, 0xc0, !PT ;  /* 0x000000104dff7812 */ /* 0x040fe2000786c0ff */
[----:B-1----:R-:W-:Y:S02]  /*124480*/  IMAD.WIDE R16, R252, 0x4, R48 ;  /* 0x00000004fc107825 */ /* 0x002fe400078e0230 */
[----:B------:R-:W4:Y:S10]  /*124490*/  LDL.LU R237, [R1+0x1cc] ;  /* 0x0001cc0001ed7983 */ /* 0x000f340000300800 */
[----:B------:R1:W-:Y:S01]  /*1244a0*/  @P3 STG.E desc[UR40][R16.64], R238 ;  /* 0x000000ee10003986 */ /* 0x0003e2000c101928 */
[----:B------:R-:W-:-:S03]  /*1244b0*/  LOP3.LUT P3, RZ, R77, 0x8, RZ, 0xc0, !PT ;  /* 0x000000084dff7812 */ /* 0x000fc6000786c0ff */
[----:B-1----:R-:W4:Y:S04]  /*1244c0*/  LDL.LU R238, [R1+0x1330] ;  /* 0x0013300001ee7983 */ /* 0x002f280000300800 */
[----:B------:R-:W4:Y:S01]  /*1244d0*/  LDL.LU R239, [R1+0x2104] ;  /* 0x0021040001ef7983 */ /* 0x000f220000300800 */
        /* <DEDUP_REMOVED lines=28> */
[----:B------:R1:W-:Y:S01]  /*1246a0*/  @P1 STG.E desc[UR40][R16.64], R119 ;  /* 0x0000007710001986 */ /* 0x0003e2000c101928 */
[C---:B------:R-:W-:Y:S01]  /*1246b0*/  LOP3.LUT P5, RZ, R2.reuse, 0x20000000, RZ, 0xc0, !PT ;  /* 0x2000000002ff7812 */ /* 0x040fe200078ac0ff */
[C---:B-1----:R-:W-:Y:S01]  /*1246c0*/  IMAD.WIDE R16, R19.reuse, 0x4, R44 ;  /* 0x0000000413107825 */ /* 0x042fe200078e022c */
[----:B------:R-:W-:Y:S01]  /*1246d0*/  LOP3.LUT P4, RZ, R2, 0x40000000, RZ, 0xc0, !PT ;  /* 0x4000000002ff7812 */ /* 0x000fe2000788c0ff */
[----:B------:R-:W3:Y:S04]  /*1246e0*/  LDL.LU R119, [R1+0x210c] ;  /* 0x00210c0001777983 */ /* 0x000ee80000300800 */
[----:B----4-:R1:W-:Y:S02]  /*1246f0*/  @P0 STG.E desc[UR40][R16.64], R18 ;  /* 0x0000001210000986 */ /* 0x0103e4000c101928 */
        /* <DEDUP_REMOVED lines=550> */
[----:B------:R-:W-:Y:S02]  /*126960*/  LOP3.LUT P6, RZ, R29, 0x80000000, RZ, 0xc0, !PT ;  /* 0x800000001dff7812 */ /* 0x000fe400078cc0ff */
        /* <DEDUP_REMOVED lines=98> */
[----:B------:R-:W-:Y:S02]  /*126f90*/  LOP3.LUT P6, RZ, R30, 0x40000, RZ, 0xc0, !PT ;  /* 0x000400001eff7812 */ /* 0x000fe400078cc0ff */
[----:B------:R-:W-:Y:S01]  /*126fa0*/  LOP3.LUT R2, R2, 0xfffffbff, RZ, 0xc0, !PT ;  /* 0xfffffbff02027812 */ /* 0x000fe200078ec0ff */
[----:B------:R-:W-:-:S08]  /*126fb0*/  IMAD.WIDE R16, R18, 0x4, R46 ;  /* 0x0000000412107825 */ /* 0x000fd000078e022e */
[----:B------:R-:W-:Y:S02]  /*126fc0*/  @P3 LOP3.LUT R2, R2, 0x400, RZ, 0xfc, !PT ;  /* 0x0000040002023812 */ /* 0x000fe400078efcff */
[----:B------:R-:W-:Y:S01]  /*126fd0*/  LOP3.LUT P3, RZ, R30, 0x800000, RZ, 0xc0, !PT ;  /* 0x008000001eff7812 */ /* 0x000fe2000786c0ff */
[----:B---3--:R1:W-:Y:S01]  /*126fe0*/  @P6 STG.E desc[UR40][R16.64], R239 ;  /* 0x000000ef10006986 */ /* 0x0083e2000c101928 */
[----:B------:R-:W-:-:S03]  /*126ff0*/  LOP3.LUT R2, R2, 0xfffff7ff, RZ, 0xc0, !PT ;  /* 0xfffff7ff02027812 */ /* 0x000fc600078ec0ff */
[----:B-1----:R-:W3:Y:S04]  /*127000*/  LDL.LU R239, [R1+0x2154] ;  /* 0x0021540001ef7983 */ /* 0x002ee80000300800 */
[----:B------:R-:W3:Y:S04]  /*127010*/  LDL.LU R116, [R1+0x35c] ;  /* 0x00035c0001747983 */ /* 0x000ee80000300800 */
[----:B------:R-:W-:Y:S02]  /*127020*/  @P3 LOP3.LUT R2, R2, 0x800, RZ, 0xfc, !PT ;  /* 0x0000080002023812 */ /* 0x000fe400078efcff */
[C---:B------:R-:W-:Y:S01]  /*127030*/  LOP3.LUT P3, RZ, R30.reuse, 0x400000, RZ, 0xc0, !PT ;  /* 0x004000001eff7812 */ /* 0x040fe2000786c0ff */
[----:B------:R-:W3:Y:S01]  /*127040*/  LDL.LU R232, [R1+0x1ac] ;  /* 0x0001ac0001e87983 */ /* 0x000ee20000300800 */
[----:B------:R-:W-:-:S02]  /*127050*/  LOP3.LUT P5, RZ, R30, 0x80000, RZ, 0xc0, !PT ;  /* 0x000800001eff7812 */ /* 0x000fc400078ac0ff */
[----:B------:R-:W-:Y:S01]  /*127060*/  LOP3.LUT P4, RZ, R30, 0x100000, RZ, 0xc0, !PT ;  /* 0x001000001eff7812 */ /* 0x000fe2000788c0ff */
[----:B------:R-:W-:Y:S01]  /*127070*/  IMAD.WIDE R16, R18, 0x4, R44 ;  /* 0x0000000412107825 */ /* 0x000fe200078e022c */
[----:B------:R-:W-:Y:S01]  /*127080*/  LOP3.LUT R2, R2, 0xffffefff, RZ, 0xc0, !PT ;  /* 0xffffefff02027812 */ /* 0x000fe200078ec0ff */
[----:B------:R-:W3:Y:S06]  /*127090*/  LDL.LU R118, [R1+0x1410] ;  /* 0x0014100001767983 */ /* 0x000eec0000300800 */
[----:B------:R-:W-:Y:S02]  /*1270a0*/  @P3 LOP3.LUT R2, R2, 0x1000, RZ, 0xfc, !PT ;  /* 0x0000100002023812 */ /* 0x000fe400078efcff */
[----:B------:R-:W-:Y:S01]  /*1270b0*/  LOP3.LUT P3, RZ, R30, 0x200000, RZ, 0xc0, !PT ;  /* 0x002000001eff7812 */ /* 0x000fe2000786c0ff */
[----:B----4-:R1:W-:Y:S02]  /*1270c0*/  @P5 STG.E desc[UR40][R16.64], R119 ;  /* 0x0000007710005986 */ /* 0x0103e4000c101928 */
[----:B-1----:R-:W-:-:S02]  /*1270d0*/  IMAD.WIDE R16, R18, 0x4, R42 ;  /* 0x0000000412107825 */ /* 0x002fc400078e022a */
[----:B------:R-:W4:Y:S04]  /*1270e0*/  LDL.LU R119, [R1+0x1400] ;  /* 0x0014000001777983 */ /* 0x000f280000300800 */
[----:B------:R1:W-:Y:S04]  /*1270f0*/  @P4 STG.E desc[UR40][R16.64], R19 ;  /* 0x0000001310004986 */ /* 0x0003e8000c101928 */
[----:B------:R-:W4:Y:S01]  /*127100*/  LDL.LU R18, [R1+0x13f0] ;  /* 0x0013f00001127983 */ /* 0x000f220000300800 */
[----:B-1----:R-:W-:-:S03]  /*127110*/  IMAD.WIDE R16, R233, 0x4, R56 ;  /* 0x00000004e9107825 */ /* 0x002fc600078e0238 */
        /* <DEDUP_REMOVED lines=286> */
[C---:B------:R-:W-:Y:S01]  /*128300*/  LOP3.LUT P5, RZ, R32.reuse, 0x1000, RZ, 0xc0, !PT ;  /* 0x0000100020ff7812 */ /* 0x040fe200078ac0ff */
        /* <DEDUP_REMOVED lines=70> */
[----:B------:R-:W2:Y:S04]  /*128770*/  LDL.LU R18, [R1+0x1460] ;  /* 0x0014600001127983 */ /* 0x000ea80000300800 */
[----:B------:R-:W2:Y:S04]  /*128780*/  LDL.LU R239, [R1+0x1440] ;  /* 0x0014400001ef7983 */ /* 0x000ea80000300800 */
[----:B------:R-:W2:Y:S04]  /*128790*/  LDL.LU R237, [R1+0x1430] ;  /* 0x0014300001ed7983 */ /* 0x000ea80000300800 */
[----:B------:R-:W2:Y:S01]  /*1287a0*/  LDL.LU R235, [R1+0x2174] ;  /* 0x0021740001eb7983 */ /* 0x000ea20000300800 */
[----:B------:R-:W-:-:S03]  /*1287b0*/  LOP3.LUT P0, RZ, R32, 0x20000000, RZ, 0xc0, !PT ;  /* 0x2000000020ff7812 */ /* 0x000fc6000780c0ff */
        /* <DEDUP_REMOVED lines=16> */
[----:B--2---:R-:W-:-:S05]  /*1288c0*/  IMAD.WIDE R16, R235, 0x4, R56 ;  /* 0x00000004eb107825 */ /* 0x004fca00078e0238 */
[----:B------:R1:W-:Y:S04]  /*1288d0*/  @P0 STG.E desc[UR40][R16.64], R236 ;  /* 0x000000ec10000986 */ /* 0x0003e8000c101928 */
        /* <DEDUP_REMOVED lines=67> */
[C---:B------:R-:W-:Y:S01]  /*128d10*/  LOP3.LUT P5, RZ, R33.reuse, 0x4000, RZ, 0xc0, !PT ;  /* 0x0000400021ff7812 */ /* 0x040fe200078ac0ff */
        /* <DEDUP_REMOVED lines=80> */
[----:B------:R-:W-:Y:S01]  /*129220*/  @P3 STG.E desc[UR40][R16.64], R117 ;  /* 0x0000007510003986 */ /* 0x000fe2000c101928 */
        /* <DEDUP_REMOVED lines=182> */
[----:B-1----:R-:W-:-:S05]  /*129d90*/  IMAD.WIDE R2, R238, 0x4, R48 ;  /* 0x00000004ee027825 */ /* 0x002fca00078e0230 */
[----:B------:R1:W-:Y:S02]  /*129da0*/  @P4 STG.E desc[UR40][R2.64], R18 ;  /* 0x0000001202004986 */ /* 0x0003e4000c101928 */
[----:B-1----:R-:W-:Y:S02]  /*129db0*/  IMAD.WIDE R2, R238, 0x4, R46 ;  /* 0x00000004ee027825 */ /* 0x002fe400078e022e */
[----:B------:R-:W3:Y:S04]  /*129dc0*/  LDL.LU R18, [R1+0x2198] ;  /* 0x0021980001127983 */ /* 0x000ee80000300800 */
        /* <DEDUP_REMOVED lines=287> */
[C---:B------:R-:W-:Y:S01]  /*12afc0*/  LOP3.LUT P5, RZ, R36.reuse, 0x20000, RZ, 0xc0, !PT ;  /* 0x0002000024ff7812 */ /* 0x040fe200078ac0ff */
[----:B------:R-:W-:Y:S01]  /*12afd0*/  IMAD.WIDE R2, R239, 0x4, R50 ;  /* 0x00000004ef027825 */ /* 0x000fe200078e0232 */
[C---:B------:R-:W-:Y:S01]  /*12afe0*/  LOP3.LUT P4, RZ, R36.reuse, 0x40000, RZ, 0xc0, !PT ;  /* 0x0004000024ff7812 */ /* 0x040fe2000788c0ff */
[----:B------:R-:W2:Y:S02]  /*12aff0*/  LDL.LU R233, [R1+0x51c] ;  /* 0x00051c0001e97983 */ /* 0x000ea40000300800 */
[----:B------:R-:W-:Y:S02]  /*12b000*/  @P3 LOP3.LUT R29, R29, 0x4000000, RZ, 0xfc, !PT ;  /* 0x040000001d1d3812 */ /* 0x000fe400078efcff */
[----:B------:R-:W-:Y:S01]  /*12b010*/  LOP3.LUT P3, RZ, R36, 0x200000, RZ, 0xc0, !PT ;  /* 0x0020000024ff7812 */ /* 0x000fe2000786c0ff */
[----:B------:R-:W2:Y:S01]  /*12b020*/  LDL.LU R232, [R1+0x32c] ;  /* 0x00032c0001e87983 */ /* 0x000ea20000300800 */
[----:B------:R-:W-:-:S11]  /*12b030*/  LOP3.LUT R29, R29, 0xf7ffffff, RZ, 0xc0, !PT ;  /* 0xf7ffffff1d1d7812 */ /* 0x000fd600078ec0ff */
        /* <DEDUP_REMOVED lines=11> */
[----:B-1----:R-:W-:-:S05]  /*12b0f0*/  IMAD.WIDE R2, R239, 0x4, R44 ;  /* 0x00000004ef027825 */ /* 0x002fca00078e022c */
[----:B------:R1:W-:Y:S01]  /*12b100*/  @P3 STG.E desc[UR40][R2.64], R238 ;  /* 0x000000ee02003986 */ /* 0x0003e2000c101928 */
[----:B------:R-:W-:-:S03]  /*12b110*/  LOP3.LUT P3, RZ, R29, 0x10000000, RZ, 0xc0, !PT ;  /* 0x100000001dff7812 */ /* 0x000fc6000786c0ff */
[----:B-1----:R-:W4:Y:S04]  /*12b120*/  LDL.LU R238, [R1+0x17c] ;  /* 0x00017c0001ee7983 */ /* 0x002f280000300800 */
[----:B------:R-:W3:Y:S01]  /*12b130*/  LDL.LU R18, [R1+0x1610] ;  /* 0x0016100001127983 */ /* 0x000ee20000300800 */
[----:B------:R-:W-:-:S03]  /*12b140*/  IMAD.WIDE R2, R239, 0x4, R42 ;  /* 0x00000004ef027825 */ /* 0x000fc600078e022a */
[----:B------:R-:W3:Y:S04]  /*12b150*/  LDL.LU R19, [R1+0x1600] ;  /* 0x0016000001137983 */ /* 0x000ee80000300800 */
        /* <DEDUP_REMOVED lines=31> */
[----:B---3--:R-:W-:Y:S01]  /*12b350*/  IMAD.WIDE R2, R119, 0x4, R56 ;  /* 0x0000000477027825 */ /* 0x008fe200078e0238 */
        /* <DEDUP_REMOVED lines=60> */
[----:B---3--:R1:W-:Y:S04]  /*12b720*/  @P5 STG.E desc[UR40][R2.64], R18 ;  /* 0x0000001202005986 */ /* 0x0083e8000c101928 */
        /* <DEDUP_REMOVED lines=289> */
[----:B------:R-:W-:Y:S02]  /*12c940*/  LOP3.LUT P6, RZ, R38, 0x10000000, RZ, 0xc0, !PT ;  /* 0x1000000026ff7812 */ /* 0x000fe400078cc0ff */
[----:B------:R-:W-:-:S09]  /*12c950*/  LOP3.LUT R30, R30, 0xfbffffff, RZ, 0xc0, !PT ;  /* 0xfbffffff1e1e7812 */ /* 0x000fd200078ec0ff */
[----:B------:R-:W-:Y:S02]  /*12c960*/  @P3 LOP3.LUT R30, R30, 0x4000000, RZ, 0xfc, !PT ;  /* 0x040000001e1e3812 */ /* 0x000fe400078efcff */
[----:B------:R-:W-:Y:S01]  /*12c970*/  LOP3.LUT P3, RZ, R39, 0x2, RZ, 0xc0, !PT ;  /* 0x0000000227ff7812 */ /* 0x000fe2000786c0ff */
[----:B---3--:R1:W-:Y:S01]  /*12c980*/  @P6 STG.E desc[UR40][R2.64], R238 ;  /* 0x000000ee02006986 */ /* 0x0083e2000c101928 */
[----:B------:R-:W-:-:S03]  /*12c990*/  LOP3.LUT R30, R30, 0xf7ffffff, RZ, 0xc0, !PT ;  /* 0xf7ffffff1e1e7812 */ /* 0x000fc600078ec0ff */
[----:B-1----:R-:W3:Y:S04]  /*12c9a0*/  LDL.LU R238, [R1+0x21dc] ;  /* 0x0021dc0001ee7983 */ /* 0x002ee80000300800 */
[----:B------:R-:W3:Y:S04]  /*12c9b0*/  LDL.LU R116, [R1+0x1250] ;  /* 0x0012500001747983 */ /* 0x000ee80000300800 */
[----:B------:R-:W-:Y:S02]  /*12c9c0*/  @P3 LOP3.LUT R30, R30, 0x8000000, RZ, 0xfc, !PT ;  /* 0x080000001e1e3812 */ /* 0x000fe400078efcff */
[----:B------:R-:W-:Y:S01]  /*12c9d0*/  LOP3.LUT P3, RZ, R39, 0x1, RZ, 0xc0, !PT ;  /* 0x0000000127ff7812 */ /* 0x000fe2000786c0ff */
[----:B------:R-:W3:Y:S01]  /*12c9e0*/  LDL.LU R233, [R1+0xba0] ;  /* 0x000ba00001e97983 */ /* 0x000ee20000300800 */
[----:B------:R-:W-:-:S02]  /*12c9f0*/  LOP3.LUT P5, RZ, R38, 0x20000000, RZ, 0xc0, !PT ;  /* 0x2000000026ff7812 */ /* 0x000fc400078ac0ff */
[----:B------:R-:W-:Y:S01]  /*12ca00*/  LOP3.LUT P4, RZ, R38, 0x40000000, RZ, 0xc0, !PT ;  /* 0x4000000026ff7812 */ /* 0x000fe2000788c0ff */
[C---:B------:R-:W-:Y:S01]  /*12ca10*/  IMAD.WIDE R2, R117.reuse, 0x4, R56 ;  /* 0x0000000475027825 */ /* 0x040fe200078e0238 */
[----:B------:R-:W-:Y:S01]  /*12ca20*/  LOP3.LUT R30, R30, 0xefffffff, RZ, 0xc0, !PT ;  /* 0xefffffff1e1e7812 */ /* 0x000fe200078ec0ff */
[----:B------:R-:W3:Y:S04]  /*12ca30*/  LDL.LU R232, [R1+0xa50] ;  /* 0x000a500001e87983 */ /* 0x000ee80000300800 */
[----:B------:R-:W3:Y:S02]  /*12ca40*/  LDL.LU R118, [R1+0x8e0] ;  /* 0x0008e00001767983 */ /* 0x000ee40000300800 */
[----:B------:R-:W-:Y:S02]  /*12ca50*/  @P3 LOP3.LUT R30, R30, 0x10000000, RZ, 0xfc, !PT ;  /* 0x100000001e1e3812 */ /* 0x000fe400078efcff */
[----:B------:R-:W-:Y:S01]  /*12ca60*/  LOP3.LUT P3, RZ, R38, 0x80000000, RZ, 0xc0, !PT ;  /* 0x8000000026ff7812 */ /* 0x000fe2000786c0ff */
[----:B----4-:R1:W-:Y:S02]  /*12ca70*/  @P5 STG.E desc[UR40][R2.64], R119 ;  /* 0x0000007702005986 */ /* 0x0103e4000c101928 */
[----:B-1----:R-:W-:-:S02]  /*12ca80*/  IMAD.WIDE R2, R117, 0x4, R54 ;  /* 0x0000000475027825 */ /* 0x002fc400078e0236 */
[----:B------:R-:W4:Y:S04]  /*12ca90*/  LDL.LU R119, [R1+0x730] ;  /* 0x0007300001777983 */ /* 0x000f280000300800 */
[----:B------:R1:W-:Y:S02]  /*12caa0*/  @P4 STG.E desc[UR40][R2.64], R18 ;  /* 0x0000001202004986 */ /* 0x0003e4000c101928 */
[C---:B-1----:R-:W-:Y:S02]  /*12cab0*/  IMAD.WIDE R2, R117.reuse, 0x4, R52 ;  /* 0x0000000475027825 */ /* 0x042fe400078e0234 */
        /* <DEDUP_REMOVED lines=308> */
[----:B------:R-:W-:Y:S01]  /*12de00*/  LOP3.LUT P3, RZ, R30, 0x10, RZ, 0xc0, !PT ;  /* 0x000000101eff7812 */ /* 0x000fe2000786c0ff */
        /* <DEDUP_REMOVED lines=36> */
[----:B-1----:R-:W-:Y:S01]  /*12e050*/  IMAD.WIDE R2, R19, 0x4, R44 ;  /* 0x0000000413027825 */ /* 0x002fe200078e022c */
        /* <DEDUP_REMOVED lines=176> */
[C---:B------:R-:W-:Y:S01]  /*12eb60*/  LOP3.LUT P3, RZ, R31.reuse, 0x40000, RZ, 0xc0, !PT ;  /* 0x000400001fff7812 */ /* 0x040fe2000786c0ff */
        /* <DEDUP_REMOVED lines=91> */
[----:B------:R-:W-:Y:S01]  /*12f120*/  LOP3.LUT P3, RZ, R31, 0x1000, RZ, 0xc0, !PT ;  /* 0x000010001fff7812 */ /* 0x000fe2000786c0ff */
[----:B-1----:R-:W-:Y:S02]  /*12f130*/  IMAD.WIDE R2, R235, 0x4, R46 ;  /* 0x00000004eb027825 */ /* 0x002fe400078e022e */
[----:B------:R-:W4:Y:S04]  /*12f140*/  LDL.LU R237, [R1+0x13c] ;  /* 0x00013c0001ed7983 */ /* 0x000f280000300800 */
[----:B------:R-:W3:Y:S06]  /*12f150*/  LDL.LU R19, [R1+0x2228] ;  /* 0x0022280001137983 */ /* 0x000eec0000300800 */
        /* <DEDUP_REMOVED lines=693> */
[C---:B------:R-:W-:Y:S01]  /*131cb0*/  LOP3.LUT P3, RZ, R62.reuse, 0x1000000, RZ, 0xc0, !PT ;  /* 0x010000003eff7812 */ /* 0x040fe2000786c0ff */
        /* <DEDUP_REMOVED lines=29> */
[C---:B------:R-:W-:Y:S01]  /*131e90*/  LOP3.LUT P3, RZ, R33.reuse, 0x40000, RZ, 0xc0, !PT ;  /* 0x0004000021ff7812 */ /* 0x040fe2000786c0ff */
        /* <DEDUP_REMOVED lines=275> */
[C---:B------:R-:W-:Y:S02]  /*132fd0*/  LOP3.LUT P5, RZ, R64.reuse, 0x2000, RZ, 0xc0, !PT ;  /* 0x0000200040ff7812 */ /* 0x040fe400078ac0ff */
[----:B------:R-:W-:Y:S01]  /*132fe0*/  LOP3.LUT P4, RZ, R64, 0x4000, RZ, 0xc0, !PT ;  /* 0x0000400040ff7812 */ /* 0x000fe2000788c0ff */
        /* <DEDUP_REMOVED lines=1096> */
[----:B------:R-:W-:-:S02]  /*137470*/  LOP3.LUT P3, RZ, R71, 0x100, RZ, 0xc0, !PT ;  /* 0x0000010047ff7812 */ /* 0x000fc4000786c0ff */
[----:B------:R-:W-:Y:S02]  /*137480*/  LOP3.LUT R0, R0, 0xdfffffff, RZ, 0xc0, !PT ;  /* 0xdfffffff00007812 */ /* 0x000fe400078ec0ff */
[----:B------:R-:W-:Y:S01]  /*137490*/  LOP3.LUT P0, RZ, R70, 0x10000000, RZ, 0xc0, !PT ;  /* 0x1000000046ff7812 */ /* 0x000fe2000780c0ff */
[----:B------:R-:W-:-:S08]  /*1374a0*/  IMAD.WIDE R2, R237, 0x4, R42 ;  /* 0x00000004ed027825 */ /* 0x000fd000078e022a */
        /* <DEDUP_REMOVED lines=18> */
[C---:B------:R-:W-:Y:S02]  /*1375d0*/  LOP3.LUT P6, RZ, R70.reuse, 0x20000000, RZ, 0xc0, !PT ;  /* 0x2000000046ff7812 */ /* 0x040fe400078cc0ff */
[----:B------:R-:W-:-:S07]  /*1375e0*/  LOP3.LUT P5, RZ, R70, 0x40000000, RZ, 0xc0, !PT ;  /* 0x4000000046ff7812 */ /* 0x000fce00078ac0ff */
[----:B------:R-:W-:Y:S02]  /*1375f0*/  @P3 LOP3.LUT R36, R36, 0x8, RZ, 0xfc, !PT ;  /* 0x0000000824243812 */ /* 0x000fe400078efcff */
[----:B------:R-:W-:Y:S02]  /*137600*/  LOP3.LUT P3, RZ, R71, 0x2, RZ, 0xc0, !PT ;  /* 0x0000000247ff7812 */ /* 0x000fe4000786c0ff */
[----:B------:R-:W-:Y:S02]  /*137610*/  LOP3.LUT P4, RZ, R70, 0x80000000, RZ, 0xc0, !PT ;  /* 0x8000000046ff7812 */ /* 0x000fe4000788c0ff */
[----:B------:R-:W-:-:S09]  /*137620*/  LOP3.LUT R36, R36, 0xffffffef, RZ, 0xc0, !PT ;  /* 0xffffffef24247812 */ /* 0x000fd200078ec0ff */
[----:B------:R-:W-:Y:S02]  /*137630*/  @P3 LOP3.LUT R36, R36, 0x10, RZ, 0xfc, !PT ;  /* 0x0000001024243812 */ /* 0x000fe400078efcff */
[----:B------:R-:W-:Y:S01]  /*137640*/  LOP3.LUT P3, RZ, R71, 0x1, RZ, 0xc0, !PT ;  /* 0x0000000147ff7812 */ /* 0x000fe2000786c0ff */
[----:B--2---:R1:W-:Y:S04]  /*137650*/  @P0 STG.E desc[UR40][R2.64], R236 ;  /* 0x000000ec02000986 */ /* 0x0043e8000c101928 */
[----:B-1----:R-:W2:Y:S04]  /*137660*/  LDL.LU R236, [R1+0x1b30] ;  /* 0x001b300001ec7983 */ /* 0x002ea80000300800 */
[----:B------:R-:W2:Y:S04]  /*137670*/  LDL.LU R252, [R1+0x1b20] ;  /* 0x001b200001fc7983 */ /* 0x000ea80000300800 */
[----:B------:R-:W2:Y:S04]  /*137680*/  LDL.LU R237, [R1+0x26dc] ;  /* 0x0026dc0001ed7983 */ /* 0x000ea80000300800 */
[----:B------:R-:W2:Y:S04]  /*137690*/  LDL.LU R239, [R1+0x26e0] ;  /* 0x0026e00001ef7983 */ /* 0x000ea80000300800 */
[----:B------:R-:W2:Y:S04]  /*1376a0*/  LDL.LU R234, [R1+0x1b10] ;  /* 0x001b100001ea7983 */ /* 0x000ea80000300800 */
[----:B------:R-:W2:Y:S04]  /*1376b0*/  LDL.LU R116, [R1+0x1b00] ;  /* 0x001b000001747983 */ /* 0x000ea80000300800 */
[----:B------:R-:W2:Y:S04]  /*1376c0*/  LDL.LU R233, [R1+0x1af0] ;  /* 0x001af00001e97983 */ /* 0x000ea80000300800 */
[----:B------:R-:W2:Y:S01]  /*1376d0*/  LDL.LU R232, [R1+0x1ab0] ;  /* 0x001ab00001e87983 */ /* 0x000ea20000300800 */
[----:B---3--:R-:W-:-:S05]  /*1376e0*/  IMAD.WIDE R2, R117, 0x4, R56 ;  /* 0x0000000475027825 */ /* 0x008fca00078e0238 */
[----:B------:R1:W-:Y:S02]  /*1376f0*/  @P6 STG.E desc[UR40][R2.64], R118 ;  /* 0x0000007602006986 */ /* 0x0003e4000c101928 */
[C---:B-1----:R-:W-:Y:S02]  /*137700*/  IMAD.WIDE R2, R117.reuse, 0x4, R54 ;  /* 0x0000000475027825 */ /* 0x042fe400078e0236 */
[----:B------:R-:W3:Y:S04]  /*137710*/  LDL.LU R118, [R1+0x1980] ;  /* 0x0019800001767983 */ /* 0x000ee80000300800 */
[----:B----4-:R1:W-:Y:S02]  /*137720*/  @P5 STG.E desc[UR40][R2.64], R119 ;  /* 0x0000007702005986 */ /* 0x0103e4000c101928 */
[----:B-1----:R-:W-:-:S02]  /*137730*/  IMAD.WIDE R2, R117, 0x4, R52 ;  /* 0x0000000475027825 */ /* 0x002fc400078e0234 */
[----:B------:R-:W4:Y:S04]  /*137740*/  LDL.LU R119, [R1+0x1450] ;  /* 0x0014500001777983 */ /* 0x000f280000300800 */
[----:B------:R1:W-:Y:S02]  /*137750*/  @P4 STG.E desc[UR40][R2.64], R18 ;  /* 0x0000001202004986 */ /* 0x0003e4000c101928 */
[C---:B-1----:R-:W-:Y:S02]  /*137760*/  IMAD.WIDE R2, R117.reuse, 0x4, R50 ;  /* 0x0000000475027825 */ /* 0x042fe400078e0232 */
[----:B------:R-:W3:Y:S04]  /*137770*/  LDL.LU R18, [R1+0x7b0] ;  /* 0x0007b00001127983 */ /* 0x000ee80000300800 */
[----:B------:R1:W-:Y:S04]  /*137780*/  @P3 STG.E desc[UR40][R2.64], R19 ;  /* 0x0000001302003986 */ /* 0x0003e8000c101928 */
[----:B-1----:R-:W3:Y:S01]  /*137790*/  LDL.LU R19, [R1+0x470] ;  /* 0x0004700001137983 */ /* 0x002ee20000300800 */
[----:B------:R-:W-:Y:S01]  /*1377a0*/  LOP3.LUT P3, RZ, R36, 0x10, RZ, 0xc0, !PT ;  /* 0x0000001024ff7812 */ /* 0x000fe2000786c0ff */
[----:B------:R-:W-:-:S12]  /*1377b0*/  IMAD.WIDE R2, R117, 0x4, R48 ;  /* 0x0000000475027825 */ /* 0x000fd800078e0230 */
[----:B------:R1:W-:Y:S01]  /*1377c0*/  @P3 STG.E desc[UR40][R2.64], R238 ;  /* 0x000000ee02003986 */ /* 0x0003e2000c101928 */
[----:B------:R-:W-:Y:S01]  /*1377d0*/  LOP3.LUT P3, RZ, R36, 0x8, RZ, 0xc0, !PT ;  /* 0x0000000824ff7812 */ /* 0x000fe2000786c0ff */
[----:B-1----:R-:W-:Y:S01]  /*1377e0*/  IMAD.WIDE R2, R117, 0x4, R46 ;  /* 0x0000000475027825 */ /* 0x002fe200078e022e */
[C---:B------:R-:W-:Y:S01]  /*1377f0*/  LOP3.LUT P2, RZ, R71.reuse, 0x200, RZ, 0xc0, !PT ;  /* 0x0000020047ff7812 */ /* 0x040fe2000784c0ff */
[----:B------:R-:W4:Y:S01]  /*137800*/  LDL.LU R238, [R1+0x1b84] ;  /* 0x001b840001ee7983 */ /* 0x000f220000300800 */
[C---:B------:R-:W-:Y:S02]  /*137810*/  LOP3.LUT P1, RZ, R71.reuse, 0x400, RZ, 0xc0, !PT ;  /* 0x0000040047ff7812 */ /* 0x040fe4000782c0ff */
[C---:B------:R-:W-:Y:S02]  /*137820*/  LOP3.LUT P0, RZ, R71.reuse, 0x800, RZ, 0xc0, !PT ;  /* 0x0000080047ff7812 */ /* 0x040fe4000780c0ff */
[----:B------:R-:W-:-:S05]  /*137830*/  LOP3.LUT P6, RZ, R71, 0x1000, RZ, 0xc0, !PT ;  /* 0x0000100047ff7812 */ /* 0x000fca00078cc0ff */
[----:B--2---:R1:W-:Y:S01]  /*137840*/  @P3 STG.E desc[UR40][R2.64], R236 ;  /* 0x000000ec02003986 */ /* 0x0043e2000c101928 */
[C---:B------:R-:W-:Y:S01]  /*137850*/  LOP3.LUT P3, RZ, R36.reuse, 0x4, RZ, 0xc0, !PT ;  /* 0x0000000424ff7812 */ /* 0x040fe2000786c0ff */
[C---:B-1----:R-:W-:Y:S02]  /*137860*/  IMAD.WIDE R2, R117.reuse, 0x4, R44 ;  /* 0x0000000475027825 */ /* 0x042fe400078e022c */
        /* <DEDUP_REMOVED lines=16> */
[----:B---3--:R1:W-:Y:S02]  /*137970*/  @P3 STG.E desc[UR40][R2.64], R118 ;  /* 0x0000007602003986 */ /* 0x0083e4000c101928 */
[----:B-1----:R-:W-:-:S05]  /*137980*/  IMAD.WIDE R2, R237, 0x4, R48 ;  /* 0x00000004ed027825 */ /* 0x002fca00078e0230 */
[----:B----4-:R1:W-:Y:S02]  /*137990*/  @P2 STG.E desc[UR40][R2.64], R119 ;  /* 0x0000007702002986 */ /* 0x0103e4000c101928 */
[----:B-1----:R-:W-:-:S05]  /*1379a0*/  IMAD.WIDE R2, R237, 0x4, R46 ;  /* 0x00000004ed027825 */ /* 0x002fca00078e022e */
[----:B------:R1:W-:Y:S02]  /*1379b0*/  @P1 STG.E desc[UR40][R2.64], R18 ;  /* 0x0000001202001986 */ /* 0x0003e4000c101928 */
[C---:B-1----:R-:W-:Y:S02]  /*1379c0*/  IMAD.WIDE R2, R237.reuse, 0x4, R44 ;  /* 0x00000004ed027825 */ /* 0x042fe400078e022c */
[----:B------:R-:W3:Y:S04]  /*1379d0*/  LDL.LU R18, [R1+0x26e8] ;  /* 0x0026e80001127983 */ /* 0x000ee80000300800 */
[----:B------:R1:W-:Y:S02]  /*1379e0*/  @P0 STG.E desc[UR40][R2.64], R19 ;  /* 0x0000001302000986 */ /* 0x0003e4000c101928 */
[----:B-1----:R-:W-:-:S05]  /*1379f0*/  IMAD.WIDE R2, R237, 0x4, R42 ;  /* 0x00000004ed027825 */ /* 0x002fca00078e022a */
[----:B------:R1:W-:Y:S04]  /*137a00*/  @P6 STG.E desc[UR40][R2.64], R72 ;  /* 0x0000004802006986 */ /* 0x0003e8000c101928 */
[----:B-1----:R-:W4:Y:S04]  /*137a10*/  LDL.LU R72, [R1+0x5440] ;  /* 0x0054400001487983 */ /* 0x002f280000300800 */
[----:B------:R-:W3:Y:S04]  /*137a20*/  LDL.LU R232, [R1+0x1b54] ;  /* 0x001b540001e87983 */ /* 0x000ee80000300800 */
[----:B------:R-:W3:Y:S04]  /*137a30*/  LDL.LU R118, [R1+0x1b44] ;  /* 0x001b440001767983 */ /* 0x000ee80000300800 */
[----:B------:R-:W3:Y:S01]  /*137a40*/  LDL.LU R119, [R1+0x1b34] ;  /* 0x001b340001777983 */ /* 0x000ee20000300800 */
[----:B------:R-:W-:-:S03]  /*137a50*/  LOP3.LUT P5, RZ, R71, 0x2000, RZ, 0xc0, !PT ;  /* 0x0000200047ff7812 */ /* 0x000fc600078ac0ff */
[----:B------:R-:W3:Y:S01]  /*137a60*/  LDL.LU R19, [R1+0x1b24] ;  /* 0x001b240001137983 */ /* 0x000ee20000300800 */
[----:B------:R-:W-:Y:S01]  /*137a70*/  LOP3.LUT P4, RZ, R71, 0x4000, RZ, 0xc0, !PT ;  /* 0x0000400047ff7812 */ /* 0x000fe2000788c0ff */
[----:B------:R-:W-:Y:S01]  /*137a80*/  IMAD.WIDE R2, R239, 0x4, R56 ;  /* 0x00000004ef027825 */ /* 0x000fe200078e0238 */
[----:B------:R-:W-:-:S07]  /*137a90*/  LOP3.LUT P0, RZ, R71, 0x8000, RZ, 0xc0, !PT ;  /* 0x0000800047ff7812 */ /* 0x000fce000780c0ff */
[----:B------:R1:W-:Y:S04]  /*137aa0*/  @P5 STG.E desc[UR40][R2.64], R238 ;  /* 0x000000ee02005986 */ /* 0x0003e8000c101928 */
[----:B-1----:R-:W3:Y:S01]  /*137ab0*/  LDL.LU R238, [R1+0x1b14] ;  /* 0x001b140001ee7983 */ /* 0x002ee20000300800 */
[----:B------:R-:W-:-:S03]  /*137ac0*/  IMAD.WIDE R2, R239, 0x4, R54 ;  /* 0x00000004ef027825 */ /* 0x000fc600078e0236 */
[----:B------:R-:W3:Y:S04]  /*137ad0*/  LDL.LU R237, [R1+0x26e4] ;  /* 0x0026e40001ed7983 */ /* 0x000ee80000300800 */
[----:B--2---:R1:W-:Y:S02]  /*137ae0*/  @P4 STG.E desc[UR40][R2.64], R236 ;  /* 0x000000ec02004986 */ /* 0x0043e4000c101928 */
[----:B-1----:R-:W-:Y:S01]  /*137af0*/  IMAD.WIDE R2, R239, 0x4, R52 ;  /* 0x00000004ef027825 */ /* 0x002fe200078e0234 */
[----:B------:R-:W-:-:S04]  /*137b00*/  LOP3.LUT P3, RZ, R71, 0x8000000, RZ, 0xc0, !PT ;  /* 0x0800000047ff7812 */ /* 0x000fc8000786c0ff */
[----:B----4-:R1:W-:Y:S04]  /*137b10*/  @P0 STG.E desc[UR40][R2.64], R72 ;  /* 0x0000004802000986 */ /* 0x0103e8000c101928 */
[----:B-1----:R-:W2:Y:S04]  /*137b20*/  LDL.LU R72, [R1+0x543c] ;  /* 0x00543c0001487983 */ /* 0x002ea80000300800 */
[----:B------:R-:W4:Y:S01]  /*137b30*/  LDL.LU R236, [R1+0x1b04] ;  /* 0x001b040001ec7983 */ /* 0x000f220000300800 */
[----:B------:R-:W-:-:S03]  /*137b40*/  LOP3.LUT R0, R0, 0xffdfffff, RZ, 0xc0, !PT ;  /* 0xffdfffff00007812 */ /* 0x000fc600078ec0ff */
[----:B------:R-:W2:Y:S01]  /*137b50*/  LDL.LU R252, [R1+0x1af4] ;  /* 0x001af40001fc7983 */ /* 0x000ea20000300800 */
[----:B------:R-:W-:Y:S02]  /*137b60*/  @P3 LOP3.LUT R0, R0, 0x200000, RZ, 0xfc, !PT ;  /* 0x0020000000003812 */ /* 0x000fe400078efcff */
[----:B------:R-:W-:Y:S01]  /*137b70*/  LOP3.LUT P3, RZ, R71, 0x4000000, RZ, 0xc0, !PT ;  /* 0x0400000047ff7812 */ /* 0x000fe2000786c0ff */
[----:B------:R-:W2:Y:S01]  /*137b80*/  LDL.LU R117, [R1+0x1ab4] ;  /* 0x001ab40001757983 */ /* 0x000ea20000300800 */
[----:B------:R-:W-:-:S03]  /*137b90*/  LOP3.LUT R0, R0, 0xffbfffff, RZ, 0xc0, !PT ;  /* 0xffbfffff00007812 */ /* 0x000fc600078ec0ff */
[----:B------:R-:W2:Y:S04]  /*137ba0*/  LDL.LU R234, [R1+0x1984] ;  /* 0x0019840001ea7983 */ /* 0x000ea80000300800 */
[----:B------:R-:W2:Y:S04]  /*137bb0*/  LDL.LU R116, [R1+0x1454] ;  /* 0x0014540001747983 */ /* 0x000ea80000300800 */
[----:B------:R-:W-:Y:S01]  /*137bc0*/  @P3 LOP3.LUT R0, R0, 0x400000, RZ, 0xfc, !PT ;  /* 0x0040000000003812 */ /* 0x000fe200078efcff */
[----:B------:R-:W2:Y:S01]  /*137bd0*/  LDL.LU R233, [R1+0x7b4] ;  /* 0x0007b40001e97983 */ /* 0x000ea20000300800 */
        /* <DEDUP_REMOVED lines=13> */
[----:B------:R-:W-:Y:S02]  /*137cb0*/  LOP3.LUT P6, RZ, R71, 0x10000, RZ, 0xc0, !PT ;  /* 0x0001000047ff7812 */ /* 0x000fe400078cc0ff */
[----:B------:R-:W-:Y:S01]  /*137cc0*/  LOP3.LUT R0, R0, 0xf7ffffff, RZ, 0xc0, !PT ;  /* 0xf7ffffff00007812 */ /* 0x000fe200078ec0ff */
[----:B------:R-:W-:Y:S01]  /*137cd0*/  IMAD.WIDE R2, R239, 0x4, R50 ;  /* 0x00000004ef027825 */ /* 0x000fe200078e0232 */
[----:B------:R-:W-:-:S07]  /*137ce0*/  LOP3.LUT P5, RZ, R71, 0x20000, RZ, 0xc0, !PT ;  /* 0x0002000047ff7812 */ /* 0x000fce00078ac0ff */
[----:B------:R-:W-:Y:S02]  /*137cf0*/  @P3 LOP3.LUT R0, R0, 0x8000000, RZ, 0xfc, !PT ;  /* 0x0800000000003812 */ /* 0x000fe400078efcff */
[C---:B------:R-:W-:Y:S01]  /*137d00*/  LOP3.LUT P3, RZ, R71.reuse, 0x100000, RZ, 0xc0, !PT ;  /* 0x0010000047ff7812 */ /* 0x040fe2000786c0ff */
[----:B---3--:R1:W-:Y:S01]  /*137d10*/  @P6 STG.E desc[UR40][R2.64], R232 ;  /* 0x000000e802006986 */ /* 0x0083e2000c101928 */
[----:B------:R-:W-:Y:S02]  /*137d20*/  LOP3.LUT P4, RZ, R71, 0x40000, RZ, 0xc0, !PT ;  /* 0x0004000047ff7812 */ /* 0x000fe4000788c0ff */
[----:B------:R-:W-:Y:S01]  /*137d30*/  LOP3.LUT R0, R0, 0xefffffff, RZ, 0xc0, !PT ;  /* 0xefffffff00007812 */ /* 0x000fe200078ec0ff */
[----:B-1----:R-:W3:Y:S01]  /*137d40*/  LDL.LU R232, [R1+0x474] ;  /* 0x0004740001e87983 */ /* 0x002ee20000300800 */
[----:B------:R-:W-:-:S07]  /*137d50*/  IMAD.WIDE R2, R239, 0x4, R48 ;  /* 0x00000004ef027825 */ /* 0x000fce00078e0230 */
[----:B------:R-:W-:Y:S02]  /*137d60*/  @P3 LOP3.LUT R0, R0, 0x10000000, RZ, 0xfc, !PT ;  /* 0x1000000000003812 */ /* 0x000fe400078efcff */
[----:B------:R-:W-:Y:S01]  /*137d70*/  LOP3.LUT P3, RZ, R71, 0x80000, RZ, 0xc0, !PT ;  /* 0x0008000047ff7812 */ /* 0x000fe2000786c0ff */
        /* <DEDUP_REMOVED lines=15> */
[----:B----4-:R1:W-:Y:S04]  /*137e70*/  @P3 STG.E desc[UR40][R2.64], R236 ;  /* 0x000000ec02003986 */ /* 0x0103e8000c101928 */
[----:B-1----:R-:W4:Y:S01]  /*137e80*/  LDL.LU R236, [R1+0x1b48] ;  /* 0x001b480001ec7983 */ /* 0x002f220000300800 */
[----:B------:R-:W-:Y:S01]  /*137e90*/  LOP3.LUT P3, RZ, R0, 0x4000000, RZ, 0xc0, !PT ;  /* 0x0400000000ff7812 */ /* 0x000fe2000786c0ff */
[----:B------:R-:W-:-:S12]  /*137ea0*/  IMAD.WIDE R2, R237, 0x4, R54 ;  /* 0x00000004ed027825 */ /* 0x000fd800078e0236 */
[----:B--2---:R1:W-:Y:S01]  /*137eb0*/  @P3 STG.E desc[UR40][R2.64], R252 ;  /* 0x000000fc02003986 */ /* 0x0043e2000c101928 */
        /* <DEDUP_REMOVED lines=17> */
[----:B-1----:R-:W-:Y:S02]  /*137fd0*/  IMAD.WIDE R2, R237, 0x4, R42 ;  /* 0x00000004ed027825 */ /* 0x002fe400078e022a */
[----:B------:R-:W2:Y:S04]  /*137fe0*/  LDL.LU R237, [R1+0x26f0] ;  /* 0x0026f00001ed7983 */ /* 0x000ea80000300800 */
[----:B------:R-:W3:Y:S04]  /*137ff0*/  LDL.LU R233, [R1+0x1b38] ;  /* 0x001b380001e97983 */ /* 0x000ee80000300800 */
[----:B------:R-:W2:Y:S01]  /*138000*/  LDL.LU R232, [R1+0x1b28] ;  /* 0x001b280001e87983 */ /* 0x000ea20000300800 */
[----:B------:R-:W-:-:S03]  /*138010*/  LOP3.LUT P0, RZ, R71, 0x40000000, RZ, 0xc0, !PT ;  /* 0x4000000047ff7812 */ /* 0x000fc6000780c0ff */
[----:B------:R1:W-:Y:S01]  /*138020*/  @P2 STG.E desc[UR40][R2.64], R118 ;  /* 0x0000007602002986 */ /* 0x0003e2000c101928 */
[----:B------:R-:W-:Y:S01]  /*138030*/  LOP3.LUT P6, RZ, R71, 0x80000000, RZ, 0xc0, !PT ;  /* 0x8000000047ff7812 */ /* 0x000fe200078cc0ff */
[----:B-1----:R-:W-:Y:S01]  /*138040*/  IMAD.WIDE R2, R18, 0x4, R56 ;  /* 0x0000000412027825 */ /* 0x002fe200078e0238 */
[C---:B------:R-:W-:Y:S01]  /*138050*/  LOP3.LUT P5, RZ, R72.reuse, 0x1, RZ, 0xc0, !PT ;  /* 0x0000000148ff7812 */ /* 0x040fe200078ac0ff */
[----:B------:R-:W2:Y:S04]  /*138060*/  LDL.LU R118, [R1+0x1b18] ;  /* 0x001b180001767983 */ /* 0x000ea80000300800 */
[----:B------:R1:W-:Y:S01]  /*138070*/  @P1 STG.E desc[UR40][R2.64], R119 ;  /* 0x0000007702001986 */ /* 0x0003e2000c101928 */
[----:B------:R-:W-:Y:S01]  /*138080*/  LOP3.LUT P4, RZ, R72, 0x2, RZ, 0xc0, !PT ;  /* 0x0000000248ff7812 */ /* 0x000fe2000788c0ff */
[----:B-1----:R-:W-:-:S02]  /*138090*/  IMAD.WIDE R2, R18, 0x4, R54 ;  /* 0x0000000412027825 */ /* 0x002fc400078e0236 */
[----:B------:R-:W2:Y:S04]  /*1380a0*/  LDL.LU R119, [R1+0x1b08] ;  /* 0x001b080001777983 */ /* 0x000ea80000300800 */
[----:B------:R1:W-:Y:S02]  /*1380b0*/  @P0 STG.E desc[UR40][R2.64], R19 ;  /* 0x0000001302000986 */ /* 0x0003e4000c101928 */
[----:B-1----:R-:W-:-:S05]  /*1380c0*/  IMAD.WIDE R2, R18, 0x4, R52 ;  /* 0x0000000412027825 */ /* 0x002fca00078e0234 */
[----:B------:R1:W-:Y:S02]  /*1380d0*/  @P6 STG.E desc[UR40][R2.64], R239 ;  /* 0x000000ef02006986 */ /* 0x0003e4000c101928 */
[C---:B-1----:R-:W-:Y:S02]  /*1380e0*/  IMAD.WIDE R2, R18.reuse, 0x4, R50 ;  /* 0x0000000412027825 */ /* 0x042fe400078e0232 */
[----:B------:R-:W2:Y:S04]  /*1380f0*/  LDL.LU R239, [R1+0x1af8] ;  /* 0x001af80001ef7983 */ /* 0x000ea80000300800 */
[----:B------:R1:W-:Y:S02]  /*138100*/  @P5 STG.E desc[UR40][R2.64], R238 ;  /* 0x000000ee02005986 */ /* 0x0003e4000c101928 */
[----:B-1----:R-:W-:-:S02]  /*138110*/  IMAD.WIDE R2, R18, 0x4, R48 ;  /* 0x0000000412027825 */ /* 0x002fc400078e0230 */
[----:B------:R-:W2:Y:S04]  /*138120*/  LDL.LU R238, [R1+0x1ab8] ;  /* 0x001ab80001ee7983 */ /* 0x000ea80000300800 */
[----:B----4-:R1:W-:Y:S04]  /*138130*/  @P4 STG.E desc[UR40][R2.64], R236 ;  /* 0x000000ec02004986 */ /* 0x0103e8000c101928 */
[----:B-1----:R-:W4:Y:S04]  /*138140*/  LDL.LU R236, [R1+0x1988] ;  /* 0x0019880001ec7983 */ /* 0x002f280000300800 */
[----:B------:R-:W4:Y:S01]  /*138150*/  LDL.LU R19, [R1+0x26ec] ;  /* 0x0026ec0001137983 */ /* 0x000f220000300800 */
[----:B------:R-:W-:-:S02]  /*138160*/  LOP3.LUT P3, RZ, R72, 0x4000, RZ, 0xc0, !PT ;  /* 0x0000400048ff7812 */ /* 0x000fc4000786c0ff */
[----:B------:R-:W-:Y:S01]  /*138170*/  LOP3.LUT R0, R0, 0xffffdfff, RZ, 0xc0, !PT ;  /* 0xffffdfff00007812 */ /* 0x000fe200078ec0ff */
[----:B------:R-:W4:Y:S01]  /*138180*/  LDL.LU R252, [R1+0x1458] ;  /* 0x0014580001fc7983 */ /* 0x000f220000300800 */
[C---:B------:R-:W-:Y:S02]  /*138190*/  LOP3.LUT P0, RZ, R72.reuse, 0x4, RZ, 0xc0, !PT ;  /* 0x0000000448ff7812 */ /* 0x040fe4000780c0ff */
[----:B------:R-:W-:Y:S01]  /*1381a0*/  LOP3.LUT P6, RZ, R72, 0x8, RZ, 0xc0, !PT ;  /* 0x0000000848ff7812 */ /* 0x000fe200078cc0ff */
[----:B------:R-:W4:Y:S06]  /*1381b0*/  LDL.LU R117, [R1+0x7b8] ;  /* 0x0007b80001757983 */ /* 0x000f2c0000300800 */
        /* <DEDUP_REMOVED lines=9> */
[----:B------:R-:W-:-:S10]  /*138250*/  IMAD.WIDE R2, R18, 0x4, R46 ;  /* 0x0000000412027825 */ /* 0x000fd400078e022e */
[----:B------:R-:W-:Y:S02]  /*138260*/  @P3 LOP3.LUT R0, R0, 0x10000, RZ, 0xfc, !PT ;  /* 0x0001000000003812 */ /* 0x000fe400078efcff */
[----:B------:R-:W-:Y:S02]  /*138270*/  LOP3.LUT P3, RZ, R72, 0x400, RZ, 0xc0, !PT ;  /* 0x0000040048ff7812 */ /* 0x000fe4000786c0ff */
[----:B------:R-:W-:-:S11]  /*138280*/  LOP3.LUT R0, R0, 0xfffdffff, RZ, 0xc0, !PT ;  /* 0xfffdffff00007812 */ /* 0x000fd600078ec0ff */
[----:B------:R-:W-:Y:S02]  /*138290*/  @P3 LOP3.LUT R0, R0, 0x20000, RZ, 0xfc, !PT ;  /* 0x0002000000003812 */ /* 0x000fe400078efcff */
[----:B------:R-:W-:Y:S02]  /*1382a0*/  LOP3.LUT P3, RZ, R72, 0x200, RZ, 0xc0, !PT ;  /* 0x0000020048ff7812 */ /* 0x000fe4000786c0ff */
[----:B------:R-:W-:Y:S01]  /*1382b0*/  LOP3.LUT R0, R0, 0xfffbffff, RZ, 0xc0, !PT ;  /* 0xfffbffff00007812 */ /* 0x000fe200078ec0ff */
[----:B---3--:R1:W-:Y:S02]  /*1382c0*/  @P0 STG.E desc[UR40][R2.64], R233 ;  /* 0x000000e902000986 */ /* 0x0083e4000c101928 */
[----:B-1----:R-:W-:-:S05]  /*1382d0*/  IMAD.WIDE R2, R18, 0x4, R44 ;  /* 0x0000000412027825 */ /* 0x002fca00078e022c */
[----:B--2---:R1:W-:Y:S03]  /*1382e0*/  @P6 STG.E desc[UR40][R2.64], R232 ;  /* 0x000000e802006986 */ /* 0x0043e6000c101928 */
[----:B------:R-:W-:Y:S02]  /*1382f0*/  @P3 LOP3.LUT R0, R0, 0x40000, RZ, 0xfc, !PT ;  /* 0x0004000000003812 */ /* 0x000fe400078efcff */
[----:B------:R-:W-:Y:S01]  /*138300*/  LOP3.LUT P3, RZ, R72, 0x100, RZ, 0xc0, !PT ;  /* 0x0000010048ff7812 */ /* 0x000fe2000786c0ff */
[----:B-1----:R-:W-:Y:S02]  /*138310*/  IMAD.WIDE R2, R18, 0x4, R42 ;  /* 0x0000000412027825 */ /* 0x002fe400078e022a */
[----:B------:R-:W2:Y:S01]  /*138320*/  LDL.LU R18, [R1+0x478] ;  /* 0x0004780001127983 */ /* 0x000ea20000300800 */
[----:B------:R-:W-:-:S03]  /*138330*/  LOP3.LUT R0, R0, 0xfff7ffff, RZ, 0xc0, !PT ;  /* 0xfff7ffff00007812 */ /* 0x000fc600078ec0ff */
[----:B------:R-:W3:Y:S06]  /*138340*/  LDL.LU R234, [R1+0x288] ;  /* 0x0002880001ea7983 */ /* 0x000eec0000300800 */
[----:B------:R-:W-:Y:S02]  /*138350*/  @P3 LOP3.LUT R0, R0, 0x80000, RZ, 0xfc, !PT ;  /* 0x0008000000003812 */ /* 0x000fe400078efcff */
[C---:B------:R-:W-:Y:S01]  /*138360*/  LOP3.LUT P3, RZ, R72.reuse, 0x80, RZ, 0xc0, !PT ;  /* 0x0000008048ff7812 */ /* 0x040fe2000786c0ff */
[----:B------:R-:W3:Y:S01]  /*138370*/  LDL.LU R116, [R1+0x1b8c] ;  /* 0x001b8c0001747983 */ /* 0x000ee20000300800 */
[----:B------:R-:W-:-:S02]  /*138380*/  LOP3.LUT P5, RZ, R72, 0x10, RZ, 0xc0, !PT ;  /* 0x0000001048ff7812 */ /* 0x000fc400078ac0ff */
[----:B------:R-:W-:Y:S01]  /*138390*/  LOP3.LUT P4, RZ, R72, 0x20, RZ, 0xc0, !PT ;  /* 0x0000002048ff7812 */ /* 0x000fe2000788c0ff */
[----:B------:R-:W3:Y:S01]  /*1383a0*/  LDL.LU R233, [R1+0x1b7c] ;  /* 0x001b7c0001e97983 */ /* 0x000ee20000300800 */
[----:B------:R-:W-:-:S03]  /*1383b0*/  LOP3.LUT R0, R0, 0xffefffff, RZ, 0xc0, !PT ;  /* 0xffefffff00007812 */ /* 0x000fc600078ec0ff */
[----:B------:R-:W3:Y:S04]  /*1383c0*/  LDL.LU R232, [R1+0x1b6c] ;  /* 0x001b6c0001e87983 */ /* 0x000ee80000300800 */
[----:B------:R-:W-:Y:S02]  /*1383d0*/  @P3 LOP3.LUT R0, R0, 0x100000, RZ, 0xfc, !PT ;  /* 0x0010000000003812 */ /* 0x000fe400078efcff */
[----:B------:R-:W-:Y:S01]  /*1383e0*/  LOP3.LUT P3, RZ, R72, 0x40, RZ, 0xc0, !PT ;  /* 0x0000004048ff7812 */ /* 0x000fe2000786c0ff */
[----:B------:R1:W-:Y:S04]  /*1383f0*/  @P5 STG.E desc[UR40][R2.64], R118 ;  /* 0x0000007602005986 */ /* 0x0003e8000c101928 */
[----:B-1----:R-:W3:Y:S01]  /*138400*/  LDL.LU R118, [R1+0x1b5c] ;  /* 0x001b5c0001767983 */ /* 0x002ee20000300800 */
[----:B----4-:R-:W-:-:S05]  /*138410*/  IMAD.WIDE R2, R19, 0x4, R56 ;  /* 0x0000000413027825 */ /* 0x010fca00078e0238 */
[----:B------:R1:W-:Y:S02]  /*138420*/  @P4 STG.E desc[UR40][R2.64], R119 ;  /* 0x0000007702004986 */ /* 0x0003e4000c101928 */
[C---:B-1----:R-:W-:Y:S02]  /*138430*/  IMAD.WIDE R2, R19.reuse, 0x4, R54 ;  /* 0x0000000413027825 */ /* 0x042fe400078e0236 */
[----:B------:R-:W4:Y:S04]  /*138440*/  LDL.LU R119, [R1+0x1b4c] ;  /* 0x001b4c0001777983 */ /* 0x000f280000300800 */
[----:B------:R1:W-:Y:S01]  /*138450*/  @P3 STG.E desc[UR40][R2.64], R239 ;  /* 0x000000ef02003986 */ /* 0x0003e2000c101928 */
[----:B------:R-:W-:Y:S01]  /*138460*/  LOP3.LUT P3, RZ, R0, 0x100000, RZ, 0xc0, !PT ;  /* 0x0010000000ff7812 */ /* 0x000fe2000786c0ff */
[----:B-1----:R-:W-:-:S12]  /*138470*/  IMAD.WIDE R2, R19, 0x4, R52 ;  /* 0x0000000413027825 */ /* 0x002fd800078e0234 */
[----:B------:R1:W-:Y:S01]  /*138480*/  @P3 STG.E desc[UR40][R2.64], R238 ;  /* 0x000000ee02003986 */ /* 0x0003e2000c101928 */
[----:B------:R-:W-:-:S03]  /*138490*/  LOP3.LUT P3, RZ, R0, 0x80000, RZ, 0xc0, !PT ;  /* 0x0008000000ff7812 */ /* 0x000fc6000786c0ff */
[----:B-1----:R-:W4:Y:S01]  /*1384a0*/  LDL.LU R238, [R1+0x1b3c] ;  /* 0x001b3c0001ee7983 */ /* 0x002f220000300800 */
[----:B------:R-:W-:-:S03]  /*1384b0*/  IMAD.WIDE R2, R19, 0x4, R50 ;  /* 0x0000000413027825 */ /* 0x000fc600078e0232 */
[----:B------:R-:W4:Y:S06]  /*1384c0*/  LDL.LU R239, [R1+0x1b2c] ;  /* 0x001b2c0001ef7983 */ /* 0x000f2c0000300800 */
[----:B------:R1:W-:Y:S04]  /*1384d0*/  @P3 STG.E desc[UR40][R2.64], R236 ;  /* 0x000000ec02003986 */ /* 0x0003e8000c101928 */
[----:B-1----:R-:W4:Y:S01]  /*1384e0*/  LDL.LU R236, [R1+0x1b1c] ;  /* 0x001b1c0001ec7983 */ /* 0x002f220000300800 */
        /* <DEDUP_REMOVED lines=8> */
[----:B--2---:R1:W-:Y:S01]  /*138570*/  @P3 STG.E desc[UR40][R16.64], R18 ;  /* 0x0000001210003986 */ /* 0x0043e2000c101928 */
[----:B------:R-:W-:Y:S01]  /*138580*/  LOP3.LUT P3, RZ, R0, 0x8000, RZ, 0xc0, !PT ;  /* 0x0000800000ff7812 */ /* 0x000fe2000786c0ff */
[----:B-1----:R-:W-:-:S12]  /*138590*/  IMAD.WIDE R18, R19, 0x4, R42 ;  /* 0x0000000413127825 */ /* 0x002fd800078e022a */
[----:B---3--:R-:W-:Y:S01]  /*1385a0*/  @P3 STG.E desc[UR40][R18.64], R234 ;  /* 0x000000ea12003986 */ /* 0x008fe2000c101928 */
[----:B------:R-:W-:Y:S01]  /*1385b0*/  LOP3.LUT P3, RZ, R0, 0x4000, RZ, 0xc0, !PT ;  /* 0x0000400000ff7812 */ /* 0x000fe2000786c0ff */
[----:B------:R-:W-:Y:S01]  /*1385c0*/  IMAD.WIDE R2, R237, 0x4, R56 ;  /* 0x00000004ed027825 */ /* 0x000fe200078e0238 */
[----:B------:R-:W-:-:S11]  /*1385d0*/  LOP3.LUT P2, RZ, R72, 0x8000, RZ, 0xc0, !PT ;  /* 0x0000800048ff7812 */ /* 0x000fd6000784c0ff */
        /* <DEDUP_REMOVED lines=12> */
[----:B-1----:R-:W-:Y:S01]  /*1386a0*/  IMAD.WIDE R2, R237, 0x4, R48 ;  /* 0x00000004ed027825 */ /* 0x002fe200078e0230 */
[----:B------:R-:W-:-:S04]  /*1386b0*/  LOP3.LUT P4, RZ, R72, 0x100000, RZ, 0xc0, !PT ;  /* 0x0010000048ff7812 */ /* 0x000fc8000788c0ff */
[----:B----4-:R1:W-:Y:S02]  /*1386c0*/  @P0 STG.E desc[UR40][R2.64], R119 ;  /* 0x0000007702000986 */ /* 0x0103e4000c101928 */
[----:B-1----:R-:W-:-:S05]  /*1386d0*/  IMAD.WIDE R2, R237, 0x4, R46 ;  /* 0x00000004ed027825 */ /* 0x002fca00078e022e */
[----:B------:R1:W-:Y:S02]  /*1386e0*/  @P6 STG.E desc[UR40][R2.64], R238 ;  /* 0x000000ee02006986 */ /* 0x0003e4000c101928 */
[C---:B-1----:R-:W-:Y:S02]  /*1386f0*/  IMAD.WIDE R2, R237.reuse, 0x4, R44 ;  /* 0x00000004ed027825 */ /* 0x042fe400078e022c */
[----:B------:R-:W2:Y:S04]  /*138700*/  LDL.LU R238, [R1+0x26f4] ;  /* 0x0026f40001ee7983 */ /* 0x000ea80000300800 */
[----:B------:R1:W-:Y:S02]  /*138710*/  @P5 STG.E desc[UR40][R2.64], R239 ;  /* 0x000000ef02005986 */ /* 0x0003e4000c101928 */
[----:B-1----:R-:W-:-:S05]  /*138720*/  IMAD.WIDE R2, R237, 0x4, R42 ;  /* 0x00000004ed027825 */ /* 0x002fca00078e022a */
[----:B------:R1:W-:Y:S04]  /*138730*/  @P4 STG.E desc[UR40][R2.64], R236 ;  /* 0x000000ec02004986 */ /* 0x0003e8000c101928 */
[----:B-1----:R-:W3:Y:S04]  /*138740*/  LDL.LU R236, [R1+0x1b0c] ;  /* 0x001b0c0001ec7983 */ /* 0x002ee80000300800 */
[----:B------:R-:W4:Y:S04]  /*138750*/  LDL.LU R233, [R1+0x1afc] ;  /* 0x001afc0001e97983 */ /* 0x000f280000300800 */
[----:B------:R-:W4:Y:S04]  /*138760*/  LDL.LU R232, [R1+0x1abc] ;  /* 0x001abc0001e87983 */ /* 0x000f280000300800 */
[----:B------:R-:W4:Y:S04]  /*138770*/  LDL.LU R118, [R1+0x198c] ;  /* 0x00198c0001767983 */ /* 0x000f280000300800 */
[----:B------:R-:W4:Y:S04]  /*138780*/  LDL.LU R119, [R1+0x145c] ;  /* 0x00145c0001777983 */ /* 0x000f280000300800 */
[----:B------:R-:W4:Y:S01]  /*138790*/  LDL.LU R239, [R1+0x7bc] ;  /* 0x0007bc0001ef7983 */ /* 0x000f220000300800 */
[----:B------:R-:W-:-:S03]  /*1387a0*/  LOP3.LUT P2, RZ, R72, 0x200000, RZ, 0xc0, !PT ;  /* 0x0020000048ff7812 */ /* 0x000fc6000784c0ff */
[----:B------:R-:W4:Y:S01]  /*1387b0*/  LDL.LU R237, [R1+0x47c] ;  /* 0x00047c0001ed7983 */ /* 0x000f220000300800 */
        /* <DEDUP_REMOVED lines=9> */
[----:B--2---:R-:W-:-:S05]  /*138850*/  IMAD.WIDE R2, R238, 0x4, R56 ;  /* 0x00000004ee027825 */ /* 0x004fca00078e0238 */
[----:B---3--:R1:W-:Y:S04]  /*138860*/  @P2 STG.E desc[UR40][R2.64], R236 ;  /* 0x000000ec02002986 */ /* 0x0083e8000c101928 */
[----:B-1----:R-:W2:Y:S04]  /*138870*/  LDL.LU R236, [R1+0x28c] ;  /* 0x00028c0001ec7983 */ /* 0x002ea80000300800 */
[----:B------:R-:W3:Y:S04]  /*138880*/  LDL.LU R89, [R1+0x26f8] ;  /* 0x0026f80001597983 */ /* 0x000ee80000300800 */
[----:B------:R-:W3:Y:S04]  /*138890*/  LDL.LU R91, [R1+0x1c10] ;  /* 0x001c1000015b7983 */ /* 0x000ee80000300800 */
[----:B------:R-:W3:Y:S01]  /*1388a0*/  LDL.LU R252, [R1+0x1bf0] ;  /* 0x001bf00001fc7983 */ /* 0x000ee20000300800 */
[----:B------:R-:W-:-:S02]  /*1388b0*/  LOP3.LUT P4, RZ, R0, 0x2, RZ, 0xc0, !PT ;  /* 0x0000000200ff7812 */ /* 0x000fc4000788c0ff */
[----:B------:R-:W-:Y:S02]  /*1388c0*/  LOP3.LUT R0, R0, 0xffffffbf, RZ, 0xc0, !PT ;  /* 0xffffffbf00007812 */ /* 0x000fe400078ec0ff */
[C---:B------:R-:W-:Y:S02]  /*1388d0*/  LOP3.LUT P1, RZ, R72.reuse, 0x400000, RZ, 0xc0, !PT ;  /* 0x0040000048ff7812 */ /* 0x040fe4000782c0ff */
[----:B------:R-:W-:Y:S01]  /*1388e0*/  LOP3.LUT P0, RZ, R72, 0x800000, RZ, 0xc0, !PT ;  /* 0x0080000048ff7812 */ /* 0x000fe2000780c0ff */
[----:B------:R-:W-:Y:S01]  /*1388f0*/  IMAD.WIDE R2, R238, 0x4, R54 ;  /* 0x00000004ee027825 */ /* 0x000fe200078e0236 */
[----:B------:R-:W-:Y:S01]  /*138900*/  LOP3.LUT P5, RZ, R72, 0x1000000, RZ, 0xc0, !PT ;  /* 0x0100000048ff7812 */ /* 0x000fe200078ac0ff */
[----:B------:R-:W3:Y:S04]  /*138910*/  LDL.LU R75, [R1+0x1c00] ;  /* 0x001c0000014b7983 */ /* 0x000ee80000300800 */
[----:B------:R-:W-:Y:S01]  /*138920*/  @P4 LOP3.LUT R0, R0, 0x40, RZ, 0xfc, !PT ;  /* 0x0000004000004812 */ /* 0x000fe200078efcff */
[----:B------:R-:W3:Y:S03]  /*138930*/  LDL.LU R90, [R1+0x1be0] ;  /* 0x001be000015a7983 */ /* 0x000ee60000300800 */
[C---:B------:R-:W-:Y:S01]  /*138940*/  LOP3.LUT P4, RZ, R0.reuse, 0x1, RZ, 0xc0, !PT ;  /* 0x0000000100ff7812 */ /* 0x040fe2000788c0ff */
[----:B----4-:R1:W-:Y:S01]  /*138950*/  @P1 STG.E desc[UR40][R2.64], R233 ;  /* 0x000000e902001986 */ /* 0x0103e2000c101928 */
[----:B------:R-:W-:-:S02]  /*138960*/  LOP3.LUT R0, R0, 0xffffff7f, RZ, 0xc0, !PT ;  /* 0xffffff7f00007812 */ /* 0x000fc400078ec0ff */
[----:B------:R-:W-:Y:S01]  /*138970*/  LOP3.LUT P6, RZ, R72, 0x2000000, RZ, 0xc0, !PT ;  /* 0x0200000048ff7812 */ /* 0x000fe200078cc0ff */
[----:B------:R-:W4:Y:S08]  /*138980*/  LDL.LU R117, [R1+0x1cb0] ;  /* 0x001cb00001757983 */ /* 0x000f300000300800 */
[----:B------:R-:W-:Y:S02]  /*138990*/  @P4 LOP3.LUT R0, R0, 0x80, RZ, 0xfc, !PT ;  /* 0x0000008000004812 */ /* 0x000fe400078efcff */
[----:B------:R-:W-:-:S02]  /*1389a0*/  LOP3.LUT P4, RZ, R72, 0x80000000, RZ, 0xc0, !PT ;  /* 0x8000000048ff7812 */ /* 0x000fc4000788c0ff */
[----:B------:R-:W-:Y:S01]  /*1389b0*/  LOP3.LUT R0, R0, 0xfffffeff, RZ, 0xc0, !PT ;  /* 0xfffffeff00007812 */ /* 0x000fe200078ec0ff */
[----:B-1----:R-:W-:-:S05]  /*1389c0*/  IMAD.WIDE R2, R238, 0x4, R52 ;  /* 0x00000004ee027825 */ /* 0x002fca00078e0234 */
[----:B------:R1:W-:Y:S05]  /*1389d0*/  @P0 STG.E desc[UR40][R2.64], R232 ;  /* 0x000000e802000986 */ /* 0x0003ea000c101928 */
[----:B------:R-:W-:Y:S02]  /*1389e0*/  @P4 LOP3.LUT R0, R0, 0x100, RZ, 0xfc, !PT ;  /* 0x0000010000004812 */ /* 0x000fe400078efcff */
[----:B------:R-:W-:Y:S01]  /*1389f0*/  LOP3.LUT P4, RZ, R72, 0x40000000, RZ, 0xc0, !PT ;  /* 0x4000000048ff7812 */ /* 0x000fe2000788c0ff */
[----:B-1----:R-:W-:Y:S01]  /*138a00*/  IMAD.WIDE R2, R238, 0x4, R50 ;  /* 0x00000004ee027825 */ /* 0x002fe200078e0232 */
[----:B------:R-:W-:Y:S01]  /*138a10*/  LOP3.LUT R0, R0, 0xfffffdff, RZ, 0xc0, !PT ;  /* 0xfffffdff00007812 */ /* 0x000fe200078ec0ff */
[----:B------:R-:W4:Y:S04]  /*138a20*/  LDL.LU R232, [R1+0x26fc] ;  /* 0x0026fc0001e87983 */ /* 0x000f280000300800 */
[----:B------:R1:W-:Y:S06]  /*138a30*/  @P5 STG.E desc[UR40][R2.64], R118 ;  /* 0x0000007602005986 */ /* 0x0003ec000c101928 */
[----:B------:R-:W-:Y:S01]  /*138a40*/  @P4 LOP3.LUT R0, R0, 0x200, RZ, 0xfc, !PT ;  /* 0x0000020000004812 */ /* 0x000fe200078efcff */
[----:B-1----:R-:W-:Y:S01]  /*138a50*/  IMAD.WIDE R2, R238, 0x4, R48 ;  /* 0x00000004ee027825 */ /* 0x002fe200078e0230 */
[----:B------:R-:W4:Y:S04]  /*138a60*/  LDL R118, [R1+0x32e8] ;  /* 0x0032e80001767983 */ /* 0x000f280000100800 */
[----:B------:R1:W-:Y:S01]  /*138a70*/  @P6 STG.E desc[UR40][R2.64], R119 ;  /* 0x0000007702006986 */ /* 0x0003e2000c101928 */
[----:B------:R-:W-:Y:S01]  /*138a80*/  LOP3.LUT P6, RZ, R0, 0x1000, RZ, 0xc0, !PT ;  /* 0x0000100000ff7812 */ /* 0x000fe200078cc0ff */
[----:B-1----:R-:W-:Y:S01]  /*138a90*/  IMAD.WIDE R2, R238, 0x4, R46 ;  /* 0x00000004ee027825 */ /* 0x002fe200078e022e */
[----:B------:R-:W-:Y:S01]  /*138aa0*/  LOP3.LUT P4, RZ, R72, 0x20000000, RZ, 0xc0, !PT ;  /* 0x2000000048ff7812 */ /* 0x000fe2000788c0ff */
[----:B------:R-:W4:Y:S10]  /*138ab0*/  LDL R119, [R1+0x32f8] ;  /* 0x0032f80001777983 */ /* 0x000f340000100800 */
[----:B------:R1:W-:Y:S01]  /*138ac0*/  @P6 STG.E desc[UR40][R2.64], R239 ;  /* 0x000000ef02006986 */ /* 0x0003e2000c101928 */
[----:B------:R-:W-:Y:S01]  /*138ad0*/  LOP3.LUT P6, RZ, R0, 0x800, RZ, 0xc0, !PT ;  /* 0x0000080000ff7812 */ /* 0x000fe200078cc0ff */
[----:B-1----:R-:W-:-:S02]  /*138ae0*/  IMAD.WIDE R2, R238, 0x4, R44 ;  /* 0x00000004ee027825 */ /* 0x002fc400078e022c */
[----:B------:R-:W4:Y:S10]  /*138af0*/  LDL R239, [R1+0x32f4] ;  /* 0x0032f40001ef7983 */ /* 0x000f340000100800 */
[----:B------:R1:W-:Y:S01]  /*138b00*/  @P6 STG.E desc[UR40][R2.64], R237 ;  /* 0x000000ed02006986 */ /* 0x0003e2000c101928 */
[----:B------:R-:W-:-:S03]  /*138b10*/  LOP3.LUT P6, RZ, R0, 0x400, RZ, 0xc0, !PT ;  /* 0x0000040000ff7812 */ /* 0x000fc600078cc0ff */
[----:B------:R-:W4:Y:S04]  /*138b20*/  LDL.LU R88, [R1+0x1ca0] ;  /* 0x001ca00001587983 */ /* 0x000f280000300800 */
[----:B------:R-:W4:Y:S01]  /*138b30*/  LDL.LU R235, [R1+0x1bd0] ;  /* 0x001bd00001eb7983 */ /* 0x000f220000300800 */
[----:B-1----:R-:W-:-:S05]  /*138b40*/  IMAD.WIDE R2, R238, 0x4, R42 ;  /* 0x00000004ee027825 */ /* 0x002fca00078e022a */
[----:B--2---:R3:W-:Y:S02]  /*138b50*/  @P6 STG.E desc[UR40][R2.64], R236 ;  /* 0x000000ec02006986 */ /* 0x0047e4000c101928 */
[----:B---3--:R-:W-:Y:S02]  /*138b60*/  IMAD.WIDE R2, R89, 0x4, R56 ;  /* 0x0000000459027825 */ /* 0x008fe400078e0238 */
[----:B------:R-:W2:Y:S04]  /*138b70*/  LDL.LU R236, [R1+0x1bc0] ;  /* 0x001bc00001ec7983 */ /* 0x000ea80000300800 */
[----:B------:R1:W-:Y:S01]  /*138b80*/  @P4 STG.E desc[UR40][R2.64], R91 ;  /* 0x0000005b02004986 */ /* 0x0003e2000c101928 */
[----:B------:R-:W-:-:S03]  /*138b90*/  LOP3.LUT P4, RZ, R0, 0x200, RZ, 0xc0, !PT ;  /* 0x0000020000ff7812 */ /* 0x000fc6000788c0ff */
[----:B------:R-:W3:Y:S04]  /*138ba0*/  LDL R234, [R1+0x32dc] ;  /* 0x0032dc0001ea7983 */ /* 0x000ee80000100800 */
[----:B------:R-:W3:Y:S01]  /*138bb0*/  LDL R116, [R1+0x32e0] ;  /* 0x0032e00001747983 */ /* 0x000ee20000100800 */
[----:B-1----:R-:W-:-:S03]  /*138bc0*/  IMAD.WIDE R2, R89, 0x4, R54 ;  /* 0x0000000459027825 */ /* 0x002fc600078e0236 */
[----:B------:R-:W3:Y:S04]  /*138bd0*/  LDL R233, [R1+0x32e4] ;  /* 0x0032e40001e97983 */ /* 0x000ee80000100800 */
[----:B------:R-:W3:Y:S04]  /*138be0*/  LDL R237, [R1+0x32f0] ;  /* 0x0032f00001ed7983 */ /* 0x000ee80000100800 */
[----:B------:R-:W3:Y:S04]  /*138bf0*/  LDL R238, [R1+0x32ec] ;  /* 0x0032ec0001ee7983 */ /* 0x000ee80000100800 */
[----:B------:R1:W-:Y:S04]  /*138c00*/  @P4 STG.E desc[UR40][R2.64], R252 ;  /* 0x000000fc02004986 */ /* 0x0003e8000c101928 */
[----:B------:R-:W3:Y:S04]  /*138c10*/  LDL.LU R91, [R1+0x1bb0] ;  /* 0x001bb000015b7983 */ /* 0x000ee80000300800 */
[----:B-1----:R-:W3:Y:S04]  /*138c20*/  LDL.LU R252, [R1+0x1b90] ;  /* 0x001b900001fc7983 */ /* 0x002ee80000300800 */
[----:B------:R-:W3:Y:S01]  /*138c30*/  LDL.LU R30, [R1+0x530c] ;  /* 0x00530c00011e7983 */ /* 0x000ee20000300800 */
[C---:B------:R-:W-:Y:S01]  /*138c40*/  LOP3.LUT P4, RZ, R0.reuse, 0x100, RZ, 0xc0, !PT ;  /* 0x0000010000ff7812 */ /* 0x040fe2000788c0ff */
[----:B------:R-:W-:Y:S01]  /*138c50*/  IMAD.WIDE R2, R89, 0x4, R52 ;  /* 0x0000000459027825 */ /* 0x000fe200078e0234 */
[C---:B------:R-:W-:Y:S01]  /*138c60*/  LOP3.LUT P2, RZ, R0.reuse, 0x4, RZ, 0xc0, !PT ;  /* 0x0000000400ff7812 */ /* 0x040fe2000784c0ff */
[----:B------:R-:W3:Y:S01]  /*138c70*/  LDL.LU R86, [R1+0x1ba0] ;  /* 0x001ba00001567983 */ /* 0x000ee20000300800 */
[----:B------:R-:W-:-:S02]  /*138c80*/  LOP3.LUT P1, RZ, R0, 0x8, RZ, 0xc0, !PT ;  /* 0x0000000800ff7812 */ /* 0x000fc4000782c0ff */
[C---:B------:R-:W-:Y:S01]  /*138c90*/  LOP3.LUT P0, RZ, R0.reuse, 0x10, RZ, 0xc0, !PT ;  /* 0x0000001000ff7812 */ /* 0x040fe2000780c0ff */
[----:B------:R-:W3:Y:S06]  /*138ca0*/  LDL.LU R85, [R1+0x1990] ;  /* 0x0019900001557983 */ /* 0x000eec0000300800 */
[----:B------:R1:W-:Y:S01]  /*138cb0*/  @P4 STG.E desc[UR40][R2.64], R75 ;  /* 0x0000004b02004986 */ /* 0x0003e2000c101928 */
[----:B------:R-:W-:Y:S01]  /*138cc0*/  LOP3.LUT P4, RZ, R0, 0x80, RZ, 0xc0, !PT ;  /* 0x0000008000ff7812 */ /* 0x000fe2000788c0ff */
[----:B-1----:R-:W-:-:S12]  /*138cd0*/  IMAD.WIDE R2, R89, 0x4, R50 ;  /* 0x0000000459027825 */ /* 0x002fd800078e0232 */
[----:B------:R1:W-:Y:S01]  /*138ce0*/  @P4 STG.E desc[UR40][R2.64], R90 ;  /* 0x0000005a02004986 */ /* 0x0003e2000c101928 */
[----:B------:R-:W-:Y:S01]  /*138cf0*/  LOP3.LUT P4, RZ, R0, 0x40, RZ, 0xc0, !PT ;  /* 0x0000004000ff7812 */ /* 0x000fe2000788c0ff */
[----:B------:R-:W-:Y:S01]  /*138d00*/  IMAD.WIDE R18, R89, 0x4, R46 ;  /* 0x0000000459127825 */ /* 0x000fe200078e022e */
[----:B------:R-:W-:-:S03]  /*138d10*/  LOP3.LUT P3, RZ, R74, 0x20000, RZ, 0xc0, !PT ;  /* 0x000200004aff7812 */ /* 0x000fc6000786c0ff */
[----:B------:R-:W-:-:S04]  /*138d20*/  IMAD.WIDE R16, R89, 0x4, R44 ;  /* 0x0000000459107825 */ /* 0x000fc800078e022c */
[----:B-1----:R-:W-:Y:S01]  /*138d30*/  IMAD.WIDE R2, R89, 0x4, R48 ;  /* 0x0000000459027825 */ /* 0x002fe200078e0230 */
[----:B------:R-:W3:Y:S01]  /*138d40*/  LDL.LU R90, [R1+0x1470] ;  /* 0x00147000015a7983 */ /* 0x000ee20000300800 */
[----:B------:R-:W-:-:S03]  /*138d50*/  LOP3.LUT P5, RZ, R74, 0x40000, RZ, 0xc0, !PT ;  /* 0x000400004aff7812 */ /* 0x000fc600078ac0ff */
[----:B----4-:R1:W-:Y:S04]  /*138d60*/  @P4 STG.E desc[UR40][R2.64], R117 ;  /* 0x0000007502004986 */ /* 0x0103e8000c101928 */
[----:B-1----:R-:W4:Y:S01]  /*138d70*/  LDL.LU R117, [R1+0x7c0] ;  /* 0x0007c00001757983 */ /* 0x002f220000300800 */
[----:B------:R-:W-:-:S03]  /*138d80*/  IMAD.WIDE R2, R89, 0x4, R42 ;  /* 0x0000000459027825 */ /* 0x000fc600078e022a */
[----:B------:R1:W-:Y:S04]  /*138d90*/  @P2 STG.E desc[UR40][R18.64], R88 ;  /* 0x0000005812002986 */ /* 0x0003e8000c101928 */
[----:B------:R1:W-:Y:S04]  /*138da0*/  @P1 STG.E desc[UR40][R16.64], R235 ;  /* 0x000000eb10001986 */ /* 0x0003e8000c101928 */
[----:B-1----:R-:W4:Y:S01]  /*138db0*/  LDL.LU R88, [R1+0x460] ;  /* 0x0004600001587983 */ /* 0x002f220000300800 */
[----:B------:R-:W-:-:S03]  /*138dc0*/  IMAD.WIDE R18, R232, 0x4, R56 ;  /* 0x00000004e8127825 */ /* 0x000fc600078e0238 */
[----:B------:R-:W4:Y:S01]  /*138dd0*/  LDL.LU R235, [R1+0x270] ;  /* 0x0002700001eb7983 */ /* 0x000f220000300800 */
[----:B------:R-:W-:-:S03]  /*138de0*/  IMAD.WIDE R16, R232, 0x4, R54 ;  /* 0x00000004e8107825 */ /* 0x000fc600078e0236 */
[----:B--2---:R1:W-:Y:S04]  /*138df0*/  @P0 STG.E desc[UR40][R2.64], R236 ;  /* 0x000000ec02000986 */ /* 0x0043e8000c101928 */
[----:B-1----:R-:W2:Y:S04]  /*138e00*/  LDL.LU R236, [R1+0x2700] ;  /* 0x0027000001ec7983 */ /* 0x002ea80000300800 */
[----:B------:R-:W2:Y:S04]  /*138e10*/  LDL.LU R75, [R1+0x1c14] ;  /* 0x001c1400014b7983 */ /* 0x000ea80000300800 */
[----:B---3--:R1:W-:Y:S04]  /*138e20*/  @P3 STG.E desc[UR40][R18.64], R91 ;  /* 0x0000005b12003986 */ /* 0x0083e8000c101928 */
[----:B------:R3:W-:Y:S01]  /*138e30*/  @P5 STG.E desc[UR40][R16.64], R252 ;  /* 0x000000fc10005986 */ /* 0x0007e2000c101928 */
[----:B------:R-:W-:-:S03]  /*138e40*/  ISETP.GE.AND P3, PT, R30, UR5, PT ;  /* 0x000000051e007c0c */ /* 0x000fc6000bf66270 */
[----:B------:R-:W2:Y:S04]  /*138e50*/  LDL.LU R30, [R1+0x534c] ;  /* 0x00534c00011e7983 */ /* 0x000ea80000300800 */
[----:B------:R-:W2:Y:S04]  /*138e60*/  LDL.LU R89, [R1+0x1bf4] ;  /* 0x001bf40001597983 */ /* 0x000ea80000300800 */
[----:B-1----:R-:W2:Y:S04]  /*138e70*/  LDL.LU R91, [R1+0x1c04] ;  /* 0x001c0400015b7983 */ /* 0x002ea80000300800 */
[----:B---3--:R-:W3:Y:S01]  /*138e80*/  LDL.LU R252, [R1+0x1be4] ;  /* 0x001be40001fc7983 */ /* 0x008ee20000300800 */
[----:B------:R-:W-:-:S02]  /*138e90*/  LOP3.LUT P4, RZ, R0, 0x20, RZ, 0xc0, !PT ;  /* 0x0000002000ff7812 */ /* 0x000fc4000788c0ff */
[----:B------:R-:W-:Y:S02]  /*138ea0*/  LOP3.LUT P6, RZ, R74, 0x80000, RZ, 0xc0, !PT ;  /* 0x000800004aff7812 */ /* 0x000fe400078cc0ff */
[----:B------:R-:W-:Y:S02]  /*138eb0*/  ISETP.LT.AND P2, PT, R118, UR34, !P4 ;  /* 0x0000002276007c0c */ /* 0x000fe4000e741270 */
[----:B------:R-:W-:Y:S02]  /*138ec0*/  ISETP.LT.AND P1, PT, R119, UR34, !P4 ;  /* 0x0000002277007c0c */ /* 0x000fe4000e721270 */
[----:B------:R-:W-:Y:S01]  /*138ed0*/  ISETP.LT.AND P0, PT, R239, UR34, !P4 ;  /* 0x00000022ef007c0c */ /* 0x000fe2000e701270 */
[----:B------:R-:W-:-:S04]  /*138ee0*/  IMAD.WIDE R2, R232, 0x4, R52 ;  /* 0x00000004e8027825 */ /* 0x000fc800078e0234 */
[----:B------:R-:W-:-:S04]  /*138ef0*/  IMAD.WIDE R16, R232, 0x4, R50 ;  /* 0x00000004e8107825 */ /* 0x000fc800078e0232 */
[----:B------:R-:W-:Y:S01]  /*138f00*/  IMAD.WIDE R18, R232, 0x4, R48 ;  /* 0x00000004e8127825 */ /* 0x000fe200078e0230 */
[----:B------:R-:W-:Y:S02]  /*138f10*/  ISETP.LT.AND P5, PT, R237, UR34, !P4 ;  /* 0x00000022ed007c0c */ /* 0x000fe4000e7a1270 */
[----:B------:R-:W-:Y:S01]  /*138f20*/  ISETP.LT.AND P4, PT, R238, UR34, !P4 ;  /* 0x00000022ee007c0c */ /* 0x000fe2000e781270 */
[----:B------:R-:W-:Y:S01]  /*138f30*/  IMAD.WIDE R28, R232, 0x4, R46 ;  /* 0x00000004e81c7825 */ /* 0x000fe200078e022e */
[----:B------:R1:W-:Y:S04]  /*138f40*/  @P6 STG.E desc[UR40][R2.64], R86 ;  /* 0x0000005602006986 */ /* 0x0003e8000c101928 */
[----:B------:R1:W-:Y:S01]  /*138f50*/  @P2 STG.E desc[UR40][R16.64], R85 ;  /* 0x0000005510002986 */ /* 0x0003e2000c101928 */
[----:B------:R-:W-:-:S02]  /*138f60*/  ISETP.LT.AND P6, PT, R233, UR34, !P3 ;  /* 0x00000022e9007c0c */ /* 0x000fc4000dfc1270 */
[----:B------:R-:W-:Y:S01]  /*138f70*/  ISETP.LT.AND P2, PT, R118, UR34, !P3 ;  /* 0x0000002276007c0c */ /* 0x000fe2000df41270 */
[----:B-1----:R-:W-:-:S04]  /*138f80*/  IMAD.WIDE R2, R232, 0x4, R44 ;  /* 0x00000004e8027825 */ /* 0x002fc800078e022c */
[----:B------:R-:W-:Y:S01]  /*138f90*/  IMAD.WIDE R16, R232, 0x4, R42 ;  /* 0x00000004e8107825 */ /* 0x000fe200078e022a */
[----:B------:R1:W-:Y:S01]  /*138fa0*/  @P1 STG.E desc[UR40][R18.64], R90 ;  /* 0x0000005a12001986 */ /* 0x0003e2000c101928 */
[----:B------:R-:W-:-:S03]  /*138fb0*/  ISETP.LT.AND P1, PT, R234, UR34, !P3 ;  /* 0x00000022ea007c0c */ /* 0x000fc6000df21270 */
[----:B-1----:R-:W3:Y:S04]  /*138fc0*/  LDL.LU R90, [R1+0x1cb4] ;  /* 0x001cb400015a7983 */ /* 0x002ee80000300800 */
[----:B------:R-:W3:Y:S04]  /*138fd0*/  LDL.LU R232, [R1+0x1ca4] ;  /* 0x001ca40001e87983 */ /* 0x000ee80000300800 */
[----:B----4-:R1:W-:Y:S01]  /*138fe0*/  @P0 STG.E desc[UR40][R28.64], R117 ;  /* 0x000000751c000986 */ /* 0x0103e2000c101928 */
[----:B------:R-:W-:-:S03]  /*138ff0*/  ISETP.LT.AND P0, PT, R116, UR34, !P3 ;  /* 0x0000002274007c0c */ /* 0x000fc6000df01270 */
[----:B-1----:R-:W4:Y:S04]  /*139000*/  LDL.LU R117, [R1+0x2704] ;  /* 0x0027040001757983 */ /* 0x002f280000300800 */
[----:B------:R-:W4:Y:S04]  /*139010*/  LDL.LU R86, [R1+0x1bd4] ;  /* 0x001bd40001567983 */ /* 0x000f280000300800 */
[----:B------:R-:W4:Y:S04]  /*139020*/  LDL.LU R0, [R1+0x5348] ;  /* 0x0053480001007983 */ /* 0x000f280000300800 */
[----:B------:R-:W4:Y:S04]  /*139030*/  LDL.LU R85, [R1+0x1bc4] ;  /* 0x001bc40001557983 */ /* 0x000f280000300800 */
[----:B------:R1:W-:Y:S04]  /*139040*/  @P5 STG.E desc[UR40][R2.64], R88 ;  /* 0x0000005802005986 */ /* 0x0003e8000c101928 */
[----:B------:R1:W-:Y:S04]  /*139050*/  @P4 STG.E desc[UR40][R16.64], R235 ;  /* 0x000000eb10004986 */ /* 0x0003e8000c101928 */
[----:B-1----:R-:W4:Y:S04]  /*139060*/  LDL.LU R88, [R1+0x1bb4] ;  /* 0x001bb40001587983 */ /* 0x002f280000300800 */
[----:B------:R-:W4:Y:S01]  /*139070*/  LDL.LU R235, [R1+0x1b94] ;  /* 0x001b940001eb7983 */ /* 0x000f220000300800 */
[----:B--2---:R-:W-:-:S04]  /*139080*/  IMAD.WIDE R2, R236, 0x4, R56 ;  /* 0x00000004ec027825 */ /* 0x004fc800078e0238 */
[----:B------:R-:W-:-:S04]  /*139090*/  IMAD.WIDE R16, R236, 0x4, R54 ;  /* 0x00000004ec107825 */ /* 0x000fc800078e0236 */
[----:B------:R-:W-:-:S04]  /*1390a0*/  IMAD.WIDE R18, R236, 0x4, R52 ;  /* 0x00000004ec127825 */ /* 0x000fc800078e0234 */
[----:B------:R-:W-:Y:S01]  /*1390b0*/  IMAD.WIDE R28, R236, 0x4, R50 ;  /* 0x00000004ec1c7825 */ /* 0x000fe200078e0232 */
[----:B------:R1:W-:Y:S04]  /*1390c0*/  @P1 STG.E desc[UR40][R2.64], R75 ;  /* 0x0000004b02001986 */ /* 0x0003e8000c101928 */
[----:B-1----:R-:W2:Y:S04]  /*1390d0*/  LDL.LU R75, [R1+0x1ba4] ;  /* 0x001ba400014b7983 */ /* 0x002ea80000300800 */
[----:B------:R-:W-:Y:S04]  /*1390e0*/  @P0 STG.E desc[UR40][R16.64], R89 ;  /* 0x0000005910000986 */ /* 0x000fe8000c101928 */
[----:B------:R-:W-:Y:S04]  /*1390f0*/  @P6 STG.E desc[UR40][R18.64], R91 ;  /* 0x0000005b12006986 */ /* 0x000fe8000c101928 */
[----:B---3--:R1:W-:Y:S04]  /*139100*/  @P2 STG.E desc[UR40][R28.64], R252 ;  /* 0x000000fc1c002986 */ /* 0x0083e8000c101928 */
[----:B-1----:R-:W3:Y:S01]  /*139110*/  LDL.LU R252, [R1+0x1994] ;  /* 0x0019940001fc7983 */ /* 0x002ee20000300800 */
[----:B------:R-:W-:-:S02]  /*139120*/  ISETP.LT.AND P4, PT, R119, UR34, !P3 ;  /* 0x0000002277007c0c */ /* 0x000fc4000df81270 */
[----:B------:R-:W-:Y:S02]  /*139130*/  ISETP.LT.AND P5, PT, R239, UR34, !P3 ;  /* 0x00000022ef007c0c */ /* 0x000fe4000dfa1270 */
[----:B------:R-:W-:Y:S02]  /*139140*/  ISETP.GE.AND P1, PT, R30, UR5, PT ;  /* 0x000000051e007c0c */ /* 0x000fe4000bf26270 */
[----:B------:R-:W-:Y:S01]  /*139150*/  ISETP.LT.AND P0, PT, R237, UR34, !P3 ;  /* 0x00000022ed007c0c */ /* 0x000fe2000df01270 */
[----:B------:R-:W-:Y:S01]  /*139160*/  IMAD.WIDE R2, R236, 0x4, R48 ;  /* 0x00000004ec027825 */ /* 0x000fe200078e0230 */
[----:B------:R-:W-:-:S03]  /*139170*/  ISETP.LT.AND P3, PT, R238, UR34, !P3 ;  /* 0x00000022ee007c0c */ /* 0x000fc6000df61270 */
[----:B------:R-:W-:Y:S01]  /*139180*/  IMAD.WIDE R16, R236, 0x4, R46 ;  /* 0x00000004ec107825 */ /* 0x000fe200078e022e */
[----:B------:R-:W-:Y:S02]  /*139190*/  ISETP.LT.AND P6, PT, R234, UR34, !P1 ;  /* 0x00000022ea007c0c */ /* 0x000fe4000cfc1270 */
[----:B------:R-:W-:Y:S01]  /*1391a0*/  ISETP.LT.AND P2, PT, R116, UR34, !P1 ;  /* 0x0000002274007c0c */ /* 0x000fe2000cf41270 */
[----:B------:R-:W3:Y:S04]  /*1391b0*/  LDL.LU R89, [R1+0x1474] ;  /* 0x0014740001597983 */ /* 0x000ee80000300800 */
[----:B------:R-:W3:Y:S04]  /*1391c0*/  LDL.LU R91, [R1+0x7c4] ;  /* 0x0007c400015b7983 */ /* 0x000ee80000300800 */
[----:B------:R1:W-:Y:S04]  /*1391d0*/  @P4 STG.E desc[UR40][R2.64], R90 ;  /* 0x0000005a02004986 */ /* 0x0003e8000c101928 */
[----:B------:R1:W-:Y:S01]  /*1391e0*/  @P5 STG.E desc[UR40][R16.64], R232 ;  /* 0x000000e810005986 */ /* 0x0003e2000c101928 */
[----:B------:R-:W-:-:S02]  /*1391f0*/  ISETP.LT.AND P5, PT, R233, UR34, !P1 ;  /* 0x00000022e9007c0c */ /* 0x000fc4000cfa1270 */
[----:B------:R-:W-:Y:S01]  /*139200*/  ISETP.LT.AND P4, PT, R118, UR34, !P1 ;  /* 0x0000002276007c0c */ /* 0x000fe2000cf81270 */
[----:B-1----:R-:W3:Y:S01]  /*139210*/  LDL.LU R90, [R1+0x464] ;  /* 0x00046400015a7983 */ /* 0x002ee20000300800 */
[----:B------:R-:W-:-:S04]  /*139220*/  IMAD.WIDE R2, R236, 0x4, R44 ;  /* 0x00000004ec027825 */ /* 0x000fc800078e022c */
[----:B------:R-:W-:-:S04]  /*139230*/  IMAD.WIDE R16, R236, 0x4, R42 ;  /* 0x00000004ec107825 */ /* 0x000fc800078e022a */
[C---:B----4-:R-:W-:Y:S01]  /*139240*/  IMAD.WIDE R18, R117.reuse, 0x4, R56 ;  /* 0x0000000475127825 */ /* 0x050fe200078e0238 */
[----:B------:R-:W4:Y:S04]  /*139250*/  LDL.LU R236, [R1+0x274] ;  /* 0x0002740001ec7983 */ /* 0x000f280000300800 */
[----:B------:R-:W4:Y:S01]  /*139260*/  LDL.LU R232, [R1+0x2708] ;  /* 0x0027080001e87983 */ /* 0x000f220000300800 */
[----:B------:R-:W-:-:S03]  /*139270*/  IMAD.WIDE R28, R117, 0x4, R54 ;  /* 0x00000004751c7825 */ /* 0x000fc600078e0236 */
[----:B------:R1:W-:Y:S04]  /*139280*/  @P0 STG.E desc[UR40][R2.64], R86 ;  /* 0x0000005602000986 */ /* 0x0003e8000c101928 */
[----:B------:R1:W-:Y:S01]  /*139290*/  @P3 STG.E desc[UR40][R16.64], R85 ;  /* 0x0000005510003986 */ /* 0x0003e2000c101928 */
[----:B------:R-:W-:Y:S01]  /*1392a0*/  ISETP.GE.AND P0, PT, R0, UR5, PT ;  /* 0x0000000500007c0c */ /* 0x000fe2000bf06270 */
[C---:B-1----:R-:W-:Y:S02]  /*1392b0*/  IMAD.WIDE R2, R117.reuse, 0x4, R52 ;  /* 0x0000000475027825 */ /* 0x042fe400078e0234 */
[----:B------:R1:W-:Y:S04]  /*1392c0*/  @P6 STG.E desc[UR40][R18.64], R88 ;  /* 0x0000005812006986 */ /* 0x0003e8000c101928 */
[----:B------:R1:W-:Y:S01]  /*1392d0*/  @P2 STG.E desc[UR40][R28.64], R235 ;  /* 0x000000eb1c002986 */ /* 0x0003e2000c101928 */
[----:B------:R-:W-:-:S03]  /*1392e0*/  IMAD.WIDE R16, R117, 0x4, R50 ;  /* 0x0000000475107825 */ /* 0x000fc600078e0232 */
[----:B-1----:R-:W4:Y:S04]  /*1392f0*/  LDL.LU R88, [R1+0x1c18] ;  /* 0x001c180001587983 */ /* 0x002f280000300800 */
[----:B------:R-:W4:Y:S04]  /*139300*/  LDL.LU R235, [R1+0x1bf8] ;  /* 0x001bf80001eb7983 */ /* 0x000f280000300800 */
[----:B------:R-:W4:Y:S04]  /*139310*/  LDL.LU R0, [R1+0x5350] ;  /* 0x0053500001007983 */ /* 0x000f280000300800 */
[----:B------:R-:W4:Y:S04]  /*139320*/  LDL.LU R86, [R1+0x1c08] ;  /* 0x001c080001567983 */ /* 0x000f280000300800 */
[----:B------:R-:W4:Y:S04]  /*139330*/  LDL.LU R85, [R1+0x1be8] ;  /* 0x001be80001557983 */ /* 0x000f280000300800 */
[----:B--2---:R-:W-:Y:S04]  /*139340*/  @P5 STG.E desc[UR40][R2.64], R75 ;  /* 0x0000004b02005986 */ /* 0x004fe8000c101928 */
[----:B---3--:R1:W-:Y:S04]  /*139350*/  @P4 STG.E desc[UR40][R16.64], R252 ;  /* 0x000000fc10004986 */ /* 0x0083e8000c101928 */
[----:B-1----:R-:W2:Y:S01]  /*139360*/  LDL.LU R252, [R1+0x1cb8] ;  /* 0x001cb80001fc7983 */ /* 0x002ea20000300800 */
[----:B------:R-:W-:-:S02]  /*139370*/  ISETP.LT.AND P3, PT, R119, UR34, !P1 ;  /* 0x0000002277007c0c */ /* 0x000fc4000cf61270 */
[----:B------:R-:W-:Y:S02]  /*139380*/  ISETP.LT.AND P2, PT, R239, UR34, !P1 ;  /* 0x00000022ef007c0c */ /* 0x000fe4000cf41270 */
[----:B------:R-:W-:Y:S02]  /*139390*/  ISETP.LT.AND P6, PT, R237, UR34, !P1 ;  /* 0x00000022ed007c0c */ /* 0x000fe4000cfc1270 */
[----:B------:R-:W-:Y:S01]  /*1393a0*/  ISETP.LT.AND P1, PT, R238, UR34, !P1 ;  /* 0x00000022ee007c0c */ /* 0x000fe2000cf21270 */
[----:B------:R-:W-:-:S04]  /*1393b0*/  IMAD.WIDE R2, R117, 0x4, R48 ;  /* 0x0000000475027825 */ /* 0x000fc800078e0230 */
[----:B------:R-:W-:-:S04]  /*1393c0*/  IMAD.WIDE R16, R117, 0x4, R46 ;  /* 0x0000000475107825 */ /* 0x000fc800078e022e */
[----:B------:R-:W-:-:S04]  /*1393d0*/  IMAD.WIDE R18, R117, 0x4, R44 ;  /* 0x0000000475127825 */ /* 0x000fc800078e022c */
[----:B------:R-:W-:Y:S01]  /*1393e0*/  IMAD.WIDE R28, R117, 0x4, R42 ;  /* 0x00000004751c7825 */ /* 0x000fe200078e022a */
[----:B------:R-:W-:Y:S01]  /*1393f0*/  ISETP.LT.AND P5, PT, R234, UR34, !P0 ;  /* 0x00000022ea007c0c */ /* 0x000fe2000c7a1270 */
[----:B------:R-:W3:Y:S01]  /*139400*/  LDL.LU R117, [R1+0x1ca8] ;  /* 0x001ca80001757983 */ /* 0x000ee20000300800 */
[----:B------:R-:W-:-:S03]  /*139410*/  ISETP.LT.AND P4, PT, R116, UR34, !P0 ;  /* 0x0000002274007c0c */ /* 0x000fc6000c781270 */
[----:B------:R-:W-:Y:S04]  /*139420*/  @P3 STG.E desc[UR40][R2.64], R89 ;  /* 0x0000005902003986 */ /* 0x000fe8000c101928 */
[----:B------:R1:W-:Y:S01]  /*139430*/  @P2 STG.E desc[UR40][R16.64], R91 ;  /* 0x0000005b10002986 */ /* 0x0003e2000c101928 */
[----:B------:R-:W-:Y:S02]  /*139440*/  ISETP.LT.AND P3, PT, R118, UR34, !P0 ;  /* 0x0000002276007c0c */ /* 0x000fe4000c761270 */
[----:B------:R-:W-:Y:S01]  /*139450*/  ISETP.LT.AND P2, PT, R119, UR34, !P0 ;  /* 0x0000002277007c0c */ /* 0x000fe2000c741270 */
[----:B-1----:R-:W3:Y:S04]  /*139460*/  LDL.LU R91, [R1+0x1bd8] ;  /* 0x001bd800015b7983 */ /* 0x002ee80000300800 */
[----:B------:R1:W-:Y:S01]  /*139470*/  @P6 STG.E desc[UR40][R18.64], R90 ;  /* 0x0000005a12006986 */ /* 0x0003e2000c101928 */
[----:B------:R-:W-:-:S03]  /*139480*/  ISETP.LT.AND P6, PT, R233, UR34, !P0 ;  /* 0x00000022e9007c0c */ /* 0x000fc6000c7c1270 */
[----:B----4-:R4:W-:Y:S01]  /*139490*/  @P1 STG.E desc[UR40][R28.64], R236 ;  /* 0x000000ec1c001986 */ /* 0x0109e2000c101928 */
[----:B------:R-:W-:-:S04]  /*1394a0*/  IMAD.WIDE R2, R232, 0x4, R56 ;  /* 0x00000004e8027825 */ /* 0x000fc800078e0238 */
[C---:B------:R-:W-:Y:S01]  /*1394b0*/  IMAD.WIDE R16, R232.reuse, 0x4, R54 ;  /* 0x00000004e8107825 */ /* 0x040fe200078e0236 */
[----:B-1----:R-:W3:Y:S04]  /*1394c0*/  LDL.LU R90, [R1+0x1bc8] ;  /* 0x001bc800015a7983 */ /* 0x002ee80000300800 */
[----:B----4-:R-:W4:Y:S04]  /*1394d0*/  LDL.LU R236, [R1+0x270c] ;  /* 0x00270c0001ec7983 */ /* 0x010f280000300800 */
[----:B------:R-:W4:Y:S04]  /*1394e0*/  LDL.LU R75, [R1+0x1bb8] ;  /* 0x001bb800014b7983 */ /* 0x000f280000300800 */
[----:B------:R-:W4:Y:S04]  /*1394f0*/  LDL.LU R30, [R1+0x5354] ;  /* 0x00535400011e7983 */ /* 0x000f280000300800 */
[----:B------:R-:W4:Y:S01]  /*139500*/  LDL.LU R89, [R1+0x1b98] ;  /* 0x001b980001597983 */ /* 0x000f220000300800 */
[----:B------:R-:W-:-:S03]  /*139510*/  IMAD.WIDE R18, R232, 0x4, R48 ;  /* 0x00000004e8127825 */ /* 0x000fc600078e0230 */
[----:B------:R1:W-:Y:S04]  /*139520*/  @P5 STG.E desc[UR40][R2.64], R88 ;  /* 0x0000005802005986 */ /* 0x0003e8000c101928 */
[----:B------:R1:W-:Y:S04]  /*139530*/  @P4 STG.E desc[UR40][R16.64], R235 ;  /* 0x000000eb10004986 */ /* 0x0003e8000c101928 */
[----:B-1----:R-:W4:Y:S01]  /*139540*/  LDL.LU R88, [R1+0x1ba8] ;  /* 0x001ba80001587983 */ /* 0x002f220000300800 */
[----:B------:R-:W-:-:S03]  /*139550*/  IMAD.WIDE R2, R232, 0x4, R52 ;  /* 0x00000004e8027825 */ /* 0x000fc600078e0234 */
[----:B------:R-:W4:Y:S01]  /*139560*/  LDL.LU R235, [R1+0x1998] ;  /* 0x0019980001eb7983 */ /* 0x000f220000300800 */
[----:B------:R-:W-:-:S03]  /*139570*/  IMAD.WIDE R16, R232, 0x4, R50 ;  /* 0x00000004e8107825 */ /* 0x000fc600078e0232 */
[----:B------:R-:W-:Y:S04]  /*139580*/  @P6 STG.E desc[UR40][R2.64], R86 ;  /* 0x0000005602006986 */ /* 0x000fe8000c101928 */
[----:B------:R-:W-:Y:S04]  /*139590*/  @P3 STG.E desc[UR40][R16.64], R85 ;  /* 0x0000005510003986 */ /* 0x000fe8000c101928 */
[----:B--2---:R1:W-:Y:S04]  /*1395a0*/  @P2 STG.E desc[UR40][R18.64], R252 ;  /* 0x000000fc12002986 */ /* 0x0043e8000c101928 */
[----:B-1----:R-:W2:Y:S01]  /*1395b0*/  LDL.LU R252, [R1+0x1478] ;  /* 0x0014780001fc7983 */ /* 0x002ea20000300800 */
[----:B------:R-:W-:-:S02]  /*1395c0*/  ISETP.LT.AND P1, PT, R239, UR34, !P0 ;  /* 0x00000022ef007c0c */ /* 0x000fc4000c721270 */
[----:B------:R-:W-:Y:S02]  /*1395d0*/  ISETP.LT.AND P4, PT, R237, UR34, !P0 ;  /* 0x00000022ed007c0c */ /* 0x000fe4000c781270 */
[----:B------:R-:W-:Y:S01]  /*1395e0*/  ISETP.LT.AND P5, PT, R238, UR34, !P0 ;  /* 0x00000022ee007c0c */ /* 0x000fe2000c7a1270 */
[----:B------:R-:W-:Y:S01]  /*1395f0*/  IMAD.WIDE R28, R232, 0x4, R46 ;  /* 0x00000004e81c7825 */ /* 0x000fe200078e022e */
[----:B------:R-:W-:-:S03]  /*139600*/  ISETP.GE.AND P0, PT, R0, UR5, PT ;  /* 0x0000000500007c0c */ /* 0x000fc6000bf06270 */
[----:B------:R-:W-:-:S04]  /*139610*/  IMAD.WIDE R2, R232, 0x4, R44 ;  /* 0x00000004e8027825 */ /* 0x000fc800078e022c */
[----:B------:R-:W-:Y:S02]  /*139620*/  IMAD.WIDE R16, R232, 0x4, R42 ;  /* 0x00000004e8107825 */ /* 0x000fe400078e022a */
[----:B------:R-:W2:Y:S01]  /*139630*/  LDL.LU R232, [R1+0x7c8] ;  /* 0x0007c80001e87983 */ /* 0x000ea20000300800 */
[----:B------:R-:W-:Y:S02]  /*139640*/  ISETP.LT.AND P2, PT, R234, UR34, !P0 ;  /* 0x00000022ea007c0c */ /* 0x000fe4000c741270 */
[----:B------:R-:W-:Y:S01]  /*139650*/  ISETP.LT.AND P6, PT, R233, UR34, !P0 ;  /* 0x00000022e9007c0c */ /* 0x000fe2000c7c1270 */
[----:B---3--:R1:W-:Y:S01]  /*139660*/  @P1 STG.E desc[UR40][R28.64], R117 ;  /* 0x000000751c001986 */ /* 0x0083e2000c101928 */
[----:B------:R-:W-:Y:S02]  /*139670*/  ISETP.LT.AND P1, PT, R116, UR34, !P0 ;  /* 0x0000002274007c0c */ /* 0x000fe4000c721270 */
[----:B------:R-:W-:Y:S01]  /*139680*/  ISETP.LT.AND P3, PT, R118, UR34, !P0 ;  /* 0x0000002276007c0c */ /* 0x000fe2000c761270 */
[----:B------:R3:W-:Y:S04]  /*139690*/  @P4 STG.E desc[UR40][R2.64], R91 ;  /* 0x0000005b02004986 */ /* 0x0007e8000c101928 */
[----:B-1----:R-:W2:Y:S04]  /*1396a0*/  LDL.LU R117, [R1+0x2710] ;  /* 0x0027100001757983 */ /* 0x002ea80000300800 */
[----:B------:R-:W2:Y:S04]  /*1396b0*/  LDL.LU R86, [R1+0x468] ;  /* 0x0004680001567983 */ /* 0x000ea80000300800 */
[----:B------:R-:W2:Y:S04]  /*1396c0*/  LDL.LU R0, [R1+0x5358] ;  /* 0x0053580001007983 */ /* 0x000ea80000300800 */
[----:B------:R-:W2:Y:S04]  /*1396d0*/  LDL.LU R85, [R1+0x278] ;  /* 0x0002780001557983 */ /* 0x000ea80000300800 */
[----:B---3--:R-:W3:Y:S04]  /*1396e0*/  LDL.LU R91, [R1+0x1c1c] ;  /* 0x001c1c00015b7983 */ /* 0x008ee80000300800 */
[----:B------:R1:W-:Y:S01]  /*1396f0*/  @P5 STG.E desc[UR40][R16.64], R90 ;  /* 0x0000005a10005986 */ /* 0x0003e2000c101928 */
[----:B----4-:R-:W-:-:S04]  /*139700*/  IMAD.WIDE R2, R236, 0x4, R56 ;  /* 0x00000004ec027825 */ /* 0x010fc800078e0238 */
[----:B------:R-:W-:-:S04]  /*139710*/  IMAD.WIDE R18, R236, 0x4, R52 ;  /* 0x00000004ec127825 */ /* 0x000fc800078e0234 */
[C---:B------:R-:W-:Y:S01]  /*139720*/  IMAD.WIDE R28, R236.reuse, 0x4, R50 ;  /* 0x00000004ec1c7825 */ /* 0x040fe200078e0232 */
[----:B-1----:R-:W4:Y:S03]  /*139730*/  LDL.LU R90, [R1+0x1bfc] ;  /* 0x001bfc00015a7983 */ /* 0x002f260000300800 */
[C---:B------:R-:W-:Y:S01]  /*139740*/  IMAD.WIDE R16, R236.reuse, 0x4, R54 ;  /* 0x00000004ec107825 */ /* 0x040fe200078e0236 */
[----:B------:R-:W-:Y:S01]  /*139750*/  ISETP.LT.AND P4, PT, R119, UR34, !P0 ;  /* 0x0000002277007c0c */ /* 0x000fe2000c781270 */
[----:B------:R1:W-:Y:S04]  /*139760*/  @P2 STG.E desc[UR40][R2.64], R75 ;  /* 0x0000004b02002986 */ /* 0x0003e8000c101928 */
[----:B------:R-:W-:Y:S04]  /*139770*/  @P1 STG.E desc[UR40][R16.64], R89 ;  /* 0x0000005910001986 */ /* 0x000fe8000c101928 */
[----:B-1----:R-:W4:Y:S01]  /*139780*/  LDL.LU R75, [R1+0x1c0c] ;  /* 0x001c0c00014b7983 */ /* 0x002f220000300800 */
[----:B------:R-:W-:-:S03]  /*139790*/  IMAD.WIDE R2, R236, 0x4, R48 ;  /* 0x00000004ec027825 */ /* 0x000fc600078e0230 */
[----:B------:R-:W-:Y:S04]  /*1397a0*/  @P6 STG.E desc[UR40][R18.64], R88 ;  /* 0x0000005812006986 */ /* 0x000fe8000c101928 */
[----:B------:R1:W-:Y:S04]  /*1397b0*/  @P3 STG.E desc[UR40][R28.64], R235 ;  /* 0x000000eb1c003986 */ /* 0x0003e8000c101928 */
[----:B-1----:R-:W4:Y:S04]  /*1397c0*/  LDL.LU R235, [R1+0x1bec] ;  /* 0x001bec0001eb7983 */ /* 0x002f280000300800 */
[----:B------:R-:W4:Y:S04]  /*1397d0*/  LDL.LU R89, [R1+0x1cbc] ;  /* 0x001cbc0001597983 */ /* 0x000f280000300800 */
[----:B------:R-:W4:Y:S04]  /*1397e0*/  LDL.LU R88, [R1+0x1cac] ;  /* 0x001cac0001587983 */ /* 0x000f280000300800 */
[----:B--2---:R1:W-:Y:S04]  /*1397f0*/  @P4 STG.E desc[UR40][R2.64], R252 ;  /* 0x000000fc02004986 */ /* 0x0043e8000c101928 */
[----:B-1----:R-:W2:Y:S01]  /*139800*/  LDL.LU R252, [R1+0x1bdc] ;  /* 0x001bdc0001fc7983 */ /* 0x002ea20000300800 */
[----:B------:R-:W-:-:S02]  /*139810*/  ISETP.LT.AND P5, PT, R239, UR34, !P0 ;  /* 0x00000022ef007c0c */ /* 0x000fc4000c7a1270 */
[----:B------:R-:W-:Y:S02]  /*139820*/  ISETP.GE.AND P2, PT, R30, UR5, PT ;  /* 0x000000051e007c0c */ /* 0x000fe4000bf46270 */
[----:B------:R-:W-:Y:S02]  /*139830*/  ISETP.LT.AND P1, PT, R237, UR34, !P0 ;  /* 0x00000022ed007c0c */ /* 0x000fe4000c721270 */
[----:B------:R-:W-:Y:S01]  /*139840*/  ISETP.LT.AND P0, PT, R238, UR34, !P0 ;  /* 0x00000022ee007c0c */ /* 0x000fe2000c701270 */
[----:B------:R-:W-:Y:S01]  /*139850*/  IMAD.WIDE R16, R236, 0x4, R46 ;  /* 0x00000004ec107825 */ /* 0x000fe200078e022e */
[----:B------:R-:W-:Y:S02]  /*139860*/  ISETP.LT.AND P6, PT, R234, UR34, !P2 ;  /* 0x00000022ea007c0c */ /* 0x000fe4000d7c1270 */
[----:B------:R-:W-:Y:S01]  /*139870*/  ISETP.LT.AND P3, PT, R116, UR34, !P2 ;  /* 0x0000002274007c0c */ /* 0x000fe2000d761270 */
[----:B------:R-:W-:Y:S02]  /*139880*/  IMAD.WIDE R2, R236, 0x4, R44 ;  /* 0x00000004ec027825 */ /* 0x000fe400078e022c */
[----:B------:R1:W-:Y:S02]  /*139890*/  @P5 STG.E desc[UR40][R16.64], R232 ;  /* 0x000000e810005986 */ /* 0x0003e4000c101928 */
[----:B------:R-:W-:-:S04]  /*1398a0*/  IMAD.WIDE R18, R117, 0x4, R56 ;  /* 0x0000000475127825 */ /* 0x000fc800078e0238 */
[----:B------:R-:W-:Y:S01]  /*1398b0*/  IMAD.WIDE R28, R117, 0x4, R54 ;  /* 0x00000004751c7825 */ /* 0x000fe200078e0236 */
[----:B------:R-:W-:Y:S02]  /*1398c0*/  ISETP.LT.AND P5, PT, R233, UR34, !P2 ;  /* 0x00000022e9007c0c */ /* 0x000fe4000d7a1270 */
[----:B------:R-:W-:Y:S01]  /*1398d0*/  ISETP.LT.AND P4, PT, R118, UR34, !P2 ;  /* 0x0000002276007c0c */ /* 0x000fe2000d781270 */
[----:B------:R3:W-:Y:S01]  /*1398e0*/  @P1 STG.E desc[UR40][R2.64], R86 ;  /* 0x0000005602001986 */ /* 0x0007e2000c101928 */
[----:B-1----:R-:W-:-:S03]  /*1398f0*/  IMAD.WIDE R16, R236, 0x4, R42 ;  /* 0x00000004ec107825 */ /* 0x002fc600078e022a */
[----:B------:R-:W2:Y:S04]  /*139900*/  LDL.LU R236, [R1+0x1bcc] ;  /* 0x001bcc0001ec7983 */ /* 0x000ea80000300800 */
[----:B------:R-:W2:Y:S04]  /*139910*/  LDL.LU R232, [R1+0x2714] ;  /* 0x0027140001e87983 */ /* 0x000ea80000300800 */
[----:B------:R-:W-:Y:S04]  /*139920*/  @P0 STG.E desc[UR40][R16.64], R85 ;  /* 0x0000005510000986 */ /* 0x000fe8000c101928 */
[----:B---3--:R1:W-:Y:S01]  /*139930*/  @P6 STG.E desc[UR40][R18.64], R91 ;  /* 0x0000005b12006986 */ /* 0x0083e2000c101928 */
[----:B------:R-:W-:-:S03]  /*139940*/  IMAD.WIDE R2, R117, 0x4, R52 ;  /* 0x0000000475027825 */ /* 0x000fc600078e0234 */
[----:B----4-:R3:W-:Y:S01]  /*139950*/  @P3 STG.E desc[UR40][R28.64], R90 ;  /* 0x0000005a1c003986 */ /* 0x0107e2000c101928 */
[----:B------:R-:W-:-:S03]  /*139960*/  ISETP.LT.AND P3, PT, R119, UR34, !P2 ;  /* 0x0000002277007c0c */ /* 0x000fc6000d761270 */
[----:B-1----:R-:W4:Y:S01]  /*139970*/  LDL.LU R91, [R1+0x1bbc] ;  /* 0x001bbc00015b7983 */ /* 0x002f220000300800 */
[----:B------:R-:W-:-:S03]  /*139980*/  IMAD.WIDE R16, R117, 0x4, R50 ;  /* 0x0000000475107825 */ /* 0x000fc600078e0232 */
[----:B---3--:R-:W3:Y:S01]  /*139990*/  LDL.LU R90, [R1+0x1b9c] ;  /* 0x001b9c00015a7983 */ /* 0x008ee20000300800 */
[----:B------:R-:W-:Y:S02]  /*1399a0*/  ISETP.LT.AND P0, PT, R239, UR34, !P2 ;  /* 0x00000022ef007c0c */ /* 0x000fe4000d701270 */
[----:B------:R-:W-:Y:S02]  /*1399b0*/  ISETP.GE.AND P1, PT, R0, UR5, PT ;  /* 0x0000000500007c0c */ /* 0x000fe4000bf26270 */
[----:B------:R-:W-:Y:S01]  /*1399c0*/  ISETP.LT.AND P6, PT, R237, UR34, !P2 ;  /* 0x00000022ed007c0c */ /* 0x000fe2000d7c1270 */
[----:B------:R-:W3:Y:S04]  /*1399d0*/  LDL.LU R0, [R1+0x5360] ;  /* 0x0053600001007983 */ /* 0x000ee80000300800 */
[----:B------:R1:W-:Y:S04]  /*1399e0*/  @P5 STG.E desc[UR40][R2.64], R75 ;  /* 0x0000004b02005986 */ /* 0x0003e8000c101928 */
[----:B------:R-:W3:Y:S04]  /*1399f0*/  LDL.LU R86, [R1+0x1bac] ;  /* 0x001bac0001567983 */ /* 0x000ee80000300800 */
[----:B------:R-:W3:Y:S01]  /*139a00*/  LDL.LU R85, [R1+0x199c] ;  /* 0x00199c0001557983 */ /* 0x000ee20000300800 */
[----:B------:R-:W-:-:S04]  /*139a10*/  IMAD.WIDE R18, R117, 0x4, R44 ;  /* 0x0000000475127825 */ /* 0x000fc800078e022c */
[----:B------:R-:W-:-:S04]  /*139a20*/  IMAD.WIDE R28, R117, 0x4, R42 ;  /* 0x00000004751c7825 */ /* 0x000fc800078e022a */
[C---:B-1----:R-:W-:Y:S01]  /*139a30*/  IMAD.WIDE R2, R117.reuse, 0x4, R48 ;  /* 0x0000000475027825 */ /* 0x042fe200078e0230 */
[----:B------:R1:W-:Y:S04]  /*139a40*/  @P4 STG.E desc[UR40][R16.64], R235 ;  /* 0x000000eb10004986 */ /* 0x0003e8000c101928 */
[----:B------:R-:W-:Y:S04]  /*139a50*/  @P3 STG.E desc[UR40][R2.64], R89 ;  /* 0x0000005902003986 */ /* 0x000fe8000c101928 */
[----:B-1----:R-:W3:Y:S01]  /*139a60*/  LDL.LU R235, [R1+0x147c] ;  /* 0x00147c0001eb7983 */ /* 0x002ee20000300800 */
[----:B------:R-:W-:-:S03]  /*139a70*/  IMAD.WIDE R16, R117, 0x4, R46 ;  /* 0x0000000475107825 */ /* 0x000fc600078e022e */
[----:B------:R-:W3:Y:S04]  /*139a80*/  LDL.LU R117, [R1+0x7cc] ;  /* 0x0007cc0001757983 */ /* 0x000ee80000300800 */
[----:B------:R1:W-:Y:S04]  /*139a90*/  @P0 STG.E desc[UR40][R16.64], R88 ;  /* 0x0000005810000986 */ /* 0x0003e8000c101928 */
[----:B-1----:R-:W3:Y:S04]  /*139aa0*/  LDL.LU R88, [R1+0x46c] ;  /* 0x00046c0001587983 */ /* 0x002ee80000300800 */
[----:B--2---:R1:W-:Y:S04]  /*139ab0*/  @P6 STG.E desc[UR40][R18.64], R252 ;  /* 0x000000fc12006986 */ /* 0x0043e8000c101928 */
[----:B-1----:R-:W2:Y:S01]  /*139ac0*/  LDL.LU R252, [R1+0x27c] ;  /* 0x00027c0001fc7983 */ /* 0x002ea20000300800 */
[----:B------:R-:W-:-:S02]  /*139ad0*/  ISETP.LT.AND P2, PT, R238, UR34, !P2 ;  /* 0x00000022ee007c0c */ /* 0x000fc4000d741270 */
[----:B------:R-:W-:Y:S02]  /*139ae0*/  ISETP.LT.AND P5, PT, R234, UR34, !P1 ;  /* 0x00000022ea007c0c */ /* 0x000fe4000cfa1270 */
[----:B------:R-:W-:Y:S02]  /*139af0*/  ISETP.LT.AND P4, PT, R116, UR34, !P1 ;  /* 0x0000002274007c0c */ /* 0x000fe4000cf81270 */
[----:B------:R-:W-:Y:S02]  /*139b00*/  ISETP.LT.AND P6, PT, R233, UR34, !P1 ;  /* 0x00000022e9007c0c */ /* 0x000fe4000cfc1270 */
[----:B------:R-:W-:Y:S02]  /*139b10*/  ISETP.LT.AND P3, PT, R118, UR34, !P1 ;  /* 0x0000002276007c0c */ /* 0x000fe4000cf61270 */
[----:B------:R-:W-:-:S03]  /*139b20*/  ISETP.LT.AND P0, PT, R239, UR34, !P1 ;  /* 0x00000022ef007c0c */ /* 0x000fc6000cf01270 */
[----:B------:R1:W-:Y:S01]  /*139b30*/  @P2 STG.E desc[UR40][R28.64], R236 ;  /* 0x000000ec1c002986 */ /* 0x0003e2000c101928 */
[----:B------:R-:W-:-:S04]  /*139b40*/  IMAD.WIDE R2, R232, 0x4, R56 ;  /* 0x00000004e8027825 */ /* 0x000fc800078e0238 */
[C---:B------:R-:W-:Y:S01]  /*139b50*/  IMAD.WIDE R16, R232.reuse, 0x4, R54 ;  /* 0x00000004e8107825 */ /* 0x040fe200078e0236 */
[----:B------:R-:W-:Y:S01]  /*139b60*/  ISETP.LT.AND P2, PT, R119, UR34, !P1 ;  /* 0x0000002277007c0c */ /* 0x000fe2000cf41270 */
[----:B-1----:R-:W2:Y:S04]  /*139b70*/  LDL.LU R236, [R1+0x2718] ;  /* 0x0027180001ec7983 */ /* 0x002ea80000300800 */
[----:B------:R-:W2:Y:S04]  /*139b80*/  LDL.LU R75, [R1+0x1dc0] ;  /* 0x001dc000014b7983 */ /* 0x000ea80000300800 */
[----:B------:R-:W2:Y:S04]  /*139b90*/  LDL.LU R30, [R1+0x535c] ;  /* 0x00535c00011e7983 */ /* 0x000ea80000300800 */
[----:B----4-:R1:W-:Y:S04]  /*139ba0*/  @P5 STG.E desc[UR40][R2.64], R91 ;  /* 0x0000005b02005986 */ /* 0x0103e8000c101928 */
[----:B------:R-:W4:Y:S04]  /*139bb0*/  LDL.LU R89, [R1+0x1da0] ;  /* 0x001da00001597983 */ /* 0x000f280000300800 */
[----:B---3--:R3:W-:Y:S01]  /*139bc0*/  @P4 STG.E desc[UR40][R16.64], R90 ;  /* 0x0000005a10004986 */ /* 0x0087e2000c101928 */
[----:B------:R-:W-:-:S03]  /*139bd0*/  IMAD.WIDE R18, R232, 0x4, R48 ;  /* 0x00000004e8127825 */ /* 0x000fc600078e0230 */
[----:B-1----:R-:W4:Y:S01]  /*139be0*/  LDL.LU R91, [R1+0x1d80] ;  /* 0x001d8000015b7983 */ /* 0x002f220000300800 */
[----:B------:R-:W-:-:S03]  /*139bf0*/  IMAD.WIDE R2, R232, 0x4, R52 ;  /* 0x00000004e8027825 */ /* 0x000fc600078e0234 */
[----:B---3--:R-:W3:Y:S01]  /*139c00*/  LDL.LU R90, [R1+0x1cf0] ;  /* 0x001cf000015a7983 */ /* 0x008ee20000300800 */
[----:B------:R-:W-:Y:S01]  /*139c10*/  IMAD.WIDE R16, R232, 0x4, R50 ;  /* 0x00000004e8107825 */ /* 0x000fe200078e0232 */
[----:B------:R-:W-:Y:S02]  /*139c20*/  ISETP.LT.AND P4, PT, R237, UR34, !P1 ;  /* 0x00000022ed007c0c */ /* 0x000fe4000cf81270 */
[----:B------:R-:W-:Y:S01]  /*139c30*/  ISETP.LT.AND P5, PT, R238, UR34, !P1 ;  /* 0x00000022ee007c0c */ /* 0x000fe2000cfa1270 */
[----:B------:R1:W-:Y:S01]  /*139c40*/  @P6 STG.E desc[UR40][R2.64], R86 ;  /* 0x0000005602006986 */ /* 0x0003e2000c101928 */
[----:B------:R-:W-:-:S03]  /*139c50*/  IMAD.WIDE R28, R232, 0x4, R46 ;  /* 0x00000004e81c7825 */ /* 0x000fc600078e022e */
[----:B------:R1:W-:Y:S01]  /*139c60*/  @P3 STG.E desc[UR40][R16.64], R85 ;  /* 0x0000005510003986 */ /* 0x0003e2000c101928 */
[----:B------:R-:W-:Y:S01]  /*139c70*/  ISETP.GE.AND P1, PT, R0, UR5, PT ;  /* 0x0000000500007c0c */ /* 0x000fe2000bf26270 */
[----:B-1----:R-:W-:-:S04]  /*139c80*/  IMAD.WIDE R2, R232, 0x4, R44 ;  /* 0x00000004e8027825 */ /* 0x002fc800078e022c */
[----:B------:R-:W-:Y:S01]  /*139c90*/  IMAD.WIDE R16, R232, 0x4, R42 ;  /* 0x00000004e8107825 */ /* 0x000fe200078e022a */
[----:B------:R1:W-:Y:S04]  /*139ca0*/  @P2 STG.E desc[UR40][R18.64], R235 ;  /* 0x000000eb12002986 */ /* 0x0003e8000c101928 */
[----:B------:R1:W-:Y:S04]  /*139cb0*/  @P0 STG.E desc[UR40][R28.64], R117 ;  /* 0x000000751c000986 */ /* 0x0003e8000c101928 */
[----:B-1----:R-:W3:Y:S04]  /*139cc0*/  LDL.LU R235, [R1+0x1d10] ;  /* 0x001d100001eb7983 */ /* 0x002ee80000300800 */
[----:B------:R-:W3:Y:S04]  /*139cd0*/  LDL.LU R232, [R1+0x1ce0] ;  /* 0x001ce00001e87983 */ /* 0x000ee80000300800 */
[----:B------:R-:W3:Y:S04]  /*139ce0*/  LDL.LU R117, [R1+0x271c] ;  /* 0x00271c0001757983 */ /* 0x000ee80000300800 */
[----:B------:R-:W3:Y:S04]  /*139cf0*/  LDL.LU R86, [R1+0x1d90] ;  /* 0x001d900001567983 */ /* 0x000ee80000300800 */
[----:B------:R-:W3:Y:S04]  /*139d00*/  LDL.LU R0, [R1+0x5364] ;  /* 0x0053640001007983 */ /* 0x000ee80000300800 */
[----:B------:R1:W-:Y:S04]  /*139d10*/  @P4 STG.E desc[UR40][R2.64], R88 ;  /* 0x0000005802004986 */ /* 0x0003e8000c101928 */
[----:B------:R-:W3:Y:S04]  /*139d20*/  LDL.LU R85, [R1+0x1cd0] ;  /* 0x001cd00001557983 */ /* 0x000ee80000300800 */
        /* <DEDUP_REMOVED lines=8> */
[----:B------:R-:W-:Y:S01]  /*139db0*/  ISETP.LT.AND P5, PT, R239, UR34, !P1 ;  /* 0x00000022ef007c0c */ /* 0x000fe2000cfa1270 */
[----:B------:R-:W-:-:S04]  /*139dc0*/  IMAD.WIDE R2, R236, 0x4, R56 ;  /* 0x00000004ec027825 */ /* 0x000fc800078e0238 */
[----:B------:R-:W-:-:S04]  /*139dd0*/  IMAD.WIDE R16, R236, 0x4, R54 ;  /* 0x00000004ec107825 */ /* 0x000fc800078e0236 */
[----:B------:R-:W-:-:S04]  /*139de0*/  IMAD.WIDE R18, R236, 0x4, R52 ;  /* 0x00000004ec127825 */ /* 0x000fc800078e0234 */
[----:B------:R-:W-:Y:S01]  /*139df0*/  IMAD.WIDE R28, R236, 0x4, R50 ;  /* 0x00000004ec1c7825 */ /* 0x000fe200078e0232 */
[----:B------:R1:W-:Y:S04]  /*139e00*/  @P2 STG.E desc[UR40][R2.64], R75 ;  /* 0x0000004b02002986 */ /* 0x0003e8000c101928 */
[----:B----4-:R4:W-:Y:S01]  /*139e10*/  @P0 STG.E desc[UR40][R16.64], R89 ;  /* 0x0000005910000986 */ /* 0x0109e2000c101928 */
[----:B------:R-:W-:Y:S02]  /*139e20*/  ISETP.GE.AND P2, PT, R30, UR5, PT ;  /* 0x000000051e007c0c */ /* 0x000fe4000bf46270 */
[----:B------:R-:W-:Y:S02]  /*139e30*/  ISETP.LT.AND P0, PT, R237, UR34, !P1 ;  /* 0x00000022ed007c0c */ /* 0x000fe4000cf01270 */
[----:B------:R-:W-:Y:S01]  /*139e40*/  ISETP.LT.AND P1, PT, R238, UR34, !P1 ;  /* 0x00000022ee007c0c */ /* 0x000fe2000cf21270 */
[----:B------:R-:W-:Y:S04]  /*139e50*/  @P6 STG.E desc[UR40][R18.64], R91 ;  /* 0x0000005b12006986 */ /* 0x000fe8000c101928 */
[----:B-1----:R-:W2:Y:S04]  /*139e60*/  LDL.LU R75, [R1+0x1c80] ;  /* 0x001c8000014b7983 */ /* 0x002ea80000300800 */
[----:B---3--:R1:W-:Y:S01]  /*139e70*/  @P3 STG.E desc[UR40][R28.64], R90 ;  /* 0x0000005a1c003986 */ /* 0x0083e2000c101928 */
[----:B------:R-:W-:-:S04]  /*139e80*/  IMAD.WIDE R2, R236, 0x4, R48 ;  /* 0x00000004ec027825 */ /* 0x000fc800078e0230 */
[----:B----4-:R-:W-:Y:S01]  /*139e90*/  IMAD.WIDE R16, R236, 0x4, R46 ;  /* 0x00000004ec107825 */ /* 0x010fe200078e022e */
[----:B------:R-:W-:Y:S02]  /*139ea0*/  ISETP.LT.AND P6, PT, R234, UR34, !P2 ;  /* 0x00000022ea007c0c */ /* 0x000fe4000d7c1270 */
[----:B------:R-:W-:Y:S01]  /*139eb0*/  ISETP.LT.AND P3, PT, R116, UR34, !P2 ;  /* 0x0000002274007c0c */ /* 0x000fe2000d761270 */
[----:B-1----:R-:W3:Y:S04]  /*139ec0*/  LDL.LU R90, [R1+0x1480] ;  /* 0x00148000015a7983 */ /* 0x002ee80000300800 */
[----:B------:R-:W4:Y:S04]  /*139ed0*/  LDL.LU R89, [R1+0x19a0] ;  /* 0x0019a00001597983 */ /* 0x000f280000300800 */
[----:B------:R-:W4:Y:S04]  /*139ee0*/  LDL.LU R91, [R1+0x7d0] ;  /* 0x0007d000015b7983 */ /* 0x000f280000300800 */
[----:B------:R1:W-:Y:S04]  /*139ef0*/  @P4 STG.E desc[UR40][R2.64], R235 ;  /* 0x000000eb02004986 */ /* 0x0003e8000c101928 */
[----:B------:R1:W-:Y:S01]  /*139f00*/  @P5 STG.E desc[UR40][R16.64], R232 ;  /* 0x000000e810005986 */ /* 0x0003e2000c101928 */
[----:B------:R-:W-:-:S04]  /*139f10*/  IMAD.WIDE R18, R117, 0x4, R56 ;  /* 0x0000000475127825 */ /* 0x000fc800078e0238 */
[----:B------:R-:W-:Y:S01]  /*139f20*/  IMAD.WIDE R28, R117, 0x4, R54 ;  /* 0x00000004751c7825 */ /* 0x000fe200078e0236 */
[----:B-1----:R-:W4:Y:S03]  /*139f30*/  LDL.LU R235, [R1+0x450] ;  /* 0x0004500001eb7983 */ /* 0x002f260000300800 */
[----:B------:R-:W-:-:S04]  /*139f40*/  IMAD.WIDE R2, R236, 0x4, R44 ;  /* 0x00000004ec027825 */ /* 0x000fc800078e022c */
[----:B------:R-:W-:Y:S02]  /*139f50*/  IMAD.WIDE R16, R236, 0x4, R42 ;  /* 0x00000004ec107825 */ /* 0x000fe400078e022a */
[----:B------:R-:W4:Y:S04]  /*139f60*/  LDL.LU R236, [R1+0x260] ;  /* 0x0002600001ec7983 */ /* 0x000f280000300800 */
[----:B------:R-:W4:Y:S04]  /*139f70*/  LDL.LU R232, [R1+0x2720] ;  /* 0x0027200001e87983 */ /* 0x000f280000300800 */
[----:B------:R-:W-:Y:S04]  /*139f80*/  @P0 STG.E desc[UR40][R2.64], R86 ;  /* 0x0000005602000986 */ /* 0x000fe8000c101928 */
[----:B------:R-:W-:Y:S04]  /*139f90*/  @P1 STG.E desc[UR40][R16.64], R85 ;  /* 0x0000005510001986 */ /* 0x000fe8000c101928 */
[----:B------:R1:W-:Y:S04]  /*139fa0*/  @P6 STG.E desc[UR40][R18.64], R88 ;  /* 0x0000005812006986 */ /* 0x0003e8000c101928 */
[----:B-1----:R-:W4:Y:S04]  /*139fb0*/  LDL.LU R88, [R1+0x1dc4] ;  /* 0x001dc40001587983 */ /* 0x002f280000300800 */
[----:B--2---:R1:W-:Y:S04]  /*139fc0*/  @P3 STG.E desc[UR40][R28.64], R252 ;  /* 0x000000fc1c003986 */ /* 0x0043e8000c101928 */
[----:B-1----:R-:W2:Y:S01]  /*139fd0*/  LDL.LU R252, [R1+0x1da4] ;  /* 0x001da40001fc7983 */ /* 0x002ea20000300800 */
[----:B------:R-:W-:-:S02]  /*139fe0*/  ISETP.LT.AND P5, PT, R233, UR34, !P2 ;  /* 0x00000022e9007c0c */ /* 0x000fc4000d7a1270 */
[----:B------:R-:W-:Y:S01]  /*139ff0*/  ISETP.LT.AND P4, PT, R118, UR34, !P2 ;  /* 0x0000002276007c0c */ /* 0x000fe2000d781270 */
[----:B------:R-:W-:-:S04]  /*13a000*/  IMAD.WIDE R2, R117, 0x4, R52 ;  /* 0x0000000475027825 */ /* 0x000fc800078e0234 */
[----:B------:R-:W-:Y:S01]  /*13a010*/  IMAD.WIDE R16, R117, 0x4, R50 ;  /* 0x0000000475107825 */ /* 0x000fe200078e0232 */
[----:B------:R-:W-:Y:S02]  /*13a020*/  ISETP.LT.AND P3, PT, R119, UR34, !P2 ;  /* 0x0000002277007c0c */ /* 0x000fe4000d761270 */
[----:B------:R-:W-:Y:S02]  /*13a030*/  ISETP.LT.AND P1, PT, R239, UR34, !P2 ;  /* 0x00000022ef007c0c */ /* 0x000fe4000d721270 */
[----:B------:R-:W-:Y:S02]  /*13a040*/  ISETP.GE.AND P0, PT, R0, UR5, PT ;  /* 0x0000000500007c0c */ /* 0x000fe4000bf06270 */
[----:B------:R-:W-:Y:S01]  /*13a050*/  ISETP.LT.AND P6, PT, R237, UR34, !P2 ;  /* 0x00000022ed007c0c */ /* 0x000fe2000d7c1270 */
[----:B------:R-:W2:Y:S01]  /*13a060*/  LDL.LU R0, [R1+0x5368] ;  /* 0x0053680001007983 */ /* 0x000ea20000300800 */
[----:B------:R-:W-:-:S03]  /*13a070*/  ISETP.LT.AND P2, PT, R238, UR34, !P2 ;  /* 0x00000022ee007c0c */ /* 0x000fc6000d741270 */
[----:B------:R-:W2:Y:S04]  /*13a080*/  LDL.LU R86, [R1+0x1d84] ;  /* 0x001d840001567983 */ /* 0x000ea80000300800 */
[----:B------:R-:W2:Y:S01]  /*13a090*/  LDL.LU R85, [R1+0x1cf4] ;  /* 0x001cf40001557983 */ /* 0x000ea20000300800 */
[----:B------:R-:W-:-:S04]  /*13a0a0*/  IMAD.WIDE R18, R117, 0x4, R44 ;  /* 0x0000000475127825 */ /* 0x000fc800078e022c */
[C---:B------:R-:W-:Y:S01]  /*13a0b0*/  IMAD.WIDE R28, R117.reuse, 0x4, R42 ;  /* 0x00000004751c7825 */ /* 0x040fe200078e022a */
[----:B------:R1:W-:Y:S01]  /*13a0c0*/  @P5 STG.E desc[UR40][R2.64], R75 ;  /* 0x0000004b02005986 */ /* 0x0003e2000c101928 */
[----:B------:R-:W-:Y:S02]  /*13a0d0*/  ISETP.LT.AND P5, PT, R234, UR34, !P0 ;  /* 0x00000022ea007c0c */ /* 0x000fe4000c7a1270 */
[----:B-1----:R-:W-:Y:S01]  /*13a0e0*/  IMAD.WIDE R2, R117, 0x4, R48 ;  /* 0x0000000475027825 */ /* 0x002fe200078e0230 */
[----:B---3--:R1:W-:Y:S01]  /*13a0f0*/  @P4 STG.E desc[UR40][R16.64], R90 ;  /* 0x0000005a10004986 */ /* 0x0083e2000c101928 */
[----:B------:R-:W-:-:S03]  /*13a100*/  ISETP.LT.AND P4, PT, R116, UR34, !P0 ;  /* 0x0000002274007c0c */ /* 0x000fc6000c781270 */
[----:B----4-:R-:W-:Y:S04]  /*13a110*/  @P3 STG.E desc[UR40][R2.64], R89 ;  /* 0x0000005902003986 */ /* 0x010fe8000c101928 */
[----:B-1----:R-:W3:Y:S01]  /*13a120*/  LDL.LU R90, [R1+0x1d14] ;  /* 0x001d1400015a7983 */ /* 0x002ee20000300800 */
[----:B------:R-:W-:-:S03]  /*13a130*/  IMAD.WIDE R16, R117, 0x4, R46 ;  /* 0x0000000475107825 */ /* 0x000fc600078e022e */
[----:B------:R-:W4:Y:S04]  /*13a140*/  LDL.LU R117, [R1+0x1ce4] ;  /* 0x001ce40001757983 */ /* 0x000f280000300800 */
[----:B------:R1:W-:Y:S04]  /*13a150*/  @P1 STG.E desc[UR40][R16.64], R91 ;  /* 0x0000005b10001986 */ /* 0x0003e8000c101928 */
[----:B-1----:R-:W4:Y:S04]  /*13a160*/  LDL.LU R91, [R1+0x1d94] ;  /* 0x001d9400015b7983 */ /* 0x002f280000300800 */
[----:B------:R1:W-:Y:S04]  /*13a170*/  @P6 STG.E desc[UR40][R18.64], R235 ;  /* 0x000000eb12006986 */ /* 0x0003e8000c101928 */
[----:B------:R1:W-:Y:S01]  /*13a180*/  @P2 STG.E desc[UR40][R28.64], R236 ;  /* 0x000000ec1c002986 */ /* 0x0003e2000c101928 */
[----:B------:R-:W-:-:S04]  /*13a190*/  IMAD.WIDE R2, R232, 0x4, R56 ;  /* 0x00000004e8027825 */ /* 0x000fc800078e0238 */
[----:B------:R-:W-:Y:S01]  /*13a1a0*/  IMAD.WIDE R16, R232, 0x4, R54 ;  /* 0x00000004e8107825 */ /* 0x000fe200078e0236 */
[----:B-1----:R-:W4:Y:S04]  /*13a1b0*/  LDL.LU R235, [R1+0x1cd4] ;  /* 0x001cd40001eb7983 */ /* 0x002f280000300800 */
[----:B------:R-:W4:Y:S04]  /*13a1c0*/  LDL.LU R236, [R1+0x2724] ;  /* 0x0027240001ec7983 */ /* 0x000f280000300800 */
[----:B------:R-:W4:Y:S04]  /*13a1d0*/  LDL.LU R75, [R1+0x1cc4] ;  /* 0x001cc400014b7983 */ /* 0x000f280000300800 */
[----:B------:R-:W4:Y:S04]  /*13a1e0*/  LDL.LU R30, [R1+0x5370] ;  /* 0x00537000011e7983 */ /* 0x000f280000300800 */
[----:B------:R-:W4:Y:S04]  /*13a1f0*/  LDL.LU R89, [R1+0x1c94] ;  /* 0x001c940001597983 */ /* 0x000f280000300800 */
[----:B------:R1:W-:Y:S04]  /*13a200*/  @P5 STG.E desc[UR40][R2.64], R88 ;  /* 0x0000005802005986 */ /* 0x0003e8000c101928 */
[----:B-1----:R-:W4:Y:S04]  /*13a210*/  LDL.LU R88, [R1+0x1c84] ;  /* 0x001c840001587983 */ /* 0x002f280000300800 */
[----:B--2---:R1:W-:Y:S04]  /*13a220*/  @P4 STG.E desc[UR40][R16.64], R252 ;  /* 0x000000fc10004986 */ /* 0x0043e8000c101928 */
[----:B-1----:R-:W2:Y:S01]  /*13a230*/  LDL.LU R252, [R1+0x1484] ;  /* 0x0014840001fc7983 */ /* 0x002ea20000300800 */
[----:B------:R-:W-:-:S02]  /*13a240*/  ISETP.LT.AND P6, PT, R233, UR34, !P0 ;  /* 0x00000022e9007c0c */ /* 0x000fc4000c7c1270 */
        /* <DEDUP_REMOVED lines=9> */
[----:B------:R-:W-:Y:S01]  /*13a2e0*/  ISETP.GE.AND P0, PT, R0, UR5, PT ;  /* 0x0000000500007c0c */ /* 0x000fe2000bf06270 */
[----:B------:R1:W-:Y:S04]  /*13a2f0*/  @P6 STG.E desc[UR40][R2.64], R86 ;  /* 0x0000005602006986 */ /* 0x0003e8000c101928 */
[----:B------:R1:W-:Y:S01]  /*13a300*/  @P3 STG.E desc[UR40][R16.64], R85 ;  /* 0x0000005510003986 */ /* 0x0003e2000c101928 */
[----:B------:R-:W-:-:S02]  /*13a310*/  ISETP.LT.AND P6, PT, R233, UR34, !P0 ;  /* 0x00000022e9007c0c */ /* 0x000fc4000c7c1270 */
[----:B------:R-:W-:Y:S01]  /*13a320*/  ISETP.LT.AND P3, PT, R118, UR34, !P0 ;  /* 0x0000002276007c0c */ /* 0x000fe2000c761270 */
[----:B-1----:R-:W-:-:S04]  /*13a330*/  IMAD.WIDE R2, R232, 0x4, R44 ;  /* 0x00000004e8027825 */ /* 0x002fc800078e022c */
[----:B------:R-:W-:Y:S01]  /*13a340*/  IMAD.WIDE R16, R232, 0x4, R42 ;  /* 0x00000004e8107825 */ /* 0x000fe200078e022a */
[----:B---3--:R1:W-:Y:S04]  /*13a350*/  @P2 STG.E desc[UR40][R18.64], R90 ;  /* 0x0000005a12002986 */ /* 0x0083e8000c101928 */
[----:B----4-:R3:W-:Y:S01]  /*13a360*/  @P1 STG.E desc[UR40][R28.64], R117 ;  /* 0x000000751c001986 */ /* 0x0107e2000c101928 */
[----:B------:R-:W-:Y:S02]  /*13a370*/  ISETP.LT.AND P2, PT, R234, UR34, !P0 ;  /* 0x00000022ea007c0c */ /* 0x000fe4000c741270 */
[----:B------:R-:W-:Y:S01]  /*13a380*/  ISETP.LT.AND P1, PT, R116, UR34, !P0 ;  /* 0x0000002274007c0c */ /* 0x000fe2000c721270 */
[----:B-1----:R-:W4:Y:S04]  /*13a390*/  LDL.LU R90, [R1+0x19a4] ;  /* 0x0019a400015a7983 */ /* 0x002f280000300800 */
[----:B------:R-:W4:Y:S04]  /*13a3a0*/  LDL.LU R232, [R1+0x7d4] ;  /* 0x0007d40001e87983 */ /* 0x000f280000300800 */
[----:B---3--:R-:W3:Y:S04]  /*13a3b0*/  LDL.LU R117, [R1+0x2728] ;  /* 0x0027280001757983 */ /* 0x008ee80000300800 */
[----:B------:R-:W3:Y:S04]  /*13a3c0*/  LDL.LU R86, [R1+0x454] ;  /* 0x0004540001567983 */ /* 0x000ee80000300800 */
[----:B------:R-:W3:Y:S04]  /*13a3d0*/  LDL.LU R0, [R1+0x536c] ;  /* 0x00536c0001007983 */ /* 0x000ee80000300800 */
[----:B------:R1:W-:Y:S04]  /*13a3e0*/  @P4 STG.E desc[UR40][R2.64], R91 ;  /* 0x0000005b02004986 */ /* 0x0003e8000c101928 */
[----:B------:R-:W3:Y:S04]  /*13a3f0*/  LDL.LU R85, [R1+0x264] ;  /* 0x0002640001557983 */ /* 0x000ee80000300800 */
[----:B-1----:R-:W3:Y:S04]  /*13a400*/  LDL.LU R91, [R1+0x1dc8] ;  /* 0x001dc800015b7983 */ /* 0x002ee80000300800 */
[----:B------:R1:W-:Y:S01]  /*13a410*/  @P5 STG.E desc[UR40][R16.64], R235 ;  /* 0x000000eb10005986 */ /* 0x0003e2000c101928 */
[----:B------:R-:W-:-:S04]  /*13a420*/  IMAD.WIDE R2, R236, 0x4, R56 ;  /* 0x00000004ec027825 */ /* 0x000fc800078e0238 */
[----:B------:R-:W-:-:S04]  /*13a430*/  IMAD.WIDE R18, R236, 0x4, R52 ;  /* 0x00000004ec127825 */ /* 0x000fc800078e0234 */
[C---:B------:R-:W-:Y:S01]  /*13a440*/  IMAD.WIDE R28, R236.reuse, 0x4, R50 ;  /* 0x00000004ec1c7825 */ /* 0x040fe200078e0232 */
[----:B-1----:R-:W3:Y:S03]  /*13a450*/  LDL.LU R235, [R1+0x1da8] ;  /* 0x001da80001eb7983 */ /* 0x002ee60000300800 */
[----:B------:R-:W-:Y:S01]  /*13a460*/  IMAD.WIDE R16, R236, 0x4, R54 ;  /* 0x00000004ec107825 */ /* 0x000fe200078e0236 */
[----:B------:R1:W-:Y:S04]  /*13a470*/  @P2 STG.E desc[UR40][R2.64], R75 ;  /* 0x0000004b02002986 */ /* 0x0003e8000c101928 */
[----:B------:R-:W-:Y:S04]  /*13a480*/  @P1 STG.E desc[UR40][R16.64], R89 ;  /* 0x0000005910001986 */ /* 0x000fe8000c101928 */
[----:B------:R-:W-:Y:S04]  /*13a490*/  @P6 STG.E desc[UR40][R18.64], R88 ;  /* 0x0000005812006986 */ /* 0x000fe8000c101928 */
[----:B-1----:R-:W3:Y:S04]  /*13a4a0*/  LDL.LU R75, [R1+0x1d88] ;  /* 0x001d8800014b7983 */ /* 0x002ee80000300800 */
[----:B--2---:R1:W-:Y:S04]  /*13a4b0*/  @P3 STG.E desc[UR40][R28.64], R252 ;  /* 0x000000fc1c003986 */ /* 0x0043e8000c101928 */
[----:B-1----:R-:W2:Y:S01]  /*13a4c0*/  LDL.LU R252, [R1+0x1cf8] ;  /* 0x001cf80001fc7983 */ /* 0x002ea20000300800 */
        /* <DEDUP_REMOVED lines=9> */
[----:B------:R-:W2:Y:S04]  /*13a560*/  LDL.LU R89, [R1+0x1d18] ;  /* 0x001d180001597983 */ /* 0x000ea80000300800 */
[----:B------:R-:W2:Y:S04]  /*13a570*/  LDL.LU R88, [R1+0x1ce8] ;  /* 0x001ce80001587983 */ /* 0x000ea80000300800 */
[----:B----4-:R1:W-:Y:S04]  /*13a580*/  @P4 STG.E desc[UR40][R2.64], R90 ;  /* 0x0000005a02004986 */ /* 0x0103e8000c101928 */
[----:B------:R4:W-:Y:S01]  /*13a590*/  @P5 STG.E desc[UR40][R16.64], R232 ;  /* 0x000000e810005986 */ /* 0x0009e2000c101928 */
[----:B---3--:R-:W-:-:S04]  /*13a5a0*/  IMAD.WIDE R18, R117, 0x4, R56 ;  /* 0x0000000475127825 */ /* 0x008fc800078e0238 */
[----:B------:R-:W-:Y:S01]  /*13a5b0*/  IMAD.WIDE R28, R117, 0x4, R54 ;  /* 0x00000004751c7825 */ /* 0x000fe200078e0236 */
[----:B------:R-:W-:Y:S02]  /*13a5c0*/  ISETP.LT.AND P5, PT, R233, UR34, !P2 ;  /* 0x00000022e9007c0c */ /* 0x000fe4000d7a1270 */
[----:B------:R-:W-:Y:S01]  /*13a5d0*/  ISETP.LT.AND P4, PT, R118, UR34, !P2 ;  /* 0x0000002276007c0c */ /* 0x000fe2000d781270 */
[----:B-1----:R-:W3:Y:S01]  /*13a5e0*/  LDL.LU R90, [R1+0x1d98] ;  /* 0x001d9800015a7983 */ /* 0x002ee20000300800 */
[----:B------:R-:W-:-:S04]  /*13a5f0*/  IMAD.WIDE R2, R236, 0x4, R44 ;  /* 0x00000004ec027825 */ /* 0x000fc800078e022c */
[----:B----4-:R-:W-:Y:S02]  /*13a600*/  IMAD.WIDE R16, R236, 0x4, R42 ;  /* 0x00000004ec107825 */ /* 0x010fe400078e022a */
[----:B------:R-:W4:Y:S04]  /*13a610*/  LDL.LU R236, [R1+0x1cd8] ;  /* 0x001cd80001ec7983 */ /* 0x000f280000300800 */
[----:B------:R-:W4:Y:S04]  /*13a620*/  LDL.LU R232, [R1+0x272c] ;  /* 0x00272c0001e87983 */ /* 0x000f280000300800 */
[----:B------:R-:W-:Y:S04]  /*13a630*/  @P1 STG.E desc[UR40][R2.64], R86 ;  /* 0x0000005602001986 */ /* 0x000fe8000c101928 */
[----:B------:R-:W-:Y:S04]  /*13a640*/  @P0 STG.E desc[UR40][R16.64], R85 ;  /* 0x0000005510000986 */ /* 0x000fe8000c101928 */
[----:B------:R1:W-:Y:S01]  /*13a650*/  @P6 STG.E desc[UR40][R18.64], R91 ;  /* 0x0000005b12006986 */ /* 0x0003e2000c101928 */
[----:B------:R-:W-:-:S03]  /*13a660*/  ISETP.GE.AND P1, PT, R0, UR5, PT ;  /* 0x0000000500007c0c */ /* 0x000fc6000bf26270 */
[----:B-1----:R-:W4:Y:S01]  /*13a670*/  LDL.LU R91, [R1+0x1cc8] ;  /* 0x001cc800015b7983 */ /* 0x002f220000300800 */
[----:B------:R-:W-:-:S04]  /*13a680*/  IMAD.WIDE R2, R117, 0x4, R52 ;  /* 0x0000000475027825 */ /* 0x000fc800078e0234 */
[----:B------:R-:W-:Y:S01]  /*13a690*/  IMAD.WIDE R16, R117, 0x4, R50 ;  /* 0x0000000475107825 */ /* 0x000fe200078e0232 */
[----:B------:R1:W-:Y:S04]  /*13a6a0*/  @P3 STG.E desc[UR40][R28.64], R235 ;  /* 0x000000eb1c003986 */ /* 0x0003e8000c101928 */
[----:B-1----:R-:W4:Y:S04]  /*13a6b0*/  LDL.LU R235, [R1+0x1c98] ;  /* 0x001c980001eb7983 */ /* 0x002f280000300800 */
[----:B------:R-:W4:Y:S04]  /*13a6c0*/  LDL.LU R0, [R1+0x5374] ;  /* 0x0053740001007983 */ /* 0x000f280000300800 */
[----:B------:R-:W-:Y:S04]  /*13a6d0*/  @P5 STG.E desc[UR40][R2.64], R75 ;  /* 0x0000004b02005986 */ /* 0x000fe8000c101928 */
[----:B------:R-:W4:Y:S04]  /*13a6e0*/  LDL.LU R86, [R1+0x1c88] ;  /* 0x001c880001567983 */ /* 0x000f280000300800 */
[----:B------:R-:W4:Y:S04]  /*13a6f0*/  LDL.LU R85, [R1+0x1488] ;  /* 0x0014880001557983 */ /* 0x000f280000300800 */
        /* <DEDUP_REMOVED lines=11> */
[----:B------:R-:W2:Y:S01]  /*13a7b0*/  LDL.LU R117, [R1+0x7d8] ;  /* 0x0007d80001757983 */ /* 0x000ea20000300800 */
[----:B------:R-:W-:-:S03]  /*13a7c0*/  ISETP.LT.AND P4, PT, R116, UR34, !P1 ;  /* 0x0000002274007c0c */ /* 0x000fc6000cf81270 */
[----:B------:R-:W-:Y:S04]  /*13a7d0*/  @P3 STG.E desc[UR40][R2.64], R89 ;  /* 0x0000005902003986 */ /* 0x000fe8000c101928 */
[----:B------:R1:W-:Y:S01]  /*13a7e0*/  @P0 STG.E desc[UR40][R16.64], R88 ;  /* 0x0000005810000986 */ /* 0x0003e2000c101928 */
[----:B------:R-:W-:-:S03]  /*13a7f0*/  ISETP.LT.AND P3, PT, R118, UR34, !P1 ;  /* 0x0000002276007c0c */ /* 0x000fc6000cf61270 */
[----:B-1----:R-:W2:Y:S04]  /*13a800*/  LDL.LU R88, [R1+0x458] ;  /* 0x0004580001587983 */ /* 0x002ea80000300800 */
[----:B---3--:R1:W-:Y:S01]  /*13a810*/  @P6 STG.E desc[UR40][R18.64], R90 ;  /* 0x0000005a12006986 */ /* 0x0083e2000c101928 */
[----:B------:R-:W-:-:S03]  /*13a820*/  ISETP.LT.AND P6, PT, R233, UR34, !P1 ;  /* 0x00000022e9007c0c */ /* 0x000fc6000cfc1270 */
[----:B----4-:R3:W-:Y:S01]  /*13a830*/  @P2 STG.E desc[UR40][R28.64], R236 ;  /* 0x000000ec1c002986 */ /* 0x0107e2000c101928 */
[----:B------:R-:W-:-:S04]  /*13a840*/  IMAD.WIDE R2, R232, 0x4, R56 ;  /* 0x00000004e8027825 */ /* 0x000fc800078e0238 */
[----:B------:R-:W-:Y:S01]  /*13a850*/  IMAD.WIDE R16, R232, 0x4, R54 ;  /* 0x00000004e8107825 */ /* 0x000fe200078e0236 */
[----:B-1----:R-:W4:Y:S04]  /*13a860*/  LDL.LU R90, [R1+0x268] ;  /* 0x00026800015a7983 */ /* 0x002f280000300800 */
[----:B---3--:R-:W3:Y:S01]  /*13a870*/  LDL.LU R236, [R1+0x2730] ;  /* 0x0027300001ec7983 */ /* 0x008ee20000300800 */
[----:B------:R-:W-:-:S03]  /*13a880*/  ISETP.LT.AND P2, PT, R119, UR34, !P1 ;  /* 0x0000002277007c0c */ /* 0x000fc6000cf41270 */
[----:B------:R-:W3:Y:S04]  /*13a890*/  LDL.LU R75, [R1+0x1dcc] ;  /* 0x001dcc00014b7983 */ /* 0x000ee80000300800 */
[----:B------:R-:W3:Y:S04]  /*13a8a0*/  LDL.LU R30, [R1+0x5378] ;  /* 0x00537800011e7983 */ /* 0x000ee80000300800 */
[----:B------:R1:W-:Y:S04]  /*13a8b0*/  @P5 STG.E desc[UR40][R2.64], R91 ;  /* 0x0000005b02005986 */ /* 0x0003e8000c101928 */
[----:B------:R-:W3:Y:S01]  /*13a8c0*/  LDL.LU R89, [R1+0x1dac] ;  /* 0x001dac0001597983 */ /* 0x000ee20000300800 */
[----:B------:R-:W-:-:S03]  /*13a8d0*/  IMAD.WIDE R18, R232, 0x4, R48 ;  /* 0x00000004e8127825 */ /* 0x000fc600078e0230 */
[----:B-1----:R-:W3:Y:S01]  /*13a8e0*/  LDL.LU R91, [R1+0x1d8c] ;  /* 0x001d8c00015b7983 */ /* 0x002ee20000300800 */
[----:B------:R-:W-:-:S03]  /*13a8f0*/  IMAD.WIDE R2, R232, 0x4, R52 ;  /* 0x00000004e8027825 */ /* 0x000fc600078e0234 */
[----:B------:R1:W-:Y:S04]  /*13a900*/  @P4 STG.E desc[UR40][R16.64], R235 ;  /* 0x000000eb10004986 */ /* 0x0003e8000c101928 */
[----:B------:R-:W-:Y:S04]  /*13a910*/  @P6 STG.E desc[UR40][R2.64], R86 ;  /* 0x0000005602006986 */ /* 0x000fe8000c101928 */
[----:B-1----:R-:W3:Y:S01]  /*13a920*/  LDL.LU R235, [R1+0x1cfc] ;  /* 0x001cfc0001eb7983 */ /* 0x002ee20000300800 */
[----:B------:R-:W-:-:S05]  /*13a930*/  IMAD.WIDE R16, R232, 0x4, R50 ;  /* 0x00000004e8107825 */ /* 0x000fca00078e0232 */
[----:B------:R-:W-:Y:S04]  /*13a940*/  @P3 STG.E desc[UR40][R16.64], R85 ;  /* 0x0000005510003986 */ /* 0x000fe8000c101928 */
[----:B--2---:R1:W-:Y:S04]  /*13a950*/  @P2 STG.E desc[UR40][R18.64], R252 ;  /* 0x000000fc12002986 */ /* 0x0043e8000c101928 */
[----:B-1----:R-:W2:Y:S01]  /*13a960*/  LDL.LU R252, [R1+0x1d1c] ;  /* 0x001d1c0001fc7983 */ /* 0x002ea20000300800 */
[----:B------:R-:W-:Y:S02]  /*13a970*/  ISETP.LT.AND P0, PT, R239, UR34, !P1 ;  /* 0x00000022ef007c0c */ /* 0x000fe4000cf01270 */
[----:B------:R-:W-:-:S02]  /*13a980*/  ISETP.LT.AND P4, PT, R237, UR34, !P1 ;  /* 0x00000022ed007c0c */ /* 0x000fc4000cf81270 */
        /* <DEDUP_REMOVED lines=8> */
[----:B------:R1:W-:Y:S01]  /*13aa10*/  @P0 STG.E desc[UR40][R28.64], R117 ;  /* 0x000000751c000986 */ /* 0x0003e2000c101928 */
[----:B------:R-:W-:Y:S02]  /*13aa20*/  ISETP.LT.AND P0, PT, R116, UR34, !P1 ;  /* 0x0000002274007c0c */ /* 0x000fe4000cf01270 */
[----:B------:R-:W-:Y:S01]  /*13aa30*/  ISETP.LT.AND P3, PT, R118, UR34, !P1 ;  /* 0x0000002276007c0c */ /* 0x000fe2000cf61270 */
[----:B------:R1:W-:Y:S04]  /*13aa40*/  @P4 STG.E desc[UR40][R2.64], R88 ;  /* 0x0000005802004986 */ /* 0x0003e8000c101928 */
[----:B-1----:R-:W2:Y:S04]  /*13aa50*/  LDL.LU R117, [R1+0x2734] ;  /* 0x0027340001757983 */ /* 0x002ea80000300800 */
[----:B------:R-:W2:Y:S04]  /*13aa60*/  LDL.LU R86, [R1+0x1d9c] ;  /* 0x001d9c0001567983 */ /* 0x000ea80000300800 */
[----:B------:R-:W2:Y:S04]  /*13aa70*/  LDL.LU R0, [R1+0x537c] ;  /* 0x00537c0001007983 */ /* 0x000ea80000300800 */
[----:B------:R-:W2:Y:S04]  /*13aa80*/  LDL.LU R85, [R1+0x1cdc] ;  /* 0x001cdc0001557983 */ /* 0x000ea80000300800 */
[----:B------:R-:W2:Y:S04]  /*13aa90*/  LDL.LU R88, [R1+0x1ccc] ;  /* 0x001ccc0001587983 */ /* 0x000ea80000300800 */
[----:B----4-:R1:W-:Y:S01]  /*13aaa0*/  @P5 STG.E desc[UR40][R16.64], R90 ;  /* 0x0000005a10005986 */ /* 0x0103e2000c101928 */
[----:B---3--:R-:W-:-:S04]  /*13aab0*/  IMAD.WIDE R2, R236, 0x4, R56 ;  /* 0x00000004ec027825 */ /* 0x008fc800078e0238 */
[----:B------:R-:W-:-:S04]  /*13aac0*/  IMAD.WIDE R18, R236, 0x4, R52 ;  /* 0x00000004ec127825 */ /* 0x000fc800078e0234 */
[C---:B------:R-:W-:Y:S01]  /*13aad0*/  IMAD.WIDE R28, R236.reuse, 0x4, R50 ;  /* 0x00000004ec1c7825 */ /* 0x040fe200078e0232 */
[----:B-1----:R-:W3:Y:S03]  /*13aae0*/  LDL.LU R90, [R1+0x1c9c] ;  /* 0x001c9c00015a7983 */ /* 0x002ee60000300800 */
[C---:B------:R-:W-:Y:S01]  /*13aaf0*/  IMAD.WIDE R16, R236.reuse, 0x4, R54 ;  /* 0x00000004ec107825 */ /* 0x040fe200078e0236 */
[----:B------:R-:W-:Y:S01]  /*13ab00*/  ISETP.LT.AND P4, PT, R119, UR34, !P1 ;  /* 0x0000002277007c0c */ /* 0x000fe2000cf81270 */
[----:B------:R1:W-:Y:S04]  /*13ab10*/  @P2 STG.E desc[UR40][R2.64], R75 ;  /* 0x0000004b02002986 */ /* 0x0003e8000c101928 */
[----:B------:R-:W-:Y:S04]  /*13ab20*/  @P0 STG.E desc[UR40][R16.64], R89 ;  /* 0x0000005910000986 */ /* 0x000fe8000c101928 */
[----:B------:R-:W-:Y:S04]  /*13ab30*/  @P6 STG.E desc[UR40][R18.64], R91 ;  /* 0x0000005b12006986 */ /* 0x000fe8000c101928 */
[----:B-1----:R-:W4:Y:S01]  /*13ab40*/  LDL.LU R75, [R1+0x1c8c] ;  /* 0x001c8c00014b7983 */ /* 0x002f220000300800 */
[----:B------:R-:W-:-:S03]  /*13ab50*/  IMAD.WIDE R2, R236, 0x4, R48 ;  /* 0x00000004ec027825 */ /* 0x000fc600078e0230 */
        /* <DEDUP_REMOVED lines=19> */
[----:B------:R1:W-:Y:S02]  /*13ac90*/  @P0 STG.E desc[UR40][R2.64], R86 ;  /* 0x0000005602000986 */ /* 0x0003e4000c101928 */
[----:B-1----:R-:W-:Y:S02]  /*13aca0*/  IMAD.WIDE R16, R236, 0x4, R42 ;  /* 0x00000004ec107825 */ /* 0x002fe400078e022a */
[----:B------:R-:W2:Y:S04]  /*13acb0*/  LDL.LU R236, [R1+0x26c] ;  /* 0x00026c0001ec7983 */ /* 0x000ea80000300800 */
[----:B------:R-:W2:Y:S04]  /*13acc0*/  LDL.LU R232, [R1+0x2738] ;  /* 0x0027380001e87983 */ /* 0x000ea80000300800 */
[----:B------:R-:W-:Y:S04]  /*13acd0*/  @P1 STG.E desc[UR40][R16.64], R85 ;  /* 0x0000005510001986 */ /* 0x000fe8000c101928 */
[----:B------:R1:W-:Y:S01]  /*13ace0*/  @P6 STG.E desc[UR40][R18.64], R88 ;  /* 0x0000005812006986 */ /* 0x0003e2000c101928 */
[----:B------:R-:W-:-:S03]  /*13acf0*/  IMAD.WIDE R2, R117, 0x4, R52 ;  /* 0x0000000475027825 */ /* 0x000fc600078e0234 */
[----:B---3--:R3:W-:Y:S01]  /*13ad00*/  @P3 STG.E desc[UR40][R28.64], R90 ;  /* 0x0000005a1c003986 */ /* 0x0087e2000c101928 */
[----:B------:R-:W-:-:S03]  /*13ad10*/  ISETP.LT.AND P3, PT, R119, UR34, !P2 ;  /* 0x0000002277007c0c */ /* 0x000fc6000d761270 */
[----:B-1----:R-:W2:Y:S01]  /*13ad20*/  LDL.LU R88, [R1+0x1e70] ;  /* 0x001e700001587983 */ /* 0x002ea20000300800 */
[----:B------:R-:W-:-:S03]  /*13ad30*/  IMAD.WIDE R16, R117, 0x4, R50 ;  /* 0x0000000475107825 */ /* 0x000fc600078e0232 */
[----:B---3--:R-:W3:Y:S01]  /*13ad40*/  LDL.LU R90, [R1+0x1e50] ;  /* 0x001e5000015a7983 */ /* 0x008ee20000300800 */
[----:B------:R-:W-:Y:S02]  /*13ad50*/  ISETP.LT.AND P1, PT, R239, UR34, !P2 ;  /* 0x00000022ef007c0c */ /* 0x000fe4000d721270 */
[----:B------:R-:W-:Y:S02]  /*13ad60*/  ISETP.GE.AND P0, PT, R0, UR5, PT ;  /* 0x0000000500007c0c */ /* 0x000fe4000bf06270 */
[----:B------:R-:W-:Y:S01]  /*13ad70*/  ISETP.LT.AND P6, PT, R237, UR34, !P2 ;  /* 0x00000022ed007c0c */ /* 0x000fe2000d7c1270 */
[----:B------:R-:W3:Y:S04]  /*13ad80*/  LDL.LU R0, [R1+0x5380] ;  /* 0x0053800001007983 */ /* 0x000ee80000300800 */
[----:B----4-:R1:W-:Y:S04]  /*13ad90*/  @P5 STG.E desc[UR40][R2.64], R75 ;  /* 0x0000004b02005986 */ /* 0x0103e8000c101928 */
[----:B------:R-:W4:Y:S04]  /*13ada0*/  LDL.LU R86, [R1+0x1e90] ;  /* 0x001e900001567983 */ /* 0x000f280000300800 */
[----:B------:R-:W4:Y:S01]  /*13adb0*/  LDL.LU R85, [R1+0x1e80] ;  /* 0x001e800001557983 */ /* 0x000f220000300800 */
[----:B------:R-:W-:-:S04]  /*13adc0*/  IMAD.WIDE R18, R117, 0x4, R44 ;  /* 0x0000000475127825 */ /* 0x000fc800078e022c */
[----:B------:R-:W-:-:S04]  /*13add0*/  IMAD.WIDE R28, R117, 0x4, R42 ;  /* 0x00000004751c7825 */ /* 0x000fc800078e022a */
[C---:B-1----:R-:W-:Y:S01]  /*13ade0*/  IMAD.WIDE R2, R117.reuse, 0x4, R48 ;  /* 0x0000000475027825 */ /* 0x042fe200078e0230 */
[----:B------:R1:W-:Y:S04]  /*13adf0*/  @P4 STG.E desc[UR40][R16.64], R235 ;  /* 0x000000eb10004986 */ /* 0x0003e8000c101928 */
[----:B------:R-:W-:Y:S04]  /*13ae00*/  @P3 STG.E desc[UR40][R2.64], R89 ;  /* 0x0000005902003986 */ /* 0x000fe8000c101928 */
[----:B-1----:R-:W4:Y:S01]  /*13ae10*/  LDL.LU R235, [R1+0x1e60] ;  /* 0x001e600001eb7983 */ /* 0x002f220000300800 */
[----:B------:R-:W-:-:S03]  /*13ae20*/  IMAD.WIDE R16, R117, 0x4, R46 ;  /* 0x0000000475107825 */ /* 0x000fc600078e022e */
        /* <DEDUP_REMOVED lines=18> */
[----:B------:R1:W-:Y:S04]  /*13af50*/  @P5 STG.E desc[UR40][R2.64], R88 ;  /* 0x0000005802005986 */ /* 0x0003e8000c101928 */
[----:B------:R-:W2:Y:S04]  /*13af60*/  LDL.LU R89, [R1+0x1d70] ;  /* 0x001d700001597983 */ /* 0x000ea80000300800 */
[----:B---3--:R3:W-:Y:S01]  /*13af70*/  @P4 STG.E desc[UR40][R16.64], R90 ;  /* 0x0000005a10004986 */ /* 0x0087e2000c101928 */
[----:B------:R-:W-:-:S03]  /*13af80*/  IMAD.WIDE R18, R232, 0x4, R48 ;  /* 0x00000004e8127825 */ /* 0x000fc600078e0230 */
[----:B-1----:R-:W2:Y:S01]  /*13af90*/  LDL.LU R88, [R1+0x1c70] ;  /* 0x001c700001587983 */ /* 0x002ea20000300800 */
[----:B------:R-:W-:-:S03]  /*13afa0*/  IMAD.WIDE R2, R232, 0x4, R52 ;  /* 0x00000004e8027825 */ /* 0x000fc600078e0234 */
[----:B---3--:R-:W3:Y:S01]  /*13afb0*/  LDL.LU R90, [R1+0x19b0] ;  /* 0x0019b000015a7983 */ /* 0x008ee20000300800 */
[----:B------:R-:W-:Y:S01]  /*13afc0*/  IMAD.WIDE R16, R232, 0x4, R50 ;  /* 0x00000004e8107825 */ /* 0x000fe200078e0232 */
[----:B------:R-:W-:Y:S02]  /*13afd0*/  ISETP.LT.AND P4, PT, R237, UR34, !P0 ;  /* 0x00000022ed007c0c */ /* 0x000fe4000c781270 */
[----:B------:R-:W-:Y:S01]  /*13afe0*/  ISETP.LT.AND P5, PT, R238, UR34, !P0 ;  /* 0x00000022ee007c0c */ /* 0x000fe2000c7a1270 */
[----:B----4-:R1:W-:Y:S01]  /*13aff0*/  @P6 STG.E desc[UR40][R2.64], R86 ;  /* 0x0000005602006986 */ /* 0x0103e2000c101928 */
[----:B------:R-:W-:-:S03]  /*13b000*/  IMAD.WIDE R28, R232, 0x4, R46 ;  /* 0x00000004e81c7825 */ /* 0x000fc600078e022e */
[----:B------:R4:W-:Y:S01]  /*13b010*/  @P3 STG.E desc[UR40][R16.64], R85 ;  /* 0x0000005510003986 */ /* 0x0009e2000c101928 */
[----:B------:R-:W-:Y:S01]  /*13b020*/  ISETP.GE.AND P0, PT, R0, UR5, PT ;  /* 0x0000000500007c0c */ /* 0x000fe2000bf06270 */
[----:B-1----:R-:W-:-:S04]  /*13b030*/  IMAD.WIDE R2, R232, 0x4, R44 ;  /* 0x00000004e8027825 */ /* 0x002fc800078e022c */
[----:B----4-:R-:W-:Y:S01]  /*13b040*/  IMAD.WIDE R16, R232, 0x4, R42 ;  /* 0x00000004e8107825 */ /* 0x010fe200078e022a */
[----:B------:R1:W-:Y:S04]  /*13b050*/  @P2 STG.E desc[UR40][R18.64], R235 ;  /* 0x000000eb12002986 */ /* 0x0003e8000c101928 */
[----:B------:R4:W-:Y:S04]  /*13b060*/  @P1 STG.E desc[UR40][R28.64], R117 ;  /* 0x000000751c001986 */ /* 0x0009e8000c101928 */
[----:B-1----:R-:W3:Y:S04]  /*13b070*/  LDL.LU R235, [R1+0x1490] ;  /* 0x0014900001eb7983 */ /* 0x002ee80000300800 */
[----:B------:R-:W3:Y:S04]  /*13b080*/  LDL.LU R232, [R1+0x250] ;  /* 0x0002500001e87983 */ /* 0x000ee80000300800 */
[----:B----4-:R-:W4:Y:S04]  /*13b090*/  LDL.LU R117, [R1+0x2740] ;  /* 0x0027400001757983 */ /* 0x010f280000300800 */
[----:B------:R-:W4:Y:S04]  /*13b0a0*/  LDL.LU R86, [R1+0x7e0] ;  /* 0x0007e00001567983 */ /* 0x000f280000300800 */
[----:B------:R-:W4:Y:S04]  /*13b0b0*/  LDL.LU R0, [R1+0x5388] ;  /* 0x0053880001007983 */ /* 0x000f280000300800 */
[----:B------:R1:W-:Y:S04]  /*13b0c0*/  @P4 STG.E desc[UR40][R2.64], R91 ;  /* 0x0000005b02004986 */ /* 0x0003e8000c101928 */
[----:B------:R-:W4:Y:S04]  /*13b0d0*/  LDL.LU R85, [R1+0x440] ;  /* 0x0004400001557983 */ /* 0x000f280000300800 */
        /* <DEDUP_REMOVED lines=14> */
[----:B------:R1:W-:Y:S01]  /*13b1c0*/  @P1 STG.E desc[UR40][R16.64], R89 ;  /* 0x0000005910001986 */ /* 0x0003e2000c101928 */
[----:B------:R-:W-:Y:S02]  /*13b1d0*/  ISETP.GE.AND P2, PT, R30, UR5, PT ;  /* 0x000000051e007c0c */ /* 0x000fe4000bf46270 */
[----:B------:R-:W-:Y:S02]  /*13b1e0*/  ISETP.LT.AND P1, PT, R237, UR34, !P0 ;  /* 0x00000022ed007c0c */ /* 0x000fe4000c721270 */
[----:B------:R-:W-:Y:S01]  /*13b1f0*/  ISETP.LT.AND P0, PT, R238, UR34, !P0 ;  /* 0x00000022ee007c0c */ /* 0x000fe2000c701270 */
[----:B------:R-:W-:Y:S04]  /*13b200*/  @P6 STG.E desc[UR40][R18.64], R88 ;  /* 0x0000005812006986 */ /* 0x000fe8000c101928 */
[----:B-1----:R-:W2:Y:S04]  /*13b210*/  LDL.LU R75, [R1+0x1e94] ;  /* 0x001e9400014b7983 */ /* 0x002ea80000300800 */
[----:B---3--:R1:W-:Y:S01]  /*13b220*/  @P3 STG.E desc[UR40][R28.64], R90 ;  /* 0x0000005a1c003986 */ /* 0x0083e2000c101928 */
[----:B------:R-:W-:-:S04]  /*13b230*/  IMAD.WIDE R2, R236, 0x4, R48 ;  /* 0x00000004ec027825 */ /* 0x000fc800078e0230 */
[----:B------:R-:W-:Y:S01]  /*13b240*/  IMAD.WIDE R16, R236, 0x4, R46 ;  /* 0x00000004ec107825 */ /* 0x000fe200078e022e */
[----:B------:R-:W-:Y:S02]  /*13b250*/  ISETP.LT.AND P6, PT, R234, UR34, !P2 ;  /* 0x00000022ea007c0c */ /* 0x000fe4000d7c1270 */
[----:B------:R-:W-:Y:S01]  /*13b260*/  ISETP.LT.AND P3, PT, R116, UR34, !P2 ;  /* 0x0000002274007c0c */ /* 0x000fe2000d761270 */
[----:B-1----:R-:W3:Y:S04]  /*13b270*/  LDL.LU R90, [R1+0x1e84] ;  /* 0x001e8400015a7983 */ /* 0x002ee80000300800 */
[----:B------:R-:W3:Y:S04]  /*13b280*/  LDL.LU R89, [R1+0x1e64] ;  /* 0x001e640001597983 */ /* 0x000ee80000300800 */
[----:B------:R-:W3:Y:S04]  /*13b290*/  LDL.LU R88, [R1+0x1e34] ;  /* 0x001e340001587983 */ /* 0x000ee80000300800 */
[----:B------:R1:W-:Y:S04]  /*13b2a0*/  @P4 STG.E desc[UR40][R2.64], R235 ;  /* 0x000000eb02004986 */ /* 0x0003e8000c101928 */
[----:B------:R4:W-:Y:S02]  /*13b2b0*/  @P5 STG.E desc[UR40][R16.64], R232 ;  /* 0x000000e810005986 */ /* 0x0009e4000c101928 */
[----:B----4-:R-:W-:-:S04]  /*13b2c0*/  IMAD.WIDE R18, R117, 0x4, R56 ;  /* 0x0000000475127825 */ /* 0x010fc800078e0238 */
        /* <DEDUP_REMOVED lines=31> */
[----:B------:R-:W-:Y:S04]  /*13b4c0*/  @P3 STG.E desc[UR40][R2.64], R89 ;  /* 0x0000005902003986 */ /* 0x000fe8000c101928 */
[----:B-1----:R-:W3:Y:S01]  /*13b4d0*/  LDL.LU R90, [R1+0x1494] ;  /* 0x00149400015a7983 */ /* 0x002ee20000300800 */
[----:B------:R-:W-:-:S03]  /*13b4e0*/  IMAD.WIDE R16, R117, 0x4, R46 ;  /* 0x0000000475107825 */ /* 0x000fc600078e022e */
[----:B------:R-:W3:Y:S04]  /*13b4f0*/  LDL.LU R117, [R1+0x254] ;  /* 0x0002540001757983 */ /* 0x000ee80000300800 */
[----:B------:R1:W-:Y:S04]  /*13b500*/  @P0 STG.E desc[UR40][R16.64], R88 ;  /* 0x0000005810000986 */ /* 0x0003e8000c101928 */
[----:B-1----:R-:W3:Y:S04]  /*13b510*/  LDL.LU R88, [R1+0x7e4] ;  /* 0x0007e40001587983 */ /* 0x002ee80000300800 */
[----:B----4-:R1:W-:Y:S04]  /*13b520*/  @P6 STG.E desc[UR40][R18.64], R235 ;  /* 0x000000eb12006986 */ /* 0x0103e8000c101928 */
[----:B------:R4:W-:Y:S01]  /*13b530*/  @P2 STG.E desc[UR40][R28.64], R236 ;  /* 0x000000ec1c002986 */ /* 0x0009e2000c101928 */
[----:B------:R-:W-:-:S04]  /*13b540*/  IMAD.WIDE R2, R232, 0x4, R56 ;  /* 0x00000004e8027825 */ /* 0x000fc800078e0238 */
[----:B------:R-:W-:Y:S01]  /*13b550*/  IMAD.WIDE R16, R232, 0x4, R54 ;  /* 0x00000004e8107825 */ /* 0x000fe200078e0236 */
[----:B-1----:R-:W3:Y:S04]  /*13b560*/  LDL.LU R235, [R1+0x444] ;  /* 0x0004440001eb7983 */ /* 0x002ee80000300800 */
[----:B----4-:R-:W4:Y:S04]  /*13b570*/  LDL.LU R236, [R1+0x2748] ;  /* 0x0027480001ec7983 */ /* 0x010f280000300800 */
        /* <DEDUP_REMOVED lines=25> */
[----:B------:R3:W-:Y:S01]  /*13b710*/  @P0 STG.E desc[UR40][R28.64], R117 ;  /* 0x000000751c000986 */ /* 0x0007e2000c101928 */
[----:B------:R-:W-:Y:S02]  /*13b720*/  ISETP.LT.AND P2, PT, R234, UR34, !P1 ;  /* 0x00000022ea007c0c */ /* 0x000fe4000cf41270 */
[----:B------:R-:W-:Y:S01]  /*13b730*/  ISETP.LT.AND P0, PT, R116, UR34, !P1 ;  /* 0x0000002274007c0c */ /* 0x000fe2000cf01270 */
[----:B-1----:R-:W2:Y:S04]  /*13b740*/  LDL.LU R90, [R1+0x1e68] ;  /* 0x001e6800015a7983 */ /* 0x002ea80000300800 */
[----:B------:R-:W2:Y:S04]  /*13b750*/  LDL.LU R232, [R1+0x1e38] ;  /* 0x001e380001e87983 */ /* 0x000ea80000300800 */
[----:B---3--:R-:W3:Y:S04]  /*13b760*/  LDL.LU R117, [R1+0x274c] ;  /* 0x00274c0001757983 */ /* 0x008ee80000300800 */
[----:B------:R-:W3:Y:S04]  /*13b770*/  LDL.LU R86, [R1+0x1e28] ;  /* 0x001e280001567983 */ /* 0x000ee80000300800 */
[----:B------:R-:W3:Y:S04]  /*13b780*/  LDL.LU R0, [R1+0x5394] ;  /* 0x0053940001007983 */ /* 0x000ee80000300800 */
[----:B------:R1:W-:Y:S04]  /*13b790*/  @P4 STG.E desc[UR40][R2.64], R88 ;  /* 0x0000005802004986 */ /* 0x0003e8000c101928 */
[----:B------:R-:W3:Y:S04]  /*13b7a0*/  LDL.LU R85, [R1+0x1de8] ;  /* 0x001de80001557983 */ /* 0x000ee80000300800 */
[----:B-1----:R-:W3:Y:S04]  /*13b7b0*/  LDL.LU R88, [R1+0x1e08] ;  /* 0x001e080001587983 */ /* 0x002ee80000300800 */
[----:B------:R1:W-:Y:S01]  /*13b7c0*/  @P5 STG.E desc[UR40][R16.64], R235 ;  /* 0x000000eb10005986 */ /* 0x0003e2000c101928 */
[----:B----4-:R-:W-:-:S04]  /*13b7d0*/  IMAD.WIDE R2, R236, 0x4, R56 ;  /* 0x00000004ec027825 */ /* 0x010fc800078e0238 */
[----:B------:R-:W-:-:S04]  /*13b7e0*/  IMAD.WIDE R18, R236, 0x4, R52 ;  /* 0x00000004ec127825 */ /* 0x000fc800078e0234 */
[C---:B------:R-:W-:Y:S01]  /*13b7f0*/  IMAD.WIDE R28, R236.reuse, 0x4, R50 ;  /* 0x00000004ec1c7825 */ /* 0x040fe200078e0232 */
[----:B-1----:R-:W4:Y:S03]  /*13b800*/  LDL.LU R235, [R1+0x1d78] ;  /* 0x001d780001eb7983 */ /* 0x002f260000300800 */
[----:B------:R-:W-:Y:S01]  /*13b810*/  IMAD.WIDE R16, R236, 0x4, R54 ;  /* 0x00000004ec107825 */ /* 0x000fe200078e0236 */
[----:B------:R1:W-:Y:S04]  /*13b820*/  @P2 STG.E desc[UR40][R2.64], R75 ;  /* 0x0000004b02002986 */ /* 0x0003e8000c101928 */
[----:B------:R-:W-:Y:S04]  /*13b830*/  @P0 STG.E desc[UR40][R16.64], R89 ;  /* 0x0000005910000986 */ /* 0x000fe8000c101928 */
[----:B------:R-:W-:Y:S04]  /*13b840*/  @P6 STG.E desc[UR40][R18.64], R91 ;  /* 0x0000005b12006986 */ /* 0x000fe8000c101928 */
[----:B-1----:R-:W4:Y:S04]  /*13b850*/  LDL.LU R75, [R1+0x1c78] ;  /* 0x001c7800014b7983 */ /* 0x002f280000300800 */
        /* <DEDUP_REMOVED lines=13> */
[----:B------:R1:W-:Y:S04]  /*13b930*/  @P4 STG.E desc[UR40][R2.64], R90 ;  /* 0x0000005a02004986 */ /* 0x0003e8000c101928 */
[----:B------:R1:W-:Y:S01]  /*13b940*/  @P5 STG.E desc[UR40][R16.64], R232 ;  /* 0x000000e810005986 */ /* 0x0003e2000c101928 */
[----:B---3--:R-:W-:-:S04]  /*13b950*/  IMAD.WIDE R18, R117, 0x4, R56 ;  /* 0x0000000475127825 */ /* 0x008fc800078e0238 */
[----:B------:R-:W-:Y:S01]  /*13b960*/  IMAD.WIDE R28, R117, 0x4, R54 ;  /* 0x00000004751c7825 */ /* 0x000fe200078e0236 */
[----:B------:R-:W-:Y:S02]  /*13b970*/  ISETP.LT.AND P5, PT, R233, UR34, !P2 ;  /* 0x00000022e9007c0c */ /* 0x000fe4000d7a1270 */
[----:B------:R-:W-:Y:S01]  /*13b980*/  ISETP.LT.AND P4, PT, R118, UR34, !P2 ;  /* 0x0000002276007c0c */ /* 0x000fe2000d781270 */
[----:B-1----:R-:W-:-:S04]  /*13b990*/  IMAD.WIDE R2, R236, 0x4, R44 ;  /* 0x00000004ec027825 */ /* 0x002fc800078e022c */
[----:B------:R-:W-:Y:S01]  /*13b9a0*/  IMAD.WIDE R16, R236, 0x4, R42 ;  /* 0x00000004ec107825 */ /* 0x000fe200078e022a */
[----:B------:R-:W3:Y:S04]  /*13b9b0*/  LDL.LU R90, [R1+0x7e8] ;  /* 0x0007e800015a7983 */ /* 0x000ee80000300800 */
[----:B------:R-:W3:Y:S04]  /*13b9c0*/  LDL.LU R236, [R1+0x448] ;  /* 0x0004480001ec7983 */ /* 0x000ee80000300800 */
[----:B------:R-:W3:Y:S04]  /*13b9d0*/  LDL.LU R232, [R1+0x2750] ;  /* 0x0027500001e87983 */ /* 0x000ee80000300800 */
[----:B------:R-:W-:Y:S04]  /*13b9e0*/  @P0 STG.E desc[UR40][R2.64], R86 ;  /* 0x0000005602000986 */ /* 0x000fe8000c101928 */
[----:B------:R-:W-:Y:S04]  /*13b9f0*/  @P1 STG.E desc[UR40][R16.64], R85 ;  /* 0x0000005510001986 */ /* 0x000fe8000c101928 */
[----:B------:R1:W-:Y:S01]  /*13ba00*/  @P6 STG.E desc[UR40][R18.64], R88 ;  /* 0x0000005812006986 */ /* 0x0003e2000c101928 */
[----:B------:R-:W-:-:S03]  /*13ba10*/  ISETP.GE.AND P0, PT, R0, UR5, PT ;  /* 0x0000000500007c0c */ /* 0x000fc6000bf06270 */
[----:B-1----:R-:W3:Y:S01]  /*13ba20*/  LDL.LU R88, [R1+0x1e7c] ;  /* 0x001e7c0001587983 */ /* 0x002ee20000300800 */
[----:B------:R-:W-:-:S04]  /*13ba30*/  IMAD.WIDE R2, R117, 0x4, R52 ;  /* 0x0000000475027825 */ /* 0x000fc800078e0234 */
[----:B------:R-:W-:Y:S01]  /*13ba40*/  IMAD.WIDE R16, R117, 0x4, R50 ;  /* 0x0000000475107825 */ /* 0x000fe200078e0232 */
[----:B----4-:R1:W-:Y:S04]  /*13ba50*/  @P3 STG.E desc[UR40][R28.64], R235 ;  /* 0x000000eb1c003986 */ /* 0x0103e8000c101928 */
        /* <DEDUP_REMOVED lines=22> */
[----:B---3--:R1:W-:Y:S04]  /*13bbc0*/  @P6 STG.E desc[UR40][R18.64], R90 ;  /* 0x0000005a12006986 */ /* 0x0083e8000c101928 */
[----:B------:R3:W-:Y:S01]  /*13bbd0*/  @P2 STG.E desc[UR40][R28.64], R236 ;  /* 0x000000ec1c002986 */ /* 0x0007e2000c101928 */
[----:B------:R-:W-:-:S04]  /*13bbe0*/  IMAD.WIDE R2, R232, 0x4, R56 ;  /* 0x00000004e8027825 */ /* 0x000fc800078e0238 */
[C---:B------:R-:W-:Y:S01]  /*13bbf0*/  IMAD.WIDE R16, R232.reuse, 0x4, R54 ;  /* 0x00000004e8107825 */ /* 0x040fe200078e0236 */
[----:B------:R-:W-:Y:S02]  /*13bc00*/  ISETP.LT.AND P6, PT, R233, UR34, !P0 ;  /* 0x00000022e9007c0c */ /* 0x000fe4000c7c1270 */
[----:B------:R-:W-:Y:S01]  /*13bc10*/  ISETP.LT.AND P2, PT, R119, UR34, !P0 ;  /* 0x0000002277007c0c */ /* 0x000fe2000c741270 */
[----:B-1----:R-:W2:Y:S04]  /*13bc20*/  LDL.LU R90, [R1+0x1dec] ;  /* 0x001dec00015a7983 */ /* 0x002ea80000300800 */
[----:B---3--:R-:W3:Y:S04]  /*13bc30*/  LDL.LU R236, [R1+0x2754] ;  /* 0x0027540001ec7983 */ /* 0x008ee80000300800 */
[----:B------:R-:W3:Y:S04]  /*13bc40*/  LDL.LU R75, [R1+0x1e0c] ;  /* 0x001e0c00014b7983 */ /* 0x000ee80000300800 */
[----:B------:R-:W3:Y:S04]  /*13bc50*/  LDL.LU R30, [R1+0x539c] ;  /* 0x00539c00011e7983 */ /* 0x000ee80000300800 */
[----:B------:R-:W3:Y:S04]  /*13bc60*/  LDL.LU R89, [R1+0x1d7c] ;  /* 0x001d7c0001597983 */ /* 0x000ee80000300800 */
[----:B------:R1:W-:Y:S01]  /*13bc70*/  @P5 STG.E desc[UR40][R2.64], R88 ;  /* 0x0000005802005986 */ /* 0x0003e2000c101928 */
[----:B------:R-:W-:-:S03]  /*13bc80*/  IMAD.WIDE R18, R232, 0x4, R48 ;  /* 0x00000004e8127825 */ /* 0x000fc600078e0230 */
[----:B-1----:R-:W3:Y:S01]  /*13bc90*/  LDL.LU R88, [R1+0x1c7c] ;  /* 0x001c7c0001587983 */ /* 0x002ee20000300800 */
[----:B------:R-:W-:-:S03]  /*13bca0*/  IMAD.WIDE R2, R232, 0x4, R52 ;  /* 0x00000004e8027825 */ /* 0x000fc600078e0234 */
[----:B----4-:R1:W-:Y:S04]  /*13bcb0*/  @P4 STG.E desc[UR40][R16.64], R235 ;  /* 0x000000eb10004986 */ /* 0x0103e8000c101928 */
[----:B------:R-:W-:Y:S04]  /*13bcc0*/  @P6 STG.E desc[UR40][R2.64], R86 ;  /* 0x0000005602006986 */ /* 0x000fe8000c101928 */
[----:B-1----:R-:W4:Y:S01]  /*13bcd0*/  LDL.LU R235, [R1+0x19bc] ;  /* 0x0019bc0001eb7983 */ /* 0x002f220000300800 */
        /* <DEDUP_REMOVED lines=22> */
[----:B------:R-:W2:Y:S01]  /*13be40*/  LDL.LU R91, [R1+0x1ef0] ;  /* 0x001ef000015b7983 */ /* 0x000ea20000300800 */
[----:B------:R-:W-:-:S03]  /*13be50*/  ISETP.LT.AND P4, PT, R119, UR34, !P0 ;  /* 0x0000002277007c0c */ /* 0x000fc6000c781270 */
[----:B------:R1:W-:Y:S01]  /*13be60*/  @P5 STG.E desc[UR40][R16.64], R90 ;  /* 0x0000005a10005986 */ /* 0x0003e2000c101928 */
[----:B---3--:R-:W-:-:S04]  /*13be70*/  IMAD.WIDE R2, R236, 0x4, R56 ;  /* 0x00000004ec027825 */ /* 0x008fc800078e0238 */
[----:B------:R-:W-:-:S04]  /*13be80*/  IMAD.WIDE R18, R236, 0x4, R52 ;  /* 0x00000004ec127825 */ /* 0x000fc800078e0234 */
[C---:B------:R-:W-:Y:S01]  /*13be90*/  IMAD.WIDE R28, R236.reuse, 0x4, R50 ;  /* 0x00000004ec1c7825 */ /* 0x040fe200078e0232 */
[----:B------:R3:W-:Y:S04]  /*13bea0*/  @P2 STG.E desc[UR40][R2.64], R75 ;  /* 0x0000004b02002986 */ /* 0x0007e8000c101928 */
[----:B-1----:R-:W2:Y:S01]  /*13beb0*/  LDL.LU R90, [R1+0x1ed0] ;  /* 0x001ed000015a7983 */ /* 0x002ea20000300800 */
[----:B------:R-:W-:-:S05]  /*13bec0*/  IMAD.WIDE R16, R236, 0x4, R54 ;  /* 0x00000004ec107825 */ /* 0x000fca00078e0236 */
[----:B------:R-:W-:Y:S04]  /*13bed0*/  @P1 STG.E desc[UR40][R16.64], R89 ;  /* 0x0000005910001986 */ /* 0x000fe8000c101928 */
[----:B------:R-:W-:Y:S04]  /*13bee0*/  @P6 STG.E desc[UR40][R18.64], R88 ;  /* 0x0000005812006986 */ /* 0x000fe8000c101928 */
[----:B---3--:R-:W3:Y:S01]  /*13bef0*/  LDL.LU R75, [R1+0x1ee0] ;  /* 0x001ee000014b7983 */ /* 0x008ee20000300800 */
[----:B------:R-:W-:-:S03]  /*13bf00*/  IMAD.WIDE R2, R236, 0x4, R48 ;  /* 0x00000004ec027825 */ /* 0x000fc600078e0230 */
[----:B----4-:R1:W-:Y:S04]  /*13bf10*/  @P3 STG.E desc[UR40][R28.64], R235 ;  /* 0x000000eb1c003986 */ /* 0x0103e8000c101928 */
        /* <DEDUP_REMOVED lines=12> */
[----:B------:R-:W-:Y:S01]  /*13bfe0*/  IMAD.WIDE R2, R236, 0x4, R44 ;  /* 0x00000004ec027825 */ /* 0x000fe200078e022c */
[----:B------:R-:W-:Y:S01]  /*13bff0*/  ISETP.LT.AND P4, PT, R118, UR34, !P2 ;  /* 0x0000002276007c0c */ /* 0x000fe2000d781270 */
[----:B------:R1:W-:Y:S02]  /*13c000*/  @P5 STG.E desc[UR40][R16.64], R232 ;  /* 0x000000e810005986 */ /* 0x0003e4000c101928 */
[----:B------:R-:W-:-:S04]  /*13c010*/  IMAD.WIDE R18, R117, 0x4, R56 ;  /* 0x0000000475127825 */ /* 0x000fc800078e0238 */
[----:B------:R-:W-:Y:S01]  /*13c020*/  IMAD.WIDE R28, R117, 0x4, R54 ;  /* 0x00000004751c7825 */ /* 0x000fe200078e0236 */
[----:B------:R-:W-:Y:S01]  /*13c030*/  ISETP.LT.AND P5, PT, R233, UR34, !P2 ;  /* 0x00000022e9007c0c */ /* 0x000fe2000d7a1270 */
[----:B------:R1:W-:Y:S02]  /*13c040*/  @P1 STG.E desc[UR40][R2.64], R86 ;  /* 0x0000005602001986 */ /* 0x0003e4000c101928 */
[----:B-1----:R-:W-:Y:S02]  /*13c050*/  IMAD.WIDE R16, R236, 0x4, R42 ;  /* 0x00000004ec107825 */ /* 0x002fe400078e022a */
[----:B------:R-:W2:Y:S04]  /*13c060*/  LDL.LU R236, [R1+0x1ea0] ;  /* 0x001ea00001ec7983 */ /* 0x000ea80000300800 */
[----:B------:R-:W2:Y:S04]  /*13c070*/  LDL.LU R232, [R1+0x275c] ;  /* 0x00275c0001e87983 */ /* 0x000ea80000300800 */
[----:B------:R-:W-:Y:S04]  /*13c080*/  @P0 STG.E desc[UR40][R16.64], R85 ;  /* 0x0000005510000986 */ /* 0x000fe8000c101928 */
[----:B------:R1:W-:Y:S01]  /*13c090*/  @P6 STG.E desc[UR40][R18.64], R91 ;  /* 0x0000005b12006986 */ /* 0x0003e2000c101928 */
[----:B------:R-:W-:Y:S01]  /*13c0a0*/  IMAD.WIDE R2, R117, 0x4, R52 ;  /* 0x0000000475027825 */ /* 0x000fe200078e0234 */
[----:B------:R-:W-:-:S02]  /*13c0b0*/  ISETP.LT.AND P0, PT, R239, UR34, !P2 ;  /* 0x00000022ef007c0c */ /* 0x000fc4000d701270 */
[----:B------:R3:W-:Y:S01]  /*13c0c0*/  @P3 STG.E desc[UR40][R28.64], R90 ;  /* 0x0000005a1c003986 */ /* 0x0007e2000c101928 */
[----:B------:R-:W-:-:S03]  /*13c0d0*/  ISETP.LT.AND P3, PT, R119, UR34, !P2 ;  /* 0x0000002277007c0c */ /* 0x000fc6000d761270 */
[----:B-1----:R-:W2:Y:S01]  /*13c0e0*/  LDL.LU R91, [R1+0x1e40] ;  /* 0x001e4000015b7983 */ /* 0x002ea20000300800 */
[----:B------:R-:W-:Y:S01]  /*13c0f0*/  IMAD.WIDE R16, R117, 0x4, R50 ;  /* 0x0000000475107825 */ /* 0x000fe200078e0232 */
[----:B------:R-:W-:Y:S02]  /*13c100*/  ISETP.GE.AND P1, PT, R0, UR5, PT ;  /* 0x0000000500007c0c */ /* 0x000fe4000bf26270 */
[----:B---3--:R-:W3:Y:S01]  /*13c110*/  LDL.LU R90, [R1+0x1c60] ;  /* 0x001c6000015a7983 */ /* 0x008ee20000300800 */
[----:B------:R-:W-:-:S03]  /*13c120*/  ISETP.LT.AND P6, PT, R237, UR34, !P2 ;  /* 0x00000022ed007c0c */ /* 0x000fc6000d7c1270 */
[----:B------:R-:W3:Y:S04]  /*13c130*/  LDL.LU R0, [R1+0x53a4] ;  /* 0x0053a40001007983 */ /* 0x000ee80000300800 */
[----:B------:R1:W-:Y:S04]  /*13c140*/  @P5 STG.E desc[UR40][R2.64], R75 ;  /* 0x0000004b02005986 */ /* 0x0003e8000c101928 */
[----:B------:R-:W3:Y:S04]  /*13c150*/  LDL.LU R86, [R1+0x1d60] ;  /* 0x001d600001567983 */ /* 0x000ee80000300800 */
[----:B------:R-:W3:Y:S01]  /*13c160*/  LDL.LU R85, [R1+0x19c0] ;  /* 0x0019c00001557983 */ /* 0x000ee20000300800 */
[----:B------:R-:W-:-:S04]  /*13c170*/  IMAD.WIDE R18, R117, 0x4, R44 ;  /* 0x0000000475127825 */ /* 0x000fc800078e022c */
[----:B------:R-:W-:-:S04]  /*13c180*/  IMAD.WIDE R28, R117, 0x4, R42 ;  /* 0x00000004751c7825 */ /* 0x000fc800078e022a */
[C---:B-1----:R-:W-:Y:S01]  /*13c190*/  IMAD.WIDE R2, R117.reuse, 0x4, R48 ;  /* 0x0000000475027825 */ /* 0x042fe200078e0230 */
[----:B----4-:R1:W-:Y:S04]  /*13c1a0*/  @P4 STG.E desc[UR40][R16.64], R235 ;  /* 0x000000eb10004986 */ /* 0x0103e8000c101928 */
        /* <DEDUP_REMOVED lines=22> */
[----:B------:R-:W2:Y:S01]  /*13c310*/  LDL.LU R89, [R1+0x1ed4] ;  /* 0x001ed40001597983 */ /* 0x000ea20000300800 */
[----:B------:R-:W-:-:S03]  /*13c320*/  IMAD.WIDE R18, R232, 0x4, R48 ;  /* 0x00000004e8127825 */ /* 0x000fc600078e0230 */
[----:B---3--:R3:W-:Y:S04]  /*13c330*/  @P4 STG.E desc[UR40][R16.64], R90 ;  /* 0x0000005a10004986 */ /* 0x0087e8000c101928 */
[----:B-1----:R-:W2:Y:S01]  /*13c340*/  LDL.LU R91, [R1+0x1ee4] ;  /* 0x001ee400015b7983 */ /* 0x002ea20000300800 */
[C---:B------:R-:W-:Y:S01]  /*13c350*/  IMAD.WIDE R2, R232.reuse, 0x4, R52 ;  /* 0x00000004e8027825 */ /* 0x040fe200078e0234 */
[----:B------:R-:W-:Y:S02]  /*13c360*/  ISETP.LT.AND P4, PT, R237, UR34, !P1 ;  /* 0x00000022ed007c0c */ /* 0x000fe4000cf81270 */
[----:B---3--:R-:W3:Y:S01]  /*13c370*/  LDL.LU R90, [R1+0x1ec4] ;  /* 0x001ec400015a7983 */ /* 0x008ee20000300800 */
[----:B------:R-:W-:Y:S01]  /*13c380*/  IMAD.WIDE R16, R232, 0x4, R50 ;  /* 0x00000004e8107825 */ /* 0x000fe200078e0232 */
[----:B------:R-:W-:-:S02]  /*13c390*/  ISETP.LT.AND P5, PT, R238, UR34, !P1 ;  /* 0x00000022ee007c0c */ /* 0x000fc4000cfa1270 */
[----:B------:R1:W-:Y:S01]  /*13c3a0*/  @P6 STG.E desc[UR40][R2.64], R86 ;  /* 0x0000005602006986 */ /* 0x0003e2000c101928 */
[----:B------:R-:W-:-:S03]  /*13c3b0*/  IMAD.WIDE R28, R232, 0x4, R46 ;  /* 0x00000004e81c7825 */ /* 0x000fc600078e022e */
[----:B------:R1:W-:Y:S01]  /*13c3c0*/  @P3 STG.E desc[UR40][R16.64], R85 ;  /* 0x0000005510003986 */ /* 0x0003e2000c101928 */
[----:B------:R-:W-:Y:S01]  /*13c3d0*/  ISETP.GE.AND P1, PT, R0, UR5, PT ;  /* 0x0000000500007c0c */ /* 0x000fe2000bf26270 */
[----:B-1----:R-:W-:-:S04]  /*13c3e0*/  IMAD.WIDE R2, R232, 0x4, R44 ;  /* 0x00000004e8027825 */ /* 0x002fc800078e022c */
[----:B------:R-:W-:Y:S01]  /*13c3f0*/  IMAD.WIDE R16, R232, 0x4, R42 ;  /* 0x00000004e8107825 */ /* 0x000fe200078e022a */
[----:B----4-:R1:W-:Y:S04]  /*13c400*/  @P2 STG.E desc[UR40][R18.64], R235 ;  /* 0x000000eb12002986 */ /* 0x0103e8000c101928 */
        /* <DEDUP_REMOVED lines=27> */
[----:B-1----:R-:W2:Y:S01]  /*13c5c0*/  LDL.LU R75, [R1+0x1d64] ;  /* 0x001d6400014b7983 */ /* 0x002ea20000300800 */
[----:B------:R-:W-:-:S03]  /*13c5d0*/  IMAD.WIDE R2, R236, 0x4, R48 ;  /* 0x00000004ec027825 */ /* 0x000fc600078e0230 */
[----:B---3--:R1:W-:Y:S01]  /*13c5e0*/  @P3 STG.E desc[UR40][R28.64], R90 ;  /* 0x0000005a1c003986 */ /* 0x0083e2000c101928 */
[----:B------:R-:W-:Y:S01]  /*13c5f0*/  IMAD.WIDE R16, R236, 0x4, R46 ;  /* 0x00000004ec107825 */ /* 0x000fe200078e022e */
[----:B------:R-:W-:Y:S02]  /*13c600*/  ISETP.LT.AND P6, PT, R234, UR34, !P2 ;  /* 0x00000022ea007c0c */ /* 0x000fe4000d7c1270 */
[----:B------:R-:W-:Y:S01]  /*13c610*/  ISETP.LT.AND P3, PT, R116, UR34, !P2 ;  /* 0x0000002274007c0c */ /* 0x000fe2000d761270 */
[----:B-1----:R-:W3:Y:S04]  /*13c620*/  LDL.LU R90, [R1+0x19c4] ;  /* 0x0019c400015a7983 */ /* 0x002ee80000300800 */
[----:B------:R-:W3:Y:S04]  /*13c630*/  LDL.LU R89, [R1+0x14a4] ;  /* 0x0014a40001597983 */ /* 0x000ee80000300800 */
[----:B------:R-:W3:Y:S04]  /*13c640*/  LDL.LU R91, [R1+0x7f4] ;  /* 0x0007f400015b7983 */ /* 0x000ee80000300800 */
[----:B------:R1:W-:Y:S04]  /*13c650*/  @P4 STG.E desc[UR40][R2.64], R235 ;  /* 0x000000eb02004986 */ /* 0x0003e8000c101928 */
[----:B------:R1:W-:Y:S01]  /*13c660*/  @P5 STG.E desc[UR40][R16.64], R232 ;  /* 0x000000e810005986 */ /* 0x0003e2000c101928 */
[----:B----4-:R-:W-:-:S04]  /*13c670*/  IMAD.WIDE R18, R117, 0x4, R56 ;  /* 0x0000000475127825 */ /* 0x010fc800078e0238 */
[----:B------:R-:W-:-:S04]  /*13c680*/  IMAD.WIDE R28, R117, 0x4, R54 ;  /* 0x00000004751c7825 */ /* 0x000fc800078e0236 */
[----:B-1----:R-:W-:-:S04]  /*13c690*/  IMAD.WIDE R2, R236, 0x4, R44 ;  /* 0x00000004ec027825 */ /* 0x002fc800078e022c */
[----:B------:R-:W-:Y:S01]  /*13c6a0*/  IMAD.WIDE R16, R236, 0x4, R42 ;  /* 0x00000004ec107825 */ /* 0x000fe200078e022a */
[----:B------:R-:W4:Y:S04]  /*13c6b0*/  LDL.LU R235, [R1+0x434] ;  /* 0x0004340001eb7983 */ /* 0x000f280000300800 */
        /* <DEDUP_REMOVED lines=15> */
[----:B------:R-:W-:Y:S02]  /*13c7b0*/  ISETP.LT.AND P6, PT, R237, UR34, !P2 ;  /* 0x00000022ed007c0c */ /* 0x000fe4000d7c1270 */
[----:B------:R-:W-:Y:S01]  /*13c7c0*/  ISETP.LT.AND P2, PT, R238, UR34, !P2 ;  /* 0x00000022ee007c0c */ /* 0x000fe2000d741270 */
[----:B------:R-:W2:Y:S04]  /*13c7d0*/  LDL.LU R0, [R1+0x53b0] ;  /* 0x0053b00001007983 */ /* 0x000ea80000300800 */
        /* <DEDUP_REMOVED lines=61> */
[----:B------:R4:W-:Y:S04]  /*13cbb0*/  @P2 STG.E desc[UR40][R2.64], R75 ;  /* 0x0000004b02002986 */ /* 0x0009e8000c101928 */
[----:B-1----:R-:W3:Y:S01]  /*13cbc0*/  LDL.LU R235, [R1+0x1edc] ;  /* 0x001edc0001eb7983 */ /* 0x002ee20000300800 */
[----:B------:R-:W-:-:S05]  /*13cbd0*/  IMAD.WIDE R16, R236, 0x4, R54 ;  /* 0x00000004ec107825 */ /* 0x000fca00078e0236 */
[----:B------:R-:W-:Y:S04]  /*13cbe0*/  @P1 STG.E desc[UR40][R16.64], R89 ;  /* 0x0000005910001986 */ /* 0x000fe8000c101928 */
[----:B------:R-:W-:Y:S04]  /*13cbf0*/  @P6 STG.E desc[UR40][R18.64], R88 ;  /* 0x0000005812006986 */ /* 0x000fe8000c101928 */
[----:B----4-:R-:W4:Y:S04]  /*13cc00*/  LDL.LU R75, [R1+0x1eec] ;  /* 0x001eec00014b7983 */ /* 0x010f280000300800 */
        /* <DEDUP_REMOVED lines=30> */
[C---:B------:R-:W-:Y:S01]  /*13cdf0*/  IMAD.WIDE R16, R117.reuse, 0x4, R50 ;  /* 0x0000000475107825 */ /* 0x040fe200078e0232 */
[----:B------:R1:W-:Y:S03]  /*13ce00*/  @P3 STG.E desc[UR40][R28.64], R235 ;  /* 0x000000eb1c003986 */ /* 0x0003e6000c101928 */
[C---:B------:R-:W-:Y:S01]  /*13ce10*/  IMAD.WIDE R18, R117.reuse, 0x4, R44 ;  /* 0x0000000475127825 */ /* 0x040fe200078e022c */
[----:B-1----:R-:W3:Y:S04]  /*13ce20*/  LDL.LU R235, [R1+0x1c6c] ;  /* 0x001c6c0001eb7983 */ /* 0x002ee80000300800 */
[----:B------:R-:W3:Y:S04]  /*13ce30*/  LDL.LU R0, [R1+0x53bc] ;  /* 0x0053bc0001007983 */ /* 0x000ee80000300800 */
[----:B----4-:R1:W-:Y:S04]  /*13ce40*/  @P5 STG.E desc[UR40][R2.64], R75 ;  /* 0x0000004b02005986 */ /* 0x0103e8000c101928 */
[----:B------:R-:W4:Y:S04]  /*13ce50*/  LDL.LU R86, [R1+0x1d6c] ;  /* 0x001d6c0001567983 */ /* 0x000f280000300800 */
[----:B------:R-:W4:Y:S01]  /*13ce60*/  LDL.LU R85, [R1+0x19cc] ;  /* 0x0019cc0001557983 */ /* 0x000f220000300800 */
[----:B------:R-:W-:-:S04]  /*13ce70*/  IMAD.WIDE R28, R117, 0x4, R42 ;  /* 0x00000004751c7825 */ /* 0x000fc800078e022a */
[C---:B-1----:R-:W-:Y:S01]  /*13ce80*/  IMAD.WIDE R2, R117.reuse, 0x4, R48 ;  /* 0x0000000475027825 */ /* 0x042fe200078e0230 */
[----:B--2---:R1:W-:Y:S03]  /*13ce90*/  @P4 STG.E desc[UR40][R16.64], R252 ;  /* 0x000000fc10004986 */ /* 0x0043e6000c101928 */
[----:B-1----:R-:W-:Y:S01]  /*13cea0*/  IMAD.WIDE R16, R117, 0x4, R46 ;  /* 0x0000000475107825 */ /* 0x002fe200078e022e */
[----:B------:R-:W2:Y:S04]  /*13ceb0*/  LDL.LU R252, [R1+0x14ac] ;  /* 0x0014ac0001fc7983 */ /* 0x000ea80000300800 */
[----:B------:R-:W2:Y:S01]  /*13cec0*/  LDL.LU R117, [R1+0x7fc] ;  /* 0x0007fc0001757983 */ /* 0x000ea20000300800 */
[----:B------:R-:W-:-:S02]  /*13ced0*/  ISETP.LT.AND P3, PT, R119, UR34, !P2 ;  /* 0x0000002277007c0c */ /* 0x000fc4000d761270 */
[----:B------:R-:W-:Y:S02]  /*13cee0*/  ISETP.LT.AND P0, PT, R239, UR34, !P2 ;  /* 0x00000022ef007c0c */ /* 0x000fe4000d701270 */
[----:B------:R-:W-:Y:S02]  /*13cef0*/  ISETP.LT.AND P6, PT, R237, UR34, !P2 ;  /* 0x00000022ed007c0c */ /* 0x000fe4000d7c1270 */
[----:B------:R-:W-:Y:S02]  /*13cf00*/  ISETP.LT.AND P2, PT, R238, UR34, !P2 ;  /* 0x00000022ee007c0c */ /* 0x000fe4000d741270 */
[----:B------:R-:W-:Y:S02]  /*13cf10*/  ISETP.LT.AND P5, PT, R234, UR34, !P1 ;  /* 0x00000022ea007c0c */ /* 0x000fe4000cfa1270 */
[----:B------:R-:W-:-:S03]  /*13cf20*/  ISETP.LT.AND P4, PT, R116, UR34, !P1 ;  /* 0x0000002274007c0c */ /* 0x000fc6000cf81270 */
[----:B------:R-:W-:Y:S04]  /*13cf30*/  @P3 STG.E desc[UR40][R2.64], R89 ;  /* 0x0000005902003986 */ /* 0x000fe8000c101928 */
[----:B------:R1:W-:Y:S01]  /*13cf40*/  @P0 STG.E desc[UR40][R16.64], R88 ;  /* 0x0000005810000986 */ /* 0x0003e2000c101928 */
[----:B------:R-:W-:Y:S02]  /*13cf50*/  ISETP.LT.AND P3, PT, R118, UR34, !P1 ;  /* 0x0000002276007c0c */ /* 0x000fe4000cf61270 */
[----:B------:R-:W-:Y:S01]  /*13cf60*/  ISETP.LT.AND P0, PT, R239, UR34, !P1 ;  /* 0x00000022ef007c0c */ /* 0x000fe2000cf01270 */
[----:B-1----:R-:W2:Y:S04]  /*13cf70*/  LDL.LU R88, [R1+0x43c] ;  /* 0x00043c0001587983 */ /* 0x002ea80000300800 */
[----:B---3--:R1:W-:Y:S04]  /*13cf80*/  @P6 STG.E desc[UR40][R18.64], R90 ;  /* 0x0000005a12006986 */ /* 0x0083e8000c101928 */
[----:B------:R3:W-:Y:S01]  /*13cf90*/  @P2 STG.E desc[UR40][R28.64], R236 ;  /* 0x000000ec1c002986 */ /* 0x0007e2000c101928 */
[----:B------:R-:W-:Y:S01]  /*13cfa0*/  IMAD.WIDE R2, R232, 0x4, R56 ;  /* 0x00000004e8027825 */ /* 0x000fe200078e0238 */
[----:B------:R-:W-:-:S03]  /*13cfb0*/  ISETP.LT.AND P6, PT, R233, UR34, !P1 ;  /* 0x00000022e9007c0c */ /* 0x000fc6000cfc1270 */
[C---:B------:R-:W-:Y:S01]  /*13cfc0*/  IMAD.WIDE R16, R232.reuse, 0x4, R54 ;  /* 0x00000004e8107825 */ /* 0x040fe200078e0236 */
[----:B------:R-:W-:Y:S01]  /*13cfd0*/  ISETP.LT.AND P2, PT, R119, UR34, !P1 ;  /* 0x0000002277007c0c */ /* 0x000fe2000cf41270 */
[----:B-1----:R-:W2:Y:S04]  /*13cfe0*/  LDL.LU R90, [R1+0x24c] ;  /* 0x00024c00015a7983 */ /* 0x002ea80000300800 */
[----:B---3--:R-:W3:Y:S04]  /*13cff0*/  LDL.LU R236, [R1+0x2778] ;  /* 0x0027780001ec7983 */ /* 0x008ee80000300800 */
[----:B------:R-:W3:Y:S04]  /*13d000*/  LDL.LU R75, [R1+0x1f80] ;  /* 0x001f8000014b7983 */ /* 0x000ee80000300800 */
[----:B------:R-:W3:Y:S04]  /*13d010*/  LDL.LU R30, [R1+0x53c0] ;  /* 0x0053c000011e7983 */ /* 0x000ee80000300800 */
[----:B------:R-:W3:Y:S04]  /*13d020*/  LDL.LU R89, [R1+0x1f70] ;  /* 0x001f700001597983 */ /* 0x000ee80000300800 */
[----:B------:R1:W-:Y:S01]  /*13d030*/  @P5 STG.E desc[UR40][R2.64], R91 ;  /* 0x0000005b02005986 */ /* 0x0003e2000c101928 */
[----:B------:R-:W-:-:S04]  /*13d040*/  IMAD.WIDE R18, R232, 0x4, R48 ;  /* 0x00000004e8127825 */ /* 0x000fc800078e0230 */
[C---:B------:R-:W-:Y:S01]  /*13d050*/  IMAD.WIDE R28, R232.reuse, 0x4, R46 ;  /* 0x00000004e81c7825 */ /* 0x040fe200078e022e */
[----:B-1----:R-:W3:Y:S03]  /*13d060*/  LDL.LU R91, [R1+0x1f60] ;  /* 0x001f6000015b7983 */ /* 0x002ee60000300800 */
[C---:B------:R-:W-:Y:S01]  /*13d070*/  IMAD.WIDE R2, R232.reuse, 0x4, R52 ;  /* 0x00000004e8027825 */ /* 0x040fe200078e0234 */
[----:B------:R1:W-:Y:S04]  /*13d080*/  @P4 STG.E desc[UR40][R16.64], R235 ;  /* 0x000000eb10004986 */ /* 0x0003e8000c101928 */
[----:B----4-:R4:W-:Y:S04]  /*13d090*/  @P6 STG.E desc[UR40][R2.64], R86 ;  /* 0x0000005602006986 */ /* 0x0109e8000c101928 */
[----:B-1----:R-:W3:Y:S01]  /*13d0a0*/  LDL.LU R235, [R1+0x1f40] ;  /* 0x001f400001eb7983 */ /* 0x002ee20000300800 */
[----:B------:R-:W-:-:S04]  /*13d0b0*/  IMAD.WIDE R16, R232, 0x4, R50 ;  /* 0x00000004e8107825 */ /* 0x000fc800078e0232 */
[C---:B----4-:R-:W-:Y:S01]  /*13d0c0*/  IMAD.WIDE R2, R232.reuse, 0x4, R44 ;  /* 0x00000004e8027825 */ /* 0x050fe200078e022c */
[----:B------:R1:W-:Y:S03]  /*13d0d0*/  @P3 STG.E desc[UR40][R16.64], R85 ;  /* 0x0000005510003986 */ /* 0x0003e6000c101928 */
[----:B-1----:R-:W-:Y:S01]  /*13d0e0*/  IMAD.WIDE R16, R232, 0x4, R42 ;  /* 0x00000004e8107825 */ /* 0x002fe200078e022a */
[----:B--2---:R-:W-:Y:S04]  /*13d0f0*/  @P2 STG.E desc[UR40][R18.64], R252 ;  /* 0x000000fc12002986 */ /* 0x004fe8000c101928 */
[----:B------:R1:W-:Y:S04]  /*13d100*/  @P0 STG.E desc[UR40][R28.64], R117 ;  /* 0x000000751c000986 */ /* 0x0003e8000c101928 */
[----:B-1----:R-:W2:Y:S04]  /*13d110*/  LDL.LU R117, [R1+0x1f20] ;  /* 0x001f200001757983 */ /* 0x002ea80000300800 */
[----:B------:R-:W4:Y:S01]  /*13d120*/  LDL.LU R232, [R1+0x1e10] ;  /* 0x001e100001e87983 */ /* 0x000f220000300800 */
[----:B------:R-:W-:-:S02]  /*13d130*/  ISETP.LT.AND P4, PT, R237, UR34, !P1 ;  /* 0x00000022ed007c0c */ /* 0x000fc4000cf81270 */
[----:B------:R-:W-:Y:S02]  /*13d140*/  ISETP.LT.AND P5, PT, R238, UR34, !P1 ;  /* 0x00000022ee007c0c */ /* 0x000fe4000cfa1270 */
[----:B------:R-:W-:Y:S01]  /*13d150*/  ISETP.GE.AND P1, PT, R0, UR5, PT ;  /* 0x0000000500007c0c */ /* 0x000fe2000bf26270 */
[----:B------:R-:W4:Y:S04]  /*13d160*/  LDL.LU R252, [R1+0x277c] ;  /* 0x00277c0001fc7983 */ /* 0x000f280000300800 */
[----:B------:R-:W4:Y:S04]  /*13d170*/  LDL.LU R86, [R1+0x1d50] ;  /* 0x001d500001567983 */ /* 0x000f280000300800 */
[----:B------:R-:W4:Y:S01]  /*13d180*/  LDL.LU R0, [R1+0x53c4] ;  /* 0x0053c40001007983 */ /* 0x000f220000300800 */
[----:B------:R-:W-:-:S02]  /*13d190*/  ISETP.LT.AND P2, PT, R234, UR34, !P1 ;  /* 0x00000022ea007c0c */ /* 0x000fc4000cf41270 */
[----:B------:R-:W-:Y:S02]  /*13d1a0*/  ISETP.LT.AND P0, PT, R116, UR34, !P1 ;  /* 0x0000002274007c0c */ /* 0x000fe4000cf01270 */
[----:B------:R-:W-:Y:S02]  /*13d1b0*/  ISETP.LT.AND P6, PT, R233, UR34, !P1 ;  /* 0x00000022e9007c0c */ /* 0x000fe4000cfc1270 */
[----:B------:R-:W-:Y:S01]  /*13d1c0*/  ISETP.LT.AND P3, PT, R118, UR34, !P1 ;  /* 0x0000002276007c0c */ /* 0x000fe2000cf61270 */
[----:B------:R-:W4:Y:S04]  /*13d1d0*/  LDL.LU R85, [R1+0x19d0] ;  /* 0x0019d00001557983 */ /* 0x000f280000300800 */
[----:B------:R1:W-:Y:S01]  /*13d1e0*/  @P4 STG.E desc[UR40][R2.64], R88 ;  /* 0x0000005802004986 */ /* 0x0003e2000c101928 */
[----:B------:R-:W-:-:S03]  /*13d1f0*/  ISETP.LT.AND P4, PT, R119, UR34, !P1 ;  /* 0x0000002277007c0c */ /* 0x000fc6000cf81270 */
[----:B-1----:R-:W4:Y:S04]  /*13d200*/  LDL.LU R88, [R1+0x14b0] ;  /* 0x0014b00001587983 */ /* 0x002f280000300800 */
[----:B------:R1:W-:Y:S01]  /*13d210*/  @P5 STG.E desc[UR40][R16.64], R90 ;  /* 0x0000005a10005986 */ /* 0x0003e2000c101928 */
[----:B---3--:R-:W-:-:S04]  /*13d220*/  IMAD.WIDE R2, R236, 0x4, R56 ;  /* 0x00000004ec027825 */ /* 0x008fc800078e0238 */
[----:B------:R-:W-:-:S04]  /*13d230*/  IMAD.WIDE R18, R236, 0x4, R52 ;  /* 0x00000004ec127825 */ /* 0x000fc800078e0234 */
[C---:B------:R-:W-:Y:S01]  /*13d240*/  IMAD.WIDE R28, R236.reuse, 0x4, R50 ;  /* 0x00000004ec1c7825 */ /* 0x040fe200078e0232 */
[----:B------:R-:W-:Y:S01]  /*13d250*/  ISETP.LT.AND P5, PT, R239, UR34, !P1 ;  /* 0x00000022ef007c0c */ /* 0x000fe2000cfa1270 */
[----:B------:R3:W-:Y:S02]  /*13d260*/  @P2 STG.E desc[UR40][R2.64], R75 ;  /* 0x0000004b02002986 */ /* 0x0007e4000c101928 */
[C---:B-1----:R-:W-:Y:S02]  /*13d270*/  IMAD.WIDE R16, R236.reuse, 0x4, R54 ;  /* 0x00000004ec107825 */ /* 0x042fe400078e0236 */
[----:B------:R-:W4:Y:S04]  /*13d280*/  LDL.LU R90, [R1+0x420] ;  /* 0x00042000015a7983 */ /* 0x000f280000300800 */
[----:B------:R1:W-:Y:S04]  /*13d290*/  @P0 STG.E desc[UR40][R16.64], R89 ;  /* 0x0000005910000986 */ /* 0x0003e8000c101928 */
[----:B------:R-:W-:Y:S04]  /*13d2a0*/  @P6 STG.E desc[UR40][R18.64], R91 ;  /* 0x0000005b12006986 */ /* 0x000fe8000c101928 */
[----:B---3--:R-:W3:Y:S01]  /*13d2b0*/  LDL.LU R75, [R1+0x230] ;  /* 0x00023000014b7983 */ /* 0x008ee20000300800 */
[----:B------:R-:W-:-:S04]  /*13d2c0*/  IMAD.WIDE R2, R236, 0x4, R48 ;  /* 0x00000004ec027825 */ /* 0x000fc800078e0230 */
[----:B-1----:R-:W-:Y:S01]  /*13d2d0*/  IMAD.WIDE R16, R236, 0x4, R46 ;  /* 0x00000004ec107825 */ /* 0x002fe200078e022e */
[----:B------:R1:W-:Y:S04]  /*13d2e0*/  @P3 STG.E desc[UR40][R28.64], R235 ;  /* 0x000000eb1c003986 */ /* 0x0003e8000c101928 */
[----:B-1----:R-:W3:Y:S04]  /*13d2f0*/  LDL.LU R235, [R1+0xd0] ;  /* 0x0000d00001eb7983 */ /* 0x002ee80000300800 */
[----:B------:R-:W3:Y:S04]  /*13d300*/  LDL.LU R89, [R1+0xc0] ;  /* 0x0000c00001597983 */ /* 0x000ee80000300800 */
[----:B------:R-:W3:Y:S04]  /*13d310*/  LDL.LU R91, [R1+0xb0] ;  /* 0x0000b000015b7983 */ /* 0x000ee80000300800 */
[----:B--2---:R-:W-:Y:S04]  /*13d320*/  @P4 STG.E desc[UR40][R2.64], R117 ;  /* 0x0000007502004986 */ /* 0x004fe8000c101928 */
[----:B----4-:R1:W-:Y:S04]  /*13d330*/  @P5 STG.E desc[UR40][R16.64], R232 ;  /* 0x000000e810005986 */ /* 0x0103e8000c101928 */
[----:B-1----:R-:W2:Y:S01]  /*13d340*/  LDL.LU R232, [R1+0xa0] ;  /* 0x0000a00001e87983 */ /* 0x002ea20000300800 */
[----:B------:R-:W-:-:S02]  /*13d350*/  ISETP.GE.AND P2, PT, R30, UR5, PT ;  /* 0x000000051e007c0c */ /* 0x000fc4000bf46270 */
[----:B------:R-:W-:Y:S02]  /*13d360*/  ISETP.LT.AND P0, PT, R237, UR34, !P1 ;  /* 0x00000022ed007c0c */ /* 0x000fe4000cf01270 */
[----:B------:R-:W-:Y:S01]  /*13d370*/  ISETP.LT.AND P1, PT, R238, UR34, !P1 ;  /* 0x00000022ee007c0c */ /* 0x000fe2000cf21270 */
[----:B------:R-:W-:Y:S01]  /*13d380*/  IMAD.WIDE R2, R236, 0x4, R44 ;  /* 0x00000004ec027825 */ /* 0x000fe200078e022c */
[----:B------:R-:W-:Y:S02]  /*13d390*/  ISETP.LT.AND P6, PT, R234, UR34, !P2 ;  /* 0x00000022ea007c0c */ /* 0x000fe4000d7c1270 */
[----:B------:R-:W-:Y:S01]  /*13d3a0*/  ISETP.LT.AND P3, PT, R116, UR34, !P2 ;  /* 0x0000002274007c0c */ /* 0x000fe2000d761270 */
[----:B------:R-:W-:Y:S02]  /*13d3b0*/  IMAD.WIDE R16, R236, 0x4, R42 ;  /* 0x00000004ec107825 */ /* 0x000fe400078e022a */
[----:B------:R-:W4:Y:S01]  /*13d3c0*/  LDL.LU R236, [R1+0x90] ;  /* 0x0000900001ec7983 */ /* 0x000f220000300800 */
[----:B------:R-:W-:Y:S01]  /*13d3d0*/  ISETP.LT.AND P5, PT, R233, UR34, !P2 ;  /* 0x00000022e9007c0c */ /* 0x000fe2000d7a1270 */
[----:B------:R-:W-:Y:S01]  /*13d3e0*/  IMAD.WIDE R18, R252, 0x4, R56 ;  /* 0x00000004fc127825 */ /* 0x000fe200078e0238 */
[----:B------:R-:W-:Y:S01]  /*13d3f0*/  ISETP.LT.AND P4, PT, R118, UR34, !P2 ;  /* 0x0000002276007c0c */ /* 0x000fe2000d781270 */
[----:B------:R-:W4:Y:S02]  /*13d400*/  LDL.LU R117, [R1+0x2780] ;  /* 0x0027800001757983 */ /* 0x000f240000300800 */
[----:B------:R-:W-:-:S02]  /*13d410*/  IMAD.WIDE R28, R252, 0x4, R54 ;  /* 0x00000004fc1c7825 */ /* 0x000fc400078e0236 */
[----:B------:R1:W-:Y:S04]  /*13d420*/  @P0 STG.E desc[UR40][R2.64], R86 ;  /* 0x0000005602000986 */ /* 0x0003e8000c101928 */
[----:B------:R-:W-:Y:S04]  /*13d430*/  @P1 STG.E desc[UR40][R16.64], R85 ;  /* 0x0000005510001986 */ /* 0x000fe8000c101928 */
[----:B------:R1:W-:Y:S01]  /*13d440*/  @P6 STG.E desc[UR40][R18.64], R88 ;  /* 0x0000005812006986 */ /* 0x0003e2000c101928 */
[----:B------:R-:W-:Y:S02]  /*13d450*/  ISETP.GE.AND P0, PT, R0, UR5, PT ;  /* 0x0000000500007c0c */ /* 0x000fe4000bf06270 */
[----:B------:R-:W-:-:S02]  /*13d460*/  ISETP.LT.AND P1, PT, R239, UR34, !P2 ;  /* 0x00000022ef007c0c */ /* 0x000fc4000d721270 */
[----:B------:R-:W-:Y:S01]  /*13d470*/  ISETP.LT.AND P6, PT, R237, UR34, !P2 ;  /* 0x00000022ed007c0c */ /* 0x000fe2000d7c1270 */
[C---:B-1----:R-:W-:Y:S01]  /*13d480*/  IMAD.WIDE R2, R252.reuse, 0x4, R52 ;  /* 0x00000004fc027825 */ /* 0x042fe200078e0234 */
[----:B------:R-:W4:Y:S03]  /*13d490*/  LDL.LU R88, [R1+0x1f84] ;  /* 0x001f840001587983 */ /* 0x000f260000300800 */
[C---:B------:R-:W-:Y:S01]  /*13d4a0*/  IMAD.WIDE R16, R252.reuse, 0x4, R50 ;  /* 0x00000004fc107825 */ /* 0x040fe200078e0232 */
[----:B------:R1:W-:Y:S01]  /*13d4b0*/  @P3 STG.E desc[UR40][R28.64], R90 ;  /* 0x0000005a1c003986 */ /* 0x0003e2000c101928 */
[----:B------:R-:W-:Y:S02]  /*13d4c0*/  ISETP.LT.AND P3, PT, R119, UR34, !P2 ;  /* 0x0000002277007c0c */ /* 0x000fe4000d761270 */
[C---:B------:R-:W-:Y:S01]  /*13d4d0*/  IMAD.WIDE R18, R252.reuse, 0x4, R44 ;  /* 0x00000004fc127825 */ /* 0x040fe200078e022c */
[----:B---3--:R3:W-:Y:S04]  /*13d4e0*/  @P5 STG.E desc[UR40][R2.64], R75 ;  /* 0x0000004b02005986 */ /* 0x0087e8000c101928 */
[----:B-1----:R-:W4:Y:S04]  /*13d4f0*/  LDL.LU R90, [R1+0x1f74] ;  /* 0x001f7400015a7983 */ /* 0x002f280000300800 */
[----:B------:R-:W4:Y:S04]  /*13d500*/  LDL.LU R0, [R1+0x53cc] ;  /* 0x0053cc0001007983 */ /* 0x000f280000300800 */
[----:B------:R-:W4:Y:S04]  /*13d510*/  LDL.LU R86, [R1+0x1f64] ;  /* 0x001f640001567983 */ /* 0x000f280000300800 */
[----:B------:R-:W4:Y:S01]  /*13d520*/  LDL.LU R85, [R1+0x1f44] ;  /* 0x001f440001557983 */ /* 0x000f220000300800 */
[----:B---3--:R-:W-:-:S04]  /*13d530*/  IMAD.WIDE R2, R252, 0x4, R48 ;  /* 0x00000004fc027825 */ /* 0x008fc800078e0230 */
[C---:B------:R-:W-:Y:S01]  /*13d540*/  IMAD.WIDE R28, R252.reuse, 0x4, R42 ;  /* 0x00000004fc1c7825 */ /* 0x040fe200078e022a */
[----:B------:R1:W-:Y:S04]  /*13d550*/  @P4 STG.E desc[UR40][R16.64], R235 ;  /* 0x000000eb10004986 */ /* 0x0003e8000c101928 */
[----:B------:R3:W-:Y:S01]  /*13d560*/  @P3 STG.E desc[UR40][R2.64], R89 ;  /* 0x0000005902003986 */ /* 0x0007e2000c101928 */
[----:B-1----:R-:W-:-:S03]  /*13d570*/  IMAD.WIDE R16, R252, 0x4, R46 ;  /* 0x00000004fc107825 */ /* 0x002fc600078e022e */
[----:B------:R-:W4:Y:S04]  /*13d580*/  LDL.LU R235, [R1+0x1f24] ;  /* 0x001f240001eb7983 */ /* 0x000f280000300800 */
[----:B------:R-:W4:Y:S04]  /*13d590*/  LDL.LU R252, [R1+0x1e14] ;  /* 0x001e140001fc7983 */ /* 0x000f280000300800 */
[----:B---3--:R-:W3:Y:S04]  /*13d5a0*/  LDL.LU R89, [R1+0x1d54] ;  /* 0x001d540001597983 */ /* 0x008ee80000300800 */
[----:B------:R-:W-:Y:S04]  /*13d5b0*/  @P1 STG.E desc[UR40][R16.64], R91 ;  /* 0x0000005b10001986 */ /* 0x000fe8000c101928 */
[----:B--2---:R1:W-:Y:S04]  /*13d5c0*/  @P6 STG.E desc[UR40][R18.64], R232 ;  /* 0x000000e812006986 */ /* 0x0043e8000c101928 */
[----:B-1----:R-:W2:Y:S01]  /*13d5d0*/  LDL.LU R232, [R1+0x19d4] ;  /* 0x0019d40001e87983 */ /* 0x002ea20000300800 */
[----:B------:R-:W-:-:S02]  /*13d5e0*/  ISETP.LT.AND P2, PT, R238, UR34, !P2 ;  /* 0x00000022ee007c0c */ /* 0x000fc4000d741270 */
[----:B------:R-:W-:Y:S02]  /*13d5f0*/  ISETP.LT.AND P5, PT, R234, UR34, !P0 ;  /* 0x00000022ea007c0c */ /* 0x000fe4000c7a1270 */
[----:B------:R-:W-:Y:S02]  /*13d600*/  ISETP.LT.AND P4, PT, R116, UR34, !P0 ;  /* 0x0000002274007c0c */ /* 0x000fe4000c781270 */
[----:B------:R-:W-:Y:S02]  /*13d610*/  ISETP.LT.AND P6, PT, R233, UR34, !P0 ;  /* 0x00000022e9007c0c */ /* 0x000fe4000c7c1270 */
[----:B------:R-:W-:Y:S01]  /*13d620*/  ISETP.LT.AND P3, PT, R118, UR34, !P0 ;  /* 0x0000002276007c0c */ /* 0x000fe2000c761270 */
[----:B----4-:R-:W-:-:S04]  /*13d630*/  IMAD.WIDE R2, R117, 0x4, R56 ;  /* 0x0000000475027825 */ /* 0x010fc800078e0238 */
[----:B------:R1:W-:Y:S01]  /*13d640*/  @P2 STG.E desc[UR40][R28.64], R236 ;  /* 0x000000ec1c002986 */ /* 0x0003e2000c101928 */
[----:B------:R-:W-:Y:S01]  /*13d650*/  ISETP.LT.AND P2, PT, R119, UR34, !P0 ;  /* 0x0000002277007c0c */ /* 0x000fe2000c741270 */
[----:B------:R-:W-:Y:S01]  /*13d660*/  IMAD.WIDE R16, R117, 0x4, R54 ;  /* 0x0000000475107825 */ /* 0x000fe200078e0236 */
[----:B------:R-:W-:Y:S01]  /*13d670*/  ISETP.LT.AND P1, PT, R239, UR34, !P0 ;  /* 0x00000022ef007c0c */ /* 0x000fe2000c721270 */
[----:B-1----:R-:W4:Y:S04]  /*13d680*/  LDL.LU R236, [R1+0x2784] ;  /* 0x0027840001ec7983 */ /* 0x002f280000300800 */
[----:B------:R-:W4:Y:S04]  /*13d690*/  LDL.LU R75, [R1+0x14b4] ;  /* 0x0014b400014b7983 */ /* 0x000f280000300800 */
[----:B------:R-:W4:Y:S04]  /*13d6a0*/  LDL.LU R30, [R1+0x53c8] ;  /* 0x0053c800011e7983 */ /* 0x000f280000300800 */
[----:B------:R-:W4:Y:S04]  /*13d6b0*/  LDL.LU R91, [R1+0x424] ;  /* 0x00042400015b7983 */ /* 0x000f280000300800 */
[----:B------:R1:W-:Y:S01]  /*13d6c0*/  @P5 STG.E desc[UR40][R2.64], R88 ;  /* 0x0000005802005986 */ /* 0x0003e2000c101928 */
[----:B------:R-:W-:-:S04]  /*13d6d0*/  IMAD.WIDE R18, R117, 0x4, R48 ;  /* 0x0000000475127825 */ /* 0x000fc800078e0230 */
[C---:B------:R-:W-:Y:S01]  /*13d6e0*/  IMAD.WIDE R28, R117.reuse, 0x4, R46 ;  /* 0x00000004751c7825 */ /* 0x040fe200078e022e */
[----:B------:R-:W-:Y:S01]  /*13d6f0*/  ISETP.LT.AND P5, PT, R238, UR34, !P0 ;  /* 0x00000022ee007c0c */ /* 0x000fe2000c7a1270 */
[----:B------:R1:W-:Y:S02]  /*13d700*/  @P4 STG.E desc[UR40][R16.64], R90 ;  /* 0x0000005a10004986 */ /* 0x0003e4000c101928 */
[----:B-1----:R-:W-:Y:S02]  /*13d710*/  IMAD.WIDE R2, R117, 0x4, R52 ;  /* 0x0000000475027825 */ /* 0x002fe400078e0234 */
[----:B------:R-:W4:Y:S01]  /*13d720*/  LDL.LU R88, [R1+0x234] ;  /* 0x0002340001587983 */ /* 0x000f220000300800 */
[----:B------:R-:W-:Y:S01]  /*13d730*/  ISETP.LT.AND P4, PT, R237, UR34, !P0 ;  /* 0x00000022ed007c0c */ /* 0x000fe2000c781270 */
[C---:B------:R-:W-:Y:S02]  /*13d740*/  IMAD.WIDE R16, R117.reuse, 0x4, R50 ;  /* 0x0000000475107825 */ /* 0x040fe400078e0232 */
[----:B------:R-:W4:Y:S04]  /*13d750*/  LDL.LU R90, [R1+0xd4] ;  /* 0x0000d400015a7983 */ /* 0x000f280000300800 */
[----:B------:R1:W-:Y:S04]  /*13d760*/  @P6 STG.E desc[UR40][R2.64], R86 ;  /* 0x0000005602006986 */ /* 0x0003e8000c101928 */
[----:B------:R1:W-:Y:S01]  /*13d770*/  @P3 STG.E desc[UR40][R16.64], R85 ;  /* 0x0000005510003986 */ /* 0x0003e2000c101928 */
[----:B------:R-:W-:Y:S01]  /*13d780*/  ISETP.GE.AND P0, PT, R0, UR5, PT ;  /* 0x0000000500007c0c */ /* 0x000fe2000bf06270 */
[----:B-1----:R-:W-:-:S04]  /*13d790*/  IMAD.WIDE R2, R117, 0x4, R44 ;  /* 0x0000000475027825 */ /* 0x002fc800078e022c */
[----:B------:R-:W-:Y:S01]  /*13d7a0*/  IMAD.WIDE R16, R117, 0x4, R42 ;  /* 0x0000000475107825 */ /* 0x000fe200078e022a */
[----:B------:R-:W-:Y:S04]  /*13d7b0*/  @P2 STG.E desc[UR40][R18.64], R235 ;  /* 0x000000eb12002986 */ /* 0x000fe8000c101928 */
[----:B------:R1:W-:Y:S04]  /*13d7c0*/  @P1 STG.E desc[UR40][R28.64], R252 ;  /* 0x000000fc1c001986 */ /* 0x0003e8000c101928 */
[----:B---3--:R3:W-:Y:S04]  /*13d7d0*/  @P4 STG.E desc[UR40][R2.64], R89 ;  /* 0x0000005902004986 */ /* 0x0087e8000c101928 */
[----:B-1----:R-:W4:Y:S04]  /*13d7e0*/  LDL.LU R252, [R1+0xc4] ;  /* 0x0000c40001fc7983 */ /* 0x002f280000300800 */
[----:B------:R-:W4:Y:S04]  /*13d7f0*/  LDL.LU R117, [R1+0xb4] ;  /* 0x0000b40001757983 */ /* 0x000f280000300800 */
[----:B------:R-:W4:Y:S04]  /*13d800*/  LDL.LU R235, [R1+0x2788] ;  /* 0x0027880001eb7983 */ /* 0x000f280000300800 */
[----:B------:R-:W4:Y:S04]  /*13d810*/  LDL.LU R86, [R1+0xa4] ;  /* 0x0000a40001567983 */ /* 0x000f280000300800 */
[----:B------:R-:W4:Y:S04]  /*13d820*/  LDL.LU R0, [R1+0x53d0] ;  /* 0x0053d00001007983 */ /* 0x000f280000300800 */
[----:B------:R-:W4:Y:S04]  /*13d830*/  LDL.LU R85, [R1+0x94] ;  /* 0x0000940001557983 */ /* 0x000f280000300800 */
[----:B---3--:R-:W3:Y:S04]  /*13d840*/  LDL.LU R89, [R1+0x1f88] ;  /* 0x001f880001597983 */ /* 0x008ee80000300800 */
        /* <DEDUP_REMOVED lines=8> */
[----:B------:R-:W-:-:S04]  /*13d8d0*/  IMAD.WIDE R16, R236, 0x4, R54 ;  /* 0x00000004ec107825 */ /* 0x000fc800078e0236 */
[C---:B------:R-:W-:Y:S01]  /*13d8e0*/  IMAD.WIDE R18, R236.reuse, 0x4, R52 ;  /* 0x00000004ec127825 */ /* 0x040fe200078e0234 */
[----:B------:R-:W-:Y:S04]  /*13d8f0*/  @P2 STG.E desc[UR40][R2.64], R75 ;  /* 0x0000004b02002986 */ /* 0x000fe8000c101928 */
[----:B------:R1:W-:Y:S01]  /*13d900*/  @P1 STG.E desc[UR40][R16.64], R91 ;  /* 0x0000005b10001986 */ /* 0x0003e2000c101928 */
[----:B------:R-:W-:Y:S01]  /*13d910*/  IMAD.WIDE R28, R236, 0x4, R50 ;  /* 0x00000004ec1c7825 */ /* 0x000fe200078e0232 */
[----:B------:R-:W-:Y:S02]  /*13d920*/  ISETP.LT.AND P5, PT, R239, UR34, !P0 ;  /* 0x00000022ef007c0c */ /* 0x000fe4000c7a1270 */
[----:B------:R-:W-:Y:S02]  /*13d930*/  ISETP.GE.AND P2, PT, R30, UR5, PT ;  /* 0x000000051e007c0c */ /* 0x000fe4000bf46270 */
[----:B------:R-:W-:Y:S01]  /*13d940*/  ISETP.LT.AND P1, PT, R237, UR34, !P0 ;  /* 0x00000022ed007c0c */ /* 0x000fe2000c721270 */
[----:B-1----:R-:W4:Y:S04]  /*13d950*/  LDL.LU R91, [R1+0x1f68] ;  /* 0x001f6800015b7983 */ /* 0x002f280000300800 */
[----:B------:R-:W-:Y:S01]  /*13d960*/  @P6 STG.E desc[UR40][R18.64], R88 ;  /* 0x0000005812006986 */ /* 0x000fe2000c101928 */
[----:B------:R-:W-:Y:S01]  /*13d970*/  IMAD.WIDE R2, R236, 0x4, R48 ;  /* 0x00000004ec027825 */ /* 0x000fe200078e0230 */
[----:B------:R-:W-:-:S03]  /*13d980*/  ISETP.LT.AND P0, PT, R238, UR34, !P0 ;  /* 0x00000022ee007c0c */ /* 0x000fc6000c701270 */
[----:B------:R-:W-:Y:S01]  /*13d990*/  IMAD.WIDE R16, R236, 0x4, R46 ;  /* 0x00000004ec107825 */ /* 0x000fe200078e022e */
[----:B------:R1:W-:Y:S01]  /*13d9a0*/  @P3 STG.E desc[UR40][R28.64], R90 ;  /* 0x0000005a1c003986 */ /* 0x0003e2000c101928 */
[----:B------:R-:W-:Y:S02]  /*13d9b0*/  ISETP.LT.AND P6, PT, R234, UR34, !P2 ;  /* 0x00000022ea007c0c */ /* 0x000fe4000d7c1270 */
[----:B------:R-:W-:Y:S01]  /*13d9c0*/  ISETP.LT.AND P3, PT, R116, UR34, !P2 ;  /* 0x0000002274007c0c */ /* 0x000fe2000d761270 */
[----:B-1----:R-:W4:Y:S04]  /*13d9d0*/  LDL.LU R90, [R1+0x1f48] ;  /* 0x001f4800015a7983 */ /* 0x002f280000300800 */
[----:B------:R-:W4:Y:S04]  /*13d9e0*/  LDL.LU R75, [R1+0x1f28] ;  /* 0x001f2800014b7983 */ /* 0x000f280000300800 */
[----:B------:R-:W4:Y:S04]  /*13d9f0*/  LDL.LU R88, [R1+0x1e18] ;  /* 0x001e180001587983 */ /* 0x000f280000300800 */
[----:B------:R1:W-:Y:S04]  /*13da00*/  @P4 STG.E desc[UR40][R2.64], R252 ;  /* 0x000000fc02004986 */ /* 0x0003e8000c101928 */
[----:B------:R1:W-:Y:S01]  /*13da10*/  @P5 STG.E desc[UR40][R16.64], R117 ;  /* 0x0000007510005986 */ /* 0x0003e2000c101928 */
[----:B------:R-:W-:-:S04]  /*13da20*/  IMAD.WIDE R18, R235, 0x4, R56 ;  /* 0x00000004eb127825 */ /* 0x000fc800078e0238 */
[----:B------:R-:W-:Y:S01]  /*13da30*/  IMAD.WIDE R28, R235, 0x4, R54 ;  /* 0x00000004eb1c7825 */ /* 0x000fe200078e0236 */
[----:B-1----:R-:W4:Y:S03]  /*13da40*/  LDL.LU R252, [R1+0x1d58] ;  /* 0x001d580001fc7983 */ /* 0x002f260000300800 */
[C---:B------:R-:W-:Y:S01]  /*13da50*/  IMAD.WIDE R2, R236.reuse, 0x4, R44 ;  /* 0x00000004ec027825 */ /* 0x040fe200078e022c */
[----:B------:R-:W4:Y:S03]  /*13da60*/  LDL.LU R117, [R1+0x19d8] ;  /* 0x0019d80001757983 */ /* 0x000f260000300800 */
[----:B------:R-:W-:Y:S02]  /*13da70*/  IMAD.WIDE R16, R236, 0x4, R42 ;  /* 0x00000004ec107825 */ /* 0x000fe400078e022a */
[----:B------:R-:W4:Y:S04]  /*13da80*/  LDL.LU R236, [R1+0x278c] ;  /* 0x00278c0001ec7983 */ /* 0x000f280000300800 */
[----:B------:R-:W-:Y:S04]  /*13da90*/  @P1 STG.E desc[UR40][R2.64], R86 ;  /* 0x0000005602001986 */ /* 0x000fe8000c101928 */
[----:B------:R-:W-:Y:S04]  /*13daa0*/  @P0 STG.E desc[UR40][R16.64], R85 ;  /* 0x0000005510000986 */ /* 0x000fe8000c101928 */
[----:B---3--:R1:W-:Y:S04]  /*13dab0*/  @P6 STG.E desc[UR40][R18.64], R89 ;  /* 0x0000005912006986 */ /* 0x0083e8000c101928 */
[----:B-1----:R-:W3:Y:S04]  /*13dac0*/  LDL.LU R89, [R1+0x14b8] ;  /* 0x0014b80001597983 */ /* 0x002ee80000300800 */
[----:B--2---:R1:W-:Y:S04]  /*13dad0*/  @P3 STG.E desc[UR40][R28.64], R232 ;  /* 0x000000e81c003986 */ /* 0x0043e8000c101928 */
[----:B-1----:R-:W2:Y:S01]  /*13dae0*/  LDL.LU R232, [R1+0x428] ;  /* 0x0004280001e87983 */ /* 0x002ea20000300800 */
[----:B------:R-:W-:-:S02]  /*13daf0*/  ISETP.LT.AND P5, PT, R233, UR34, !P2 ;  /* 0x00000022e9007c0c */ /* 0x000fc4000d7a1270 */
[----:B------:R-:W-:Y:S01]  /*13db00*/  ISETP.LT.AND P4, PT, R118, UR34, !P2 ;  /* 0x0000002276007c0c */ /* 0x000fe2000d781270 */
[----:B------:R-:W-:Y:S01]  /*13db10*/  IMAD.WIDE R2, R235, 0x4, R52 ;  /* 0x00000004eb027825 */ /* 0x000fe200078e0234 */
[----:B------:R-:W-:Y:S02]  /*13db20*/  ISETP.GE.AND P1, PT, R0, UR5, PT ;  /* 0x0000000500007c0c */ /* 0x000fe4000bf26270 */
[----:B------:R-:W-:Y:S01]  /*13db30*/  ISETP.LT.AND P3, PT, R119, UR34, !P2 ;  /* 0x0000002277007c0c */ /* 0x000fe2000d761270 */
[----:B------:R-:W2:Y:S04]  /*13db40*/  LDL.LU R0, [R1+0x53e0] ;  /* 0x0053e00001007983 */ /* 0x000ea80000300800 */
[----:B------:R-:W2:Y:S01]  /*13db50*/  LDL.LU R85, [R1+0x238] ;  /* 0x0002380001557983 */ /* 0x000ea20000300800 */
[----:B------:R-:W-:-:S02]  /*13db60*/  ISETP.LT.AND P0, PT, R239, UR34, !P2 ;  /* 0x00000022ef007c0c */ /* 0x000fc4000d701270 */
[----:B------:R-:W-:Y:S01]  /*13db70*/  ISETP.LT.AND P6, PT, R237, UR34, !P2 ;  /* 0x00000022ed007c0c */ /* 0x000fe2000d7c1270 */
[C---:B------:R-:W-:Y:S01]  /*13db80*/  IMAD.WIDE R16, R235.reuse, 0x4, R50 ;  /* 0x00000004eb107825 */ /* 0x040fe200078e0232 */
[----:B------:R-:W-:Y:S01]  /*13db90*/  ISETP.LT.AND P2, PT, R238, UR34, !P2 ;  /* 0x00000022ee007c0c */ /* 0x000fe2000d741270 */
[----:B----4-:R1:W-:Y:S02]  /*13dba0*/  @P5 STG.E desc[UR40][R2.64], R91 ;  /* 0x0000005b02005986 */ /* 0x0103e4000c101928 */
[----:B------:R-:W-:-:S04]  /*13dbb0*/  IMAD.WIDE R18, R235, 0x4, R44 ;  /* 0x00000004eb127825 */ /* 0x000fc800078e022c */
[C---:B------:R-:W-:Y:S01]  /*13dbc0*/  IMAD.WIDE R28, R235.reuse, 0x4, R42 ;  /* 0x00000004eb1c7825 */ /* 0x040fe200078e022a */
[----:B-1----:R-:W4:Y:S03]  /*13dbd0*/  LDL.LU R91, [R1+0xd8] ;  /* 0x0000d800015b7983 */ /* 0x002f260000300800 */
[----:B------:R-:W-:Y:S01]  /*13dbe0*/  IMAD.WIDE R2, R235, 0x4, R48 ;  /* 0x00000004eb027825 */ /* 0x000fe200078e0230 */
[----:B------:R-:W-:Y:S01]  /*13dbf0*/  ISETP.LT.AND P5, PT, R234, UR34, !P1 ;  /* 0x00000022ea007c0c */ /* 0x000fe2000cfa1270 */
[----:B------:R1:W-:Y:S01]  /*13dc00*/  @P4 STG.E desc[UR40][R16.64], R90 ;  /* 0x0000005a10004986 */ /* 0x0003e2000c101928 */
[----:B------:R-:W-:-:S03]  /*13dc10*/  ISETP.LT.AND P4, PT, R116, UR34, !P1 ;  /* 0x0000002274007c0c */ /* 0x000fc6000cf81270 */
[----:B------:R1:W-:Y:S02]  /*13dc20*/  @P3 STG.E desc[UR40][R2.64], R75 ;  /* 0x0000004b02003986 */ /* 0x0003e4000c101928 */
[----:B-1----:R-:W-:Y:S02]  /*13dc30*/  IMAD.WIDE R16, R235, 0x4, R46 ;  /* 0x00000004eb107825 */ /* 0x002fe400078e022e */
[----:B------:R-:W4:Y:S04]  /*13dc40*/  LDL.LU R90, [R1+0xc8] ;  /* 0x0000c800015a7983 */ /* 0x000f280000300800 */
[----:B------:R-:W4:Y:S04]  /*13dc50*/  LDL.LU R235, [R1+0xb8] ;  /* 0x0000b80001eb7983 */ /* 0x000f280000300800 */
[----:B------:R1:W-:Y:S04]  /*13dc60*/  @P0 STG.E desc[UR40][R16.64], R88 ;  /* 0x0000005810000986 */ /* 0x0003e8000c101928 */
[----:B------:R1:W-:Y:S04]  /*13dc70*/  @P6 STG.E desc[UR40][R18.64], R252 ;  /* 0x000000fc12006986 */ /* 0x0003e8000c101928 */
[----:B------:R1:W-:Y:S01]  /*13dc80*/  @P2 STG.E desc[UR40][R28.64], R117 ;  /* 0x000000751c002986 */ /* 0x0003e2000c101928 */
[----:B------:R-:W-:-:S04]  /*13dc90*/  IMAD.WIDE R2, R236, 0x4, R56 ;  /* 0x00000004ec027825 */ /* 0x000fc800078e0238 */
[----:B-1----:R-:W-:Y:S01]  /*13dca0*/  IMAD.WIDE R16, R236, 0x4, R54 ;  /* 0x00000004ec107825 */ /* 0x002fe200078e0236 */
[----:B------:R-:W4:Y:S04]  /*13dcb0*/  LDL.LU R252, [R1+0xa8] ;  /* 0x0000a80001fc7983 */ /* 0x000f280000300800 */
[----:B------:R-:W4:Y:S04]  /*13dcc0*/  LDL.LU R117, [R1+0x98] ;  /* 0x0000980001757983 */ /* 0x000f280000300800 */
[----:B------:R-:W4:Y:S04]  /*13dcd0*/  LDL.LU R88, [R1+0x2790] ;  /* 0x0027900001587983 */ /* 0x000f280000300800 */
[----:B------:R-:W4:Y:S04]  /*13dce0*/  LDL.LU R86, [R1+0x1f8c] ;  /* 0x001f8c0001567983 */ /* 0x000f280000300800 */
[----:B------:R-:W4:Y:S04]  /*13dcf0*/  LDL.LU R30, [R1+0x53dc] ;  /* 0x0053dc00011e7983 */ /* 0x000f280000300800 */
[----:B------:R-:W4:Y:S04]  /*13dd00*/  LDL.LU R75, [R1+0x1f7c] ;  /* 0x001f7c00014b7983 */ /* 0x000f280000300800 */
[----:B---3--:R1:W-:Y:S04]  /*13dd10*/  @P5 STG.E desc[UR40][R2.64], R89 ;  /* 0x0000005902005986 */ /* 0x0083e8000c101928 */
[----:B-1----:R-:W3:Y:S04]  /*13dd20*/  LDL.LU R89, [R1+0x1f6c] ;  /* 0x001f6c0001597983 */ /* 0x002ee80000300800 */
[----:B--2---:R1:W-:Y:S04]  /*13dd30*/  @P4 STG.E desc[UR40][R16.64], R232 ;  /* 0x000000e810004986 */ /* 0x0043e8000c101928 */
[----:B-1----:R-:W2:Y:S01]  /*13dd40*/  LDL.LU R232, [R1+0x1f4c] ;  /* 0x001f4c0001e87983 */ /* 0x002ea20000300800 */
[----:B------:R-:W-:-:S02]  /*13dd50*/  ISETP.LT.AND P6, PT, R233, UR34, !P1 ;  /* 0x00000022e9007c0c */ /* 0x000fc4000cfc1270 */
[----:B------:R-:W-:Y:S01]  /*13dd60*/  ISETP.LT.AND P3, PT, R118, UR34, !P1 ;  /* 0x0000002276007c0c */ /* 0x000fe2000cf61270 */
[----:B------:R-:W-:Y:S01]  /*13dd70*/  IMAD.WIDE R2, R236, 0x4, R52 ;  /* 0x00000004ec027825 */ /* 0x000fe200078e0234 */
[----:B------:R-:W-:-:S03]  /*13dd80*/  ISETP.LT.AND P2, PT, R119, UR34, !P1 ;  /* 0x0000002277007c0c */ /* 0x000fc6000cf41270 */
[----:B------:R-:W-:Y:S01]  /*13dd90*/  IMAD.WIDE R16, R236, 0x4, R50 ;  /* 0x00000004ec107825 */ /* 0x000fe200078e0232 */
[----:B------:R-:W-:-:S03]  /*13dda0*/  ISETP.LT.AND P0, PT, R239, UR34, !P1 ;  /* 0x00000022ef007c0c */ /* 0x000fc6000cf01270 */
[----:B------:R-:W-:-:S04]  /*13ddb0*/  IMAD.WIDE R18, R236, 0x4, R48 ;  /* 0x00000004ec127825 */ /* 0x000fc800078e0230 */
[----:B------:R-:W-:Y:S01]  /*13ddc0*/  IMAD.WIDE R28, R236, 0x4, R46 ;  /* 0x00000004ec1c7825 */ /* 0x000fe200078e022e */
[----:B------:R-:W-:Y:S01]  /*13ddd0*/  ISETP.LT.AND P4, PT, R237, UR34, !P1 ;  /* 0x00000022ed007c0c */ /* 0x000fe2000cf81270 */
[----:B------:R1:W-:Y:S01]  /*13dde0*/  @P6 STG.E desc[UR40][R2.64], R85 ;  /* 0x0000005502006986 */ /* 0x0003e2000c101928 */
[----:B------:R-:W-:-:S03]  /*13ddf0*/  ISETP.LT.AND P5, PT, R238, UR34, !P1 ;  /* 0x00000022ee007c0c */ /* 0x000fc6000cfa1270 */
[----:B----4-:R4:W-:Y:S01]  /*13de00*/  @P3 STG.E desc[UR40][R16.64], R91 ;  /* 0x0000005b10003986 */ /* 0x0109e2000c101928 */
[----:B------:R-:W-:Y:S01]  /*13de10*/  ISETP.GE.AND P1, PT, R0, UR5, PT ;  /* 0x0000000500007c0c */ /* 0x000fe2000bf26270 */
[----:B-1----:R-:W-:-:S04]  /*13de20*/  IMAD.WIDE R2, R236, 0x4, R44 ;  /* 0x00000004ec027825 */ /* 0x002fc800078e022c */
[----:B----4-:R-:W-:Y:S01]  /*13de30*/  IMAD.WIDE R16, R236, 0x4, R42 ;  /* 0x00000004ec107825 */ /* 0x010fe200078e022a */
[----:B------:R-:W4:Y:S04]  /*13de40*/  LDL.LU R91, [R1+0x1f2c] ;  /* 0x001f2c00015b7983 */ /* 0x000f280000300800 */
[----:B------:R-:W4:Y:S01]  /*13de50*/  LDL.LU R236, [R1+0x1e1c] ;  /* 0x001e1c0001ec7983 */ /* 0x000f220000300800 */
[----:B------:R-:W-:Y:S02]  /*13de60*/  ISETP.LT.AND P6, PT, R233, UR34, !P1 ;  /* 0x00000022e9007c0c */ /* 0x000fe4000cfc1270 */
[----:B------:R-:W-:Y:S01]  /*13de70*/  ISETP.LT.AND P3, PT, R118, UR34, !P1 ;  /* 0x0000002276007c0c */ /* 0x000fe2000cf61270 */
[----:B------:R-:W4:Y:S04]  /*13de80*/  LDL.LU R85, [R1+0x27ac] ;  /* 0x0027ac0001557983 */ /* 0x000f280000300800 */
[----:B------:R1:W-:Y:S04]  /*13de90*/  @P2 STG.E desc[UR40][R18.64], R90 ;  /* 0x0000005a12002986 */ /* 0x0003e8000c101928 */
[----:B------:R1:W-:Y:S01]  /*13dea0*/  @P0 STG.E desc[UR40][R28.64], R235 ;  /* 0x000000eb1c000986 */ /* 0x0003e2000c101928 */
[----:B------:R-:W-:-:S02]  /*13deb0*/  ISETP.LT.AND P2, PT, R234, UR34, !P1 ;  /* 0x00000022ea007c0c */ /* 0x000fc4000cf41270 */
[----:B------:R-:W-:Y:S01]  /*13dec0*/  ISETP.LT.AND P0, PT, R116, UR34, !P1 ;  /* 0x0000002274007c0c */ /* 0x000fe2000cf01270 */
[----:B-1----:R-:W4:Y:S04]  /*13ded0*/  LDL.LU R90, [R1+0x1d5c] ;  /* 0x001d5c00015a7983 */ /* 0x002f280000300800 */
[----:B------:R-:W4:Y:S04]  /*13dee0*/  LDL.LU R0, [R1+0x53f4] ;  /* 0x0053f40001007983 */ /* 0x000f280000300800 */
[----:B------:R-:W4:Y:S04]  /*13def0*/  LDL.LU R235, [R1+0x19dc] ;  /* 0x0019dc0001eb7983 */ /* 0x000f280000300800 */
[----:B------:R1:W-:Y:S04]  /*13df00*/  @P4 STG.E desc[UR40][R2.64], R252 ;  /* 0x000000fc02004986 */ /* 0x0003e8000c101928 */
[----:B------:R1:W-:Y:S01]  /*13df10*/  @P5 STG.E desc[UR40][R16.64], R117 ;  /* 0x0000007510005986 */ /* 0x0003e2000c101928 */
[----:B------:R-:W-:-:S04]  /*13df20*/  IMAD.WIDE R18, R88, 0x4, R52 ;  /* 0x0000000458127825 */ /* 0x000fc800078e0234 */
[----:B------:R-:W-:-:S04]  /*13df30*/  IMAD.WIDE R28, R88, 0x4, R50 ;  /* 0x00000004581c7825 */ /* 0x000fc800078e0232 */
[----:B-1----:R-:W-:-:S04]  /*13df40*/  IMAD.WIDE R2, R88, 0x4, R56 ;  /* 0x0000000458027825 */ /* 0x002fc800078e0238 */
[----:B------:R-:W-:Y:S01]  /*13df50*/  IMAD.WIDE R16, R88, 0x4, R54 ;  /* 0x0000000458107825 */ /* 0x000fe200078e0236 */
[----:B------:R-:W4:Y:S04]  /*13df60*/  LDL.LU R252, [R1+0x14bc] ;  /* 0x0014bc0001fc7983 */ /* 0x000f280000300800 */
[----:B------:R-:W-:Y:S04]  /*13df70*/  @P2 STG.E desc[UR40][R2.64], R86 ;  /* 0x0000005602002986 */ /* 0x000fe8000c101928 */
[----:B------:R-:W-:Y:S04]  /*13df80*/  @P0 STG.E desc[UR40][R16.64], R75 ;  /* 0x0000004b10000986 */ /* 0x000fe8000c101928 */
[----:B------:R-:W4:Y:S04]  /*13df90*/  LDL.LU R117, [R1+0x42c] ;  /* 0x00042c0001757983 */ /* 0x000f280000300800 */
[----:B---3--:R-:W-:Y:S04]  /*13dfa0*/  @P6 STG.E desc[UR40][R18.64], R89 ;  /* 0x0000005912006986 */ /* 0x008fe8000c101928 */
[----:B--2---:R1:W-:Y:S04]  /*13dfb0*/  @P3 STG.E desc[UR40][R28.64], R232 ;  /* 0x000000e81c003986 */ /* 0x0043e8000c101928 */
[----:B-1----:R-:W2:Y:S01]  /*13dfc0*/  LDL.LU R232, [R1+0x23c] ;  /* 0x00023c0001e87983 */ /* 0x002ea20000300800 */
[----:B------:R-:W-:-:S02]  /*13dfd0*/  ISETP.LT.AND P4, PT, R119, UR34, !P1 ;  /* 0x0000002277007c0c */ /* 0x000fc4000cf81270 */
[----:B------:R-:W-:Y:S01]  /*13dfe0*/  ISETP.LT.AND P5, PT, R239, UR34, !P1 ;  /* 0x00000022ef007c0c */ /* 0x000fe2000cfa1270 */
[----:B------:R-:W-:-:S04]  /*13dff0*/  IMAD.WIDE R2, R88, 0x4, R48 ;  /* 0x0000000458027825 */ /* 0x000fc800078e0230 */
[----:B------:R-:W-:Y:S01]  /*13e000*/  IMAD.WIDE R16, R88, 0x4, R46 ;  /* 0x0000000458107825 */ /* 0x000fe200078e022e */
[----:B------:R-:W3:Y:S01]  /*13e010*/  LDL.LU R86, [R1+0xdc] ;  /* 0x0000dc0001567983 */ /* 0x000ee20000300800 */
[----:B------:R-:W-:Y:S02]  /*13e020*/  ISETP.LT.AND P0, PT, R237, UR34, !P1 ;  /* 0x00000022ed007c0c */ /* 0x000fe4000cf01270 */
[----:B------:R-:W-:Y:S02]  /*13e030*/  ISETP.LT.AND P1, PT, R238, UR34, !P1 ;  /* 0x00000022ee007c0c */ /* 0x000fe4000cf21270 */
[----:B------:R-:W-:Y:S01]  /*13e040*/  ISETP.GE.AND P2, PT, R30, UR5, PT ;  /* 0x000000051e007c0c */ /* 0x000fe2000bf46270 */
[----:B----4-:R-:W-:Y:S04]  /*13e050*/  @P4 STG.E desc[UR40][R2.64], R91 ;  /* 0x0000005b02004986 */ /* 0x010fe8000c101928 */
[----:B------:R1:W-:Y:S01]  /*13e060*/  @P5 STG.E desc[UR40][R16.64], R236 ;  /* 0x000000ec10005986 */ /* 0x0003e2000c101928 */
[----:B------:R-:W-:-:S02]  /*13e070*/  ISETP.LT.AND P6, PT, R234, UR34, !P2 ;  /* 0x00000022ea007c0c */ /* 0x000fc4000d7c1270 */
[----:B------:R-:W-:Y:S01]  /*13e080*/  ISETP.LT.AND P3, PT, R116, UR34, !P2 ;  /* 0x0000002274007c0c */ /* 0x000fe2000d761270 */
[----:B-1----:R-:W4:Y:S04]  /*13e090*/  LDL.LU R236, [R1+0x27c4] ;  /* 0x0027c40001ec7983 */ /* 0x002f280000300800 */
[----:B------:R-:W4:Y:S04]  /*13e0a0*/  LDL.LU R75, [R1+0xcc] ;  /* 0x0000cc00014b7983 */ /* 0x000f280000300800 */
[----:B------:R-:W4:Y:S01]  /*13e0b0*/  LDL.LU R89, [R1+0xbc] ;  /* 0x0000bc0001597983 */ /* 0x000f220000300800 */
[----:B------:R-:W-:-:S04]  /*13e0c0*/  IMAD.WIDE R2, R88, 0x4, R44 ;  /* 0x0000000458027825 */ /* 0x000fc800078e022c */
[----:B------:R-:W-:Y:S01]  /*13e0d0*/  IMAD.WIDE R16, R88, 0x4, R42 ;  /* 0x0000000458107825 */ /* 0x000fe200078e022a */
[----:B------:R-:W4:Y:S04]  /*13e0e0*/  LDL.LU R91, [R1+0xac] ;  /* 0x0000ac00015b7983 */ /* 0x000f280000300800 */
[----:B------:R-:W4:Y:S01]  /*13e0f0*/  LDL.LU R88, [R1+0x9c] ;  /* 0x00009c0001587983 */ /* 0x000f220000300800 */
[----:B------:R-:W-:-:S03]  /*13e100*/  ISETP.LT.AND P5, PT, R233, UR34, !P2 ;  /* 0x00000022e9007c0c */ /* 0x000fc6000d7a1270 */
[----:B------:R1:W-:Y:S01]  /*13e110*/  @P0 STG.E desc[UR40][R2.64], R90 ;  /* 0x0000005a02000986 */ /* 0x0003e2000c101928 */
[----:B------:R-:W-:-:S03]  /*13e120*/  IMAD.WIDE R18, R85, 0x4, R56 ;  /* 0x0000000455127825 */ /* 0x000fc600078e0238 */
[----:B------:R1:W-:Y:S01]  /*13e130*/  @P1 STG.E desc[UR40][R16.64], R235 ;  /* 0x000000eb10001986 */ /* 0x0003e2000c101928 */
[C---:B------:R-:W-:Y:S01]  /*13e140*/  IMAD.WIDE R28, R85.reuse, 0x4, R54 ;  /* 0x00000004551c7825 */ /* 0x040fe200078e0236 */
[----:B------:R-:W-:Y:S02]  /*13e150*/  ISETP.GE.AND P0, PT, R0, UR5, PT ;  /* 0x0000000500007c0c */ /* 0x000fe4000bf06270 */
[----:B-1----:R-:W4:Y:S04]  /*13e160*/  LDL.LU R90, [R1+0x80] ;  /* 0x00008000015a7983 */ /* 0x002f280000300800 */
[----:B------:R-:W4:Y:S01]  /*13e170*/  LDL.LU R235, [R1+0x70] ;  /* 0x0000700001eb7983 */ /* 0x000f220000300800 */
[----:B------:R-:W-:-:S03]  /*13e180*/  IMAD.WIDE R2, R85, 0x4, R52 ;  /* 0x0000000455027825 */ /* 0x000fc600078e0234 */
[----:B------:R-:W4:Y:S04]  /*13e190*/  LDL.LU R0, [R1+0x53fc] ;  /* 0x0053fc0001007983 */ /* 0x000f280000300800 */
[----:B------:R1:W-:Y:S04]  /*13e1a0*/  @P6 STG.E desc[UR40][R18.64], R252 ;  /* 0x000000fc12006986 */ /* 0x0003e8000c101928 */
[----:B------:R1:W-:Y:S04]  /*13e1b0*/  @P3 STG.E desc[UR40][R28.64], R117 ;  /* 0x000000751c003986 */ /* 0x0003e8000c101928 */
[----:B-1----:R-:W4:Y:S04]  /*13e1c0*/  LDL.LU R252, [R1+0x20] ;  /* 0x0000200001fc7983 */ /* 0x002f280000300800 */
[----:B------:R-:W4:Y:S04]  /*13e1d0*/  LDL.LU R117, [R1+0x10] ;  /* 0x0000100001757983 */ /* 0x000f280000300800 */
[----:B--2---:R1:W-:Y:S04]  /*13e1e0*/  @P5 STG.E desc[UR40][R2.64], R232 ;  /* 0x000000e802005986 */ /* 0x0043e8000c101928 */
[----:B-1----:R-:W2:Y:S01]  /*13e1f0*/  LDL.LU R232, [R1] ;  /* 0x0000000001e87983 */ /* 0x002ea20000300800 */
[----:B------:R-:W-:-:S02]  /*13e200*/  ISETP.LT.AND P4, PT, R118, UR34, !P2 ;  /* 0x0000002276007c0c */ /* 0x000fc4000d781270 */
[----:B------:R-:W-:Y:S02]  /*13e210*/  ISETP.LT.AND P3, PT, R119, UR34, !P2 ;  /* 0x0000002277007c0c */ /* 0x000fe4000d761270 */
[----:B------:R-:W-:Y:S02]  /*13e220*/  ISETP.LT.AND P1, PT, R239, UR34, !P2 ;  /* 0x00000022ef007c0c */ /* 0x000fe4000d721270 */
[----:B------:R-:W-:Y:S01]  /*13e230*/  ISETP.LT.AND P6, PT, R237, UR34, !P2 ;  /* 0x00000022ed007c0c */ /* 0x000fe2000d7c1270 */
[----:B------:R-:W-:Y:S01]  /*13e240*/  IMAD.WIDE R16, R85, 0x4, R50 ;  /* 0x0000000455107825 */ /* 0x000fe200078e0232 */
[----:B------:R-:W-:-:S03]  /*13e250*/  ISETP.LT.AND P2, PT, R238, UR34, !P2 ;  /* 0x00000022ee007c0c */ /* 0x000fc6000d741270 */
[----:B------:R-:W-:-:S04]  /*13e260*/  IMAD.WIDE R18, R85, 0x4, R48 ;  /* 0x0000000455127825 */ /* 0x000fc800078e0230 */
[----:B------:R-:W-:-:S04]  /*13e270*/  IMAD.WIDE R2, R85, 0x4, R44 ;  /* 0x0000000455027825 */ /* 0x000fc800078e022c */
[C---:B------:R-:W-:Y:S01]  /*13e280*/  IMAD.WIDE R28, R85.reuse, 0x4, R42 ;  /* 0x00000004551c7825 */ /* 0x040fe200078e022a */
[----:B---3--:R1:W-:Y:S01]  /*13e290*/  @P4 STG.E desc[UR40][R16.64], R86 ;  /* 0x0000005610004986 */ /* 0x0083e2000c101928 */
[----:B------:R-:W-:Y:S02]  /*13e2a0*/  ISETP.LT.AND P5, PT, R234, UR34, !P0 ;  /* 0x00000022ea007c0c */ /* 0x000fe4000c7a1270 */
[----:B------:R-:W-:Y:S01]  /*13e2b0*/  ISETP.LT.AND P4, PT, R116, UR34, !P0 ;  /* 0x0000002274007c0c */ /* 0x000fe2000c781270 */
[----:B-1----:R-:W-:Y:S01]  /*13e2c0*/  IMAD.WIDE R16, R85, 0x4, R46 ;  /* 0x0000000455107825 */ /* 0x002fe200078e022e */
[----:B----4-:R-:W-:Y:S04]  /*13e2d0*/  @P3 STG.E desc[UR40][R18.64], R75 ;  /* 0x0000004b12003986 */ /* 0x010fe8000c101928 */
[----:B------:R-:W1:Y:S04]  /*13e2e0*/  LDS.128 R72, [R73] ;  /* 0x0000000049487984 */ /* 0x000e680000000c00 */
[----:B------:R-:W-:Y:S04]  /*13e2f0*/  @P1 STG.E desc[UR40][R16.64], R89 ;  /* 0x0000005910001986 */ /* 0x000fe8000c101928 */
[----:B------:R-:W-:Y:S04]  /*13e300*/  @P6 STG.E desc[UR40][R2.64], R91 ;  /* 0x0000005b02006986 */ /* 0x000fe8000c101928 */
[----:B------:R3:W-:Y:S01]  /*13e310*/  @P2 STG.E desc[UR40][R28.64], R88 ;  /* 0x000000581c002986 */ /* 0x0007e2000c101928 */
[----:B------:R-:W-:-:S02]  /*13e320*/  ISETP.LT.AND P6, PT, R233, UR34, !P0 ;  /* 0x00000022e9007c0c */ /* 0x000fc4000c7c1270 */
[----:B------:R-:W-:Y:S02]  /*13e330*/  ISETP.LT.AND P3, PT, R118, UR34, !P0 ;  /* 0x0000002276007c0c */ /* 0x000fe4000c761270 */
[----:B------:R-:W-:Y:S01]  /*13e340*/  ISETP.LT.AND P2, PT, R119, UR34, !P0 ;  /* 0x0000002277007c0c */ /* 0x000fe2000c741270 */
[----:B---3--:R-:W3:Y:S01]  /*13e350*/  LDL.LU R88, [R1+0x27c8] ;  /* 0x0027c80001587983 */ /* 0x008ee20000300800 */
[----:B------:R-:W-:-:S04]  /*13e360*/  IMAD.WIDE R2, R236, 0x4, R56 ;  /* 0x00000004ec027825 */ /* 0x000fc800078e0238 */
[----:B------:R-:W-:-:S04]  /*13e370*/  IMAD.WIDE R16, R236, 0x4, R54 ;  /* 0x00000004ec107825 */ /* 0x000fc800078e0236 */
[----:B------:R-:W-:Y:S01]  /*13e380*/  IMAD.WIDE R18, R236, 0x4, R48 ;  /* 0x00000004ec127825 */ /* 0x000fe200078e0230 */
[----:B------:R-:W-:Y:S01]  /*13e390*/  ISETP.LT.AND P1, PT, R239, UR34, !P0 ;  /* 0x00000022ef007c0c */ /* 0x000fe2000c721270 */
[----:B------:R-:W4:Y:S04]  /*13e3a0*/  LDL.LU R30, [R1+0x53f8] ;  /* 0x0053f800011e7983 */ /* 0x000f280000300800 */
[----:B------:R1:W-:Y:S04]  /*13e3b0*/  @P5 STG.E desc[UR40][R2.64], R90 ;  /* 0x0000005a02005986 */ /* 0x0003e8000c101928 */
[----:B------:R1:W-:Y:S01]  /*13e3c0*/  @P4 STG.E desc[UR40][R16.64], R235 ;  /* 0x000000eb10004986 */ /* 0x0003e2000c101928 */
[----:B------:R-:W-:-:S02]  /*13e3d0*/  ISETP.LT.AND P4, PT, R237, UR34, !P0 ;  /* 0x00000022ed007c0c */ /* 0x000fc4000c781270 */
[----:B------:R-:W-:Y:S02]  /*13e3e0*/  ISETP.LT.AND P5, PT, R238, UR34, !P0 ;  /* 0x00000022ee007c0c */ /* 0x000fe4000c7a1270 */
[----:B------:R-:W-:Y:S01]  /*13e3f0*/  ISETP.GE.AND P0, PT, R0, UR5, PT ;  /* 0x0000000500007c0c */ /* 0x000fe2000bf06270 */
[----:B-1----:R-:W-:-:S04]  /*13e400*/  IMAD.WIDE R2, R236, 0x4, R52 ;  /* 0x00000004ec027825 */ /* 0x002fc800078e0234 */
[C---:B------:R-:W-:Y:S01]  /*13e410*/  IMAD.WIDE R16, R236.reuse, 0x4, R50 ;  /* 0x00000004ec107825 */ /* 0x040fe200078e0232 */
[----:B------:R-:W-:Y:S04]  /*13e420*/  @P6 STG.E desc[UR40][R2.64], R252 ;  /* 0x000000fc02006986 */ /* 0x000fe8000c101928 */
[----:B------:R-:W-:Y:S04]  /*13e430*/  @P3 STG.E desc[UR40][R16.64], R117 ;  /* 0x0000007510003986 */ /* 0x000fe8000c101928 */
[----:B--2---:R1:W-:Y:S04]  /*13e440*/  @P2 STG.E desc[UR40][R18.64], R232 ;  /* 0x000000e812002986 */ /* 0x0043e8000c101928 */
[----:B-1----:R-:W2:Y:S04]  /*13e450*/  LDL.LU R232, [R1+0x27dc] ;  /* 0x0027dc0001e87983 */ /* 0x002ea80000300800 */
[----:B------:R-:W2:Y:S01]  /*13e460*/  LDL.LU R0, [R1+0x5408] ;  /* 0x0054080001007983 */ /* 0x000ea20000300800 */
[----:B------:R-:W-:-:S03]  /*13e470*/  IMAD.WIDE R28, R236, 0x4, R46 ;  /* 0x00000004ec1c7825 */ /* 0x000fc600078e022e */
[----:B------:R-:W4:Y:S04]  /*13e480*/  LDL.LU R90, [R1+0x84] ;  /* 0x00008400015a7983 */ /* 0x000f280000300800 */
[----:B------:R-:W4:Y:S04]  /*13e490*/  LDL.LU R235, [R1+0x74] ;  /* 0x0000740001eb7983 */ /* 0x000f280000300800 */
[----:B------:R-:W-:Y:S01]  /*13e4a0*/  @P1 STG.E desc[UR40][R28.64], R248 ;  /* 0x000000f81c001986 */ /* 0x000fe2000c101928 */
[----:B------:R-:W-:Y:S02]  /*13e4b0*/  ISETP.LT.AND P2, PT, R234, UR34, !P0 ;  /* 0x00000022ea007c0c */ /* 0x000fe4000c741270 */
[----:B------:R-:W-:Y:S01]  /*13e4c0*/  ISETP.LT.AND P1, PT, R116, UR34, !P0 ;  /* 0x0000002274007c0c */ /* 0x000fe2000c721270 */
[----:B------:R-:W-:-:S04]  /*13e4d0*/  IMAD.WIDE R2, R236, 0x4, R44 ;  /* 0x00000004ec027825 */ /* 0x000fc800078e022c */
[----:B------:R-:W-:Y:S01]  /*13e4e0*/  IMAD.WIDE R16, R236, 0x4, R42 ;  /* 0x00000004ec107825 */ /* 0x000fe200078e022a */
[----:B------:R-:W-:Y:S01]  /*13e4f0*/  ISETP.LT.AND P6, PT, R233, UR34, !P0 ;  /* 0x00000022e9007c0c */ /* 0x000fe2000c7c1270 */
[----:B------:R-:W4:Y:S04]  /*13e500*/  LDL.LU R252, [R1+0x24] ;  /* 0x0000240001fc7983 */ /* 0x000f280000300800 */
[----:B------:R3:W-:Y:S01]  /*13e510*/  @P4 STG.E desc[UR40][R2.64], R244 ;  /* 0x000000f402004986 */ /* 0x0007e2000c101928 */
[----:B------:R-:W-:-:S03]  /*13e520*/  ISETP.LT.AND P3, PT, R118, UR34, !P0 ;  /* 0x0000002276007c0c */ /* 0x000fc6000c761270 */
[----:B------:R1:W-:Y:S04]  /*13e530*/  @P5 STG.E desc[UR40][R16.64], R240 ;  /* 0x000000f010005986 */ /* 0x0003e8000c101928 */
[----:B------:R-:W4:Y:S01]  /*13e540*/  LDL.LU R117, [R1+0x14] ;  /* 0x0000140001757983 */ /* 0x000f220000300800 */
[----:B------:R-:W-:-:S03]  /*13e550*/  ISETP.LT.AND P4, PT, R119, UR34, !P0 ;  /* 0x0000002277007c0c */ /* 0x000fc6000c781270 */
[----:B------:R-:W4:Y:S01]  /*13e560*/  LDL.LU R236, [R1+0x4] ;  /* 0x0000040001ec7983 */ /* 0x000f220000300800 */
[----:B------:R-:W-:-:S03]  /*13e570*/  ISETP.LT.AND P5, PT, R239, UR34, !P0 ;  /* 0x00000022ef007c0c */ /* 0x000fc6000c7a1270 */
[----:B------:R-:W4:Y:S01]  /*13e580*/  LDL.LU R91, [R1+0x27f4] ;  /* 0x0027f400015b7983 */ /* 0x000f220000300800 */
[----:B---3--:R-:W-:-:S04]  /*13e590*/  IMAD.WIDE R2, R88, 0x4, R56 ;  /* 0x0000000458027825 */ /* 0x008fc800078e0238 */
[----:B-1----:R-:W-:-:S04]  /*13e5a0*/  IMAD.WIDE R16, R88, 0x4, R54 ;  /* 0x0000000458107825 */ /* 0x002fc800078e0236 */
[C---:B------:R-:W-:Y:S01]  /*13e5b0*/  IMAD.WIDE R18, R88.reuse, 0x4, R52 ;  /* 0x0000000458127825 */ /* 0x040fe200078e0234 */
[----:B------:R1:W-:Y:S04]  /*13e5c0*/  @P2 STG.E desc[UR40][R2.64], R228 ;  /* 0x000000e402002986 */ /* 0x0003e8000c101928 */
[----:B------:R3:W-:Y:S01]  /*13e5d0*/  @P1 STG.E desc[UR40][R16.64], R224 ;  /* 0x000000e010001986 */ /* 0x0007e2000c101928 */
[----:B------:R-:W-:Y:S01]  /*13e5e0*/  ISETP.LT.AND P1, PT, R237, UR34, !P0 ;  /* 0x00000022ed007c0c */ /* 0x000fe2000c721270 */
[C---:B------:R-:W-:Y:S02]  /*13e5f0*/  IMAD.WIDE R28, R88.reuse, 0x4, R50 ;  /* 0x00000004581c7825 */ /* 0x040fe400078e0232 */
[----:B------:R-:W-:Y:S04]  /*13e600*/  @P6 STG.E desc[UR40][R18.64], R220 ;  /* 0x000000dc12006986 */ /* 0x000fe8000c101928 */
[----:B------:R-:W-:Y:S01]  /*13e610*/  @P3 STG.E desc[UR40][R28.64], R216 ;  /* 0x000000d81c003986 */ /* 0x000fe2000c101928 */
[----:B-1----:R-:W-:-:S04]  /*13e620*/  IMAD.WIDE R2, R88, 0x4, R48 ;  /* 0x0000000458027825 */ /* 0x002fc800078e0230 */
[C---:B---3--:R-:W-:Y:S01]  /*13e630*/  IMAD.WIDE R16, R88.reuse, 0x4, R46 ;  /* 0x0000000458107825 */ /* 0x048fe200078e022e */
[----:B------:R1:W-:Y:S04]  /*13e640*/  @P4 STG.E desc[UR40][R2.64], R212 ;  /* 0x000000d402004986 */ /* 0x0003e8000c101928 */
[----:B------:R3:W-:Y:S01]  /*13e650*/  @P5 STG.E desc[UR40][R16.64], R208 ;  /* 0x000000d010005986 */ /* 0x0007e2000c101928 */
[----:B-1----:R-:W-:-:S05]  /*13e660*/  IMAD.WIDE R2, R88, 0x4, R44 ;  /* 0x0000000458027825 */ /* 0x002fca00078e022c */
[----:B------:R1:W-:Y:S01]  /*13e670*/  @P1 STG.E desc[UR40][R2.64], R204 ;  /* 0x000000cc02001986 */ /* 0x0003e2000c101928 */
[----:B--2---:R-:W-:-:S03]  /*13e680*/  ISETP.GE.AND P1, PT, R0, UR5, PT ;  /* 0x0000000500007c0c */ /* 0x004fc6000bf26270 */
[----:B------:R-:W2:Y:S01]  /*13e690*/  LDL.LU R0, [R1+0x5418] ;  /* 0x0054180001007983 */ /* 0x000ea20000300800 */
[----:B----4-:R-:W-:Y:S02]  /*13e6a0*/  ISETP.GE.AND P2, PT, R30, UR5, PT ;  /* 0x000000051e007c0c */ /* 0x010fe4000bf46270 */
[----:B------:R-:W-:Y:S02]  /*13e6b0*/  ISETP.LT.AND P0, PT, R238, UR34, !P0 ;  /* 0x00000022ee007c0c */ /* 0x000fe4000c701270 */
[----:B------:R-:W-:Y:S02]  /*13e6c0*/  ISETP.LT.AND P6, PT, R234, UR34, !P2 ;  /* 0x00000022ea007c0c */ /* 0x000fe4000d7c1270 */
[----:B------:R-:W-:Y:S01]  /*13e6d0*/  ISETP.LT.AND P3, PT, R116, UR34, !P2 ;  /* 0x0000002274007c0c */ /* 0x000fe2000d761270 */
[----:B---3--:R-:W-:-:S04]  /*13e6e0*/  IMAD.WIDE R16, R88, 0x4, R42 ;  /* 0x0000000458107825 */ /* 0x008fc800078e022a */
[----:B------:R-:W-:-:S04]  /*13e6f0*/  IMAD.WIDE R18, R232, 0x4, R56 ;  /* 0x00000004e8127825 */ /* 0x000fc800078e0238 */
[----:B------:R-:W-:Y:S01]  /*13e700*/  IMAD.WIDE R28, R232, 0x4, R54 ;  /* 0x00000004e81c7825 */ /* 0x000fe200078e0236 */
[----:B------:R-:W-:Y:S02]  /*13e710*/  ISETP.LT.AND P5, PT, R233, UR34, !P2 ;  /* 0x00000022e9007c0c */ /* 0x000fe4000d7a1270 */
[----:B------:R-:W-:Y:S01]  /*13e720*/  ISETP.LT.AND P4, PT, R118, UR34, !P2 ;  /* 0x0000002276007c0c */ /* 0x000fe2000d781270 */
[----:B------:R3:W-:Y:S04]  /*13e730*/  @P0 STG.E desc[UR40][R16.64], R200 ;  /* 0x000000c810000986 */ /* 0x0007e8000c101928 */
[----:B------:R4:W-:Y:S04]  /*13e740*/  @P6 STG.E desc[UR40][R18.64], R90 ;  /* 0x0000005a12006986 */ /* 0x0009e8000c101928 */
[----:B------:R4:W-:Y:S01]  /*13e750*/  @P3 STG.E desc[UR40][R28.64], R235 ;  /* 0x000000eb1c003986 */ /* 0x0009e2000c101928 */
[----:B------:R-:W-:Y:S01]  /*13e760*/  ISETP.LT.AND P3, PT, R119, UR34, !P2 ;  /* 0x0000002277007c0c */ /* 0x000fe2000d761270 */
[----:B-1----:R-:W-:Y:S01]  /*13e770*/  IMAD.WIDE R2, R232, 0x4, R52 ;  /* 0x00000004e8027825 */ /* 0x002fe200078e0234 */
[----:B------:R-:W-:-:S03]  /*13e780*/  ISETP.LT.AND P0, PT, R239, UR34, !P2 ;  /* 0x00000022ef007c0c */ /* 0x000fc6000d701270 */
[C---:B---3--:R-:W-:Y:S01]  /*13e790*/  IMAD.WIDE R16, R232.reuse, 0x4, R50 ;  /* 0x00000004e8107825 */ /* 0x048fe200078e0232 */
[----:B------:R1:W-:Y:S01]  /*13e7a0*/  @P5 STG.E desc[UR40][R2.64], R252 ;  /* 0x000000fc02005986 */ /* 0x0003e2000c101928 */
[----:B------:R-:W-:Y:S02]  /*13e7b0*/  ISETP.LT.AND P6, PT, R237, UR34, !P2 ;  /* 0x00000022ed007c0c */ /* 0x000fe4000d7c1270 */
[----:B----4-:R-:W-:-:S04]  /*13e7c0*/  IMAD.WIDE R18, R232, 0x4, R48 ;  /* 0x00000004e8127825 */ /* 0x010fc800078e0230 */
[----:B------:R-:W-:Y:S01]  /*13e7d0*/  IMAD.WIDE R28, R232, 0x4, R42 ;  /* 0x00000004e81c7825 */ /* 0x000fe200078e022a */
[----:B------:R3:W-:Y:S01]  /*13e7e0*/  @P4 STG.E desc[UR40][R16.64], R117 ;  /* 0x0000007510004986 */ /* 0x0007e2000c101928 */
[----:B------:R-:W-:-:S03]  /*13e7f0*/  ISETP.LT.AND P2, PT, R238, UR34, !P2 ;  /* 0x00000022ee007c0c */ /* 0x000fc6000d741270 */
[----:B------:R4:W-:Y:S01]  /*13e800*/  @P3 STG.E desc[UR40][R18.64], R236 ;  /* 0x000000ec12003986 */ /* 0x0009e2000c101928 */
[----:B------:R-:W-:Y:S01]  /*13e810*/  ISETP.LT.AND P5, PT, R234, UR34, !P1 ;  /* 0x00000022ea007c0c */ /* 0x000fe2000cfa1270 */
[----:B-1----:R-:W-:-:S04]  /*13e820*/  IMAD.WIDE R2, R232, 0x4, R44 ;  /* 0x00000004e8027825 */ /* 0x002fc800078e022c */
[----:B---3--:R-:W-:Y:S02]  /*13e830*/  IMAD.WIDE R16, R232, 0x4, R46 ;  /* 0x00000004e8107825 */ /* 0x008fe400078e022e */
[----:B------:R-:W3:Y:S04]  /*13e840*/  LDL.LU R232, [R1+0x27f0] ;  /* 0x0027f00001e87983 */ /* 0x000ee80000300800 */
[----:B----4-:R-:W4:Y:S01]  /*13e850*/  LDL.LU R236, [R1+0x88] ;  /* 0x0000880001ec7983 */ /* 0x010f220000300800 */
[----:B------:R-:W-:-:S03]  /*13e860*/  ISETP.LT.AND P4, PT, R116, UR34, !P1 ;  /* 0x0000002274007c0c */ /* 0x000fc6000cf81270 */
[----:B------:R-:W4:Y:S04]  /*13e870*/  LDL.LU R30, [R1+0x5414] ;  /* 0x00541400011e7983 */ /* 0x000f280000300800 */
[----:B------:R-:W4:Y:S04]  /*13e880*/  LDL.LU R88, [R1+0x78] ;  /* 0x0000780001587983 */ /* 0x000f280000300800 */
[----:B------:R1:W-:Y:S04]  /*13e890*/  @P0 STG.E desc[UR40][R16.64], R249 ;  /* 0x000000f910000986 */ /* 0x0003e8000c101928 */
[----:B------:R1:W-:Y:S04]  /*13e8a0*/  @P6 STG.E desc[UR40][R2.64], R245 ;  /* 0x000000f502006986 */ /* 0x0003e8000c101928 */
[----:B------:R-:W4:Y:S04]  /*13e8b0*/  LDL.LU R90, [R1+0x28] ;  /* 0x00002800015a7983 */ /* 0x000f280000300800 */
[----:B------:R-:W4:Y:S04]  /*13e8c0*/  LDL.LU R235, [R1+0x18] ;  /* 0x0000180001eb7983 */ /* 0x000f280000300800 */
[----:B------:R-:W4:Y:S04]  /*13e8d0*/  LDL.LU R252, [R1+0x8] ;  /* 0x0000080001fc7983 */ /* 0x000f280000300800 */
[----:B------:R-:W-:Y:S01]  /*13e8e0*/  @P2 STG.E desc[UR40][R28.64], R241 ;  /* 0x000000f11c002986 */ /* 0x000fe2000c101928 */
[----:B------:R-:W-:Y:S01]  /*13e8f0*/  ISETP.LT.AND P6, PT, R233, UR34, !P1 ;  /* 0x00000022e9007c0c */ /* 0x000fe2000cfc1270 */
[----:B-1----:R-:W-:-:S04]  /*13e900*/  IMAD.WIDE R16, R91, 0x4, R54 ;  /* 0x000000045b107825 */ /* 0x002fc800078e0236 */
[----:B------:R-:W-:Y:S01]  /*13e910*/  IMAD.WIDE R2, R91, 0x4, R56 ;  /* 0x000000045b027825 */ /* 0x000fe200078e0238 */
[----:B------:R-:W-:Y:S02]  /*13e920*/  ISETP.LT.AND P3, PT, R118, UR34, !P1 ;  /* 0x0000002276007c0c */ /* 0x000fe4000cf61270 */
[----:B------:R-:W-:Y:S02]  /*13e930*/  ISETP.LT.AND P2, PT, R119, UR34, !P1 ;  /* 0x0000002277007c0c */ /* 0x000fe4000cf41270 */
[----:B------:R-:W-:Y:S01]  /*13e940*/  ISETP.LT.AND P0, PT, R239, UR34, !P1 ;  /* 0x00000022ef007c0c */ /* 0x000fe2000cf01270 */
[----:B------:R-:W4:Y:S04]  /*13e950*/  LDL.LU R117, [R1+0x27ec] ;  /* 0x0027ec0001757983 */ /* 0x000f280000300800 */
[----:B------:R1:W-:Y:S04]  /*13e960*/  @P5 STG.E desc[UR40][R2.64], R229 ;  /* 0x000000e502005986 */ /* 0x0003e8000c101928 */
[----:B------:R1:W-:Y:S01]  /*13e970*/  @P4 STG.E desc[UR40][R16.64], R225 ;  /* 0x000000e110004986 */ /* 0x0003e2000c101928 */
[----:B------:R-:W-:-:S02]  /*13e980*/  ISETP.LT.AND P4, PT, R237, UR34, !P1 ;  /* 0x00000022ed007c0c */ /* 0x000fc4000cf81270 */
[----:B------:R-:W-:Y:S02]  /*13e990*/  ISETP.LT.AND P5, PT, R238, UR34, !P1 ;  /* 0x00000022ee007c0c */ /* 0x000fe4000cfa1270 */
[----:B--2---:R-:W-:Y:S02]  /*13e9a0*/  ISETP.GE.AND P1, PT, R0, UR5, PT ;  /* 0x0000000500007c0c */ /* 0x004fe4000bf26270 */
[----:B------:R-:W2:Y:S01]  /*13e9b0*/  LDL.LU R0, [R1+0x541c] ;  /* 0x00541c0001007983 */ /* 0x000ea20000300800 */
[----:B-1----:R-:W-:-:S04]  /*13e9c0*/  IMAD.WIDE R2, R91, 0x4, R52 ;  /* 0x000000045b027825 */ /* 0x002fc800078e0234 */
[----:B------:R-:W-:-:S04]  /*13e9d0*/  IMAD.WIDE R16, R91, 0x4, R50 ;  /* 0x000000045b107825 */ /* 0x000fc800078e0232 */
[----:B------:R-:W-:-:S04]  /*13e9e0*/  IMAD.WIDE R18, R91, 0x4, R48 ;  /* 0x000000045b127825 */ /* 0x000fc800078e0230 */
[----:B------:R-:W-:Y:S01]  /*13e9f0*/  IMAD.WIDE R28, R91, 0x4, R46 ;  /* 0x000000045b1c7825 */ /* 0x000fe200078e022e */
[----:B------:R1:W-:Y:S04]  /*13ea00*/  @P6 STG.E desc[UR40][R2.64], R221 ;  /* 0x000000dd02006986 */ /* 0x0003e8000c101928 */
[----:B------:R1:W-:Y:S04]  /*13ea10*/  @P3 STG.E desc[UR40][R16.64], R217 ;  /* 0x000000d910003986 */ /* 0x0003e8000c101928 */
[----:B------:R-:W-:Y:S04]  /*13ea20*/  @P2 STG.E desc[UR40][R18.64], R213 ;  /* 0x000000d512002986 */ /* 0x000fe8000c101928 */
[----:B------:R-:W-:Y:S01]  /*13ea30*/  @P0 STG.E desc[UR40][R28.64], R209 ;  /* 0x000000d11c000986 */ /* 0x000fe2000c101928 */
[----:B------:R-:W-:-:S02]  /*13ea40*/  ISETP.LT.AND P2, PT, R234, UR34, !P1 ;  /* 0x00000022ea007c0c */ /* 0x000fc4000cf41270 */
[----:B------:R-:W-:Y:S02]  /*13ea50*/  ISETP.LT.AND P0, PT, R116, UR34, !P1 ;  /* 0x0000002274007c0c */ /* 0x000fe4000cf01270 */
[----:B------:R-:W-:Y:S01]  /*13ea60*/  ISETP.LT.AND P6, PT, R233, UR34, !P1 ;  /* 0x00000022e9007c0c */ /* 0x000fe2000cfc1270 */
[----:B-1----:R-:W-:-:S04]  /*13ea70*/  IMAD.WIDE R2, R91, 0x4, R44 ;  /* 0x000000045b027825 */ /* 0x002fc800078e022c */
[----:B------:R-:W-:Y:S01]  /*13ea80*/  IMAD.WIDE R16, R91, 0x4, R42 ;  /* 0x000000045b107825 */ /* 0x000fe200078e022a */
[----:B------:R-:W-:Y:S01]  /*13ea90*/  ISETP.LT.AND P3, PT, R118, UR34, !P1 ;  /* 0x0000002276007c0c */ /* 0x000fe2000cf61270 */
[----:B------:R3:W-:Y:S04]  /*13eaa0*/  @P4 STG.E desc[UR40][R2.64], R205 ;  /* 0x000000cd02004986 */ /* 0x0007e8000c101928 */
[----:B------:R1:W-:Y:S01]  /*13eab0*/  @P5 STG.E desc[UR40][R16.64], R201 ;  /* 0x000000c910005986 */ /* 0x0003e2000c101928 */
[----:B------:R-:W-:Y:S02]  /*13eac0*/  ISETP.LT.AND P4, PT, R119, UR34, !P1 ;  /* 0x0000002277007c0c */ /* 0x000fe4000cf81270 */
[----:B------:R-:W-:Y:S01]  /*13ead0*/  ISETP.LT.AND P5, PT, R239, UR34, !P1 ;  /* 0x00000022ef007c0c */ /* 0x000fe2000cfa1270 */
[----:B---3--:R-:W-:-:S04]  /*13eae0*/  IMAD.WIDE R2, R232, 0x4, R56 ;  /* 0x00000004e8027825 */ /* 0x008fc800078e0238 */
[----:B-1----:R-:W-:-:S04]  /*13eaf0*/  IMAD.WIDE R16, R232, 0x4, R54 ;  /* 0x00000004e8107825 */ /* 0x002fc800078e0236 */
[C---:B------:R-:W-:Y:S01]  /*13eb00*/  IMAD.WIDE R18, R232.reuse, 0x4, R52 ;  /* 0x00000004e8127825 */ /* 0x040fe200078e0234 */
[----:B----4-:R1:W-:Y:S04]  /*13eb10*/  @P2 STG.E desc[UR40][R2.64], R236 ;  /* 0x000000ec02002986 */ /* 0x0103e8000c101928 */
[----:B------:R3:W-:Y:S01]  /*13eb20*/  @P0 STG.E desc[UR40][R16.64], R88 ;  /* 0x0000005810000986 */ /* 0x0007e2000c101928 */
[----:B------:R-:W-:Y:S01]  /*13eb30*/  ISETP.LT.AND P0, PT, R237, UR34, !P1 ;  /* 0x00000022ed007c0c */ /* 0x000fe2000cf01270 */
[C---:B------:R-:W-:Y:S02]  /*13eb40*/  IMAD.WIDE R28, R232.reuse, 0x4, R50 ;  /* 0x00000004e81c7825 */ /* 0x040fe400078e0232 */
[----:B------:R4:W-:Y:S04]  /*13eb50*/  @P6 STG.E desc[UR40][R18.64], R90 ;  /* 0x0000005a12006986 */ /* 0x0009e8000c101928 */
[----:B------:R-:W-:Y:S01]  /*13eb60*/  @P3 STG.E desc[UR40][R28.64], R235 ;  /* 0x000000eb1c003986 */ /* 0x000fe2000c101928 */
[----:B-1----:R-:W-:-:S03]  /*13eb70*/  IMAD.WIDE R2, R232, 0x4, R48 ;  /* 0x00000004e8027825 */ /* 0x002fc600078e0230 */
[----:B------:R-:W2:Y:S01]  /*13eb80*/  LDL.LU R236, [R1+0x27e8] ;  /* 0x0027e80001ec7983 */ /* 0x000ea20000300800 */
[----:B---3--:R-:W-:-:S03]  /*13eb90*/  IMAD.WIDE R16, R232, 0x4, R46 ;  /* 0x00000004e8107825 */ /* 0x008fc600078e022e */
[----:B------:R-:W3:Y:S04]  /*13eba0*/  LDL.LU R88, [R1+0x8c] ;  /* 0x00008c0001587983 */ /* 0x000ee80000300800 */
[----:B----4-:R-:W4:Y:S04]  /*13ebb0*/  LDL.LU R90, [R1+0x7c] ;  /* 0x00007c00015a7983 */ /* 0x010f280000300800 */
[----:B------:R1:W-:Y:S04]  /*13ebc0*/  @P4 STG.E desc[UR40][R2.64], R252 ;  /* 0x000000fc02004986 */ /* 0x0003e8000c101928 */
[----:B------:R1:W-:Y:S02]  /*13ebd0*/  @P5 STG.E desc[UR40][R16.64], R250 ;  /* 0x000000fa10005986 */ /* 0x0003e4000c101928 */
[----:B-1----:R-:W-:-:S04]  /*13ebe0*/  IMAD.WIDE R2, R232, 0x4, R44 ;  /* 0x00000004e8027825 */ /* 0x002fc800078e022c */
[----:B------:R-:W-:Y:S01]  /*13ebf0*/  IMAD.WIDE R16, R232, 0x4, R42 ;  /* 0x00000004e8107825 */ /* 0x000fe200078e022a */
[----:B------:R1:W-:Y:S01]  /*13ec00*/  @P0 STG.E desc[UR40][R2.64], R246 ;  /* 0x000000f602000986 */ /* 0x0003e2000c101928 */
[----:B--2---:R-:W-:-:S03]  /*13ec10*/  ISETP.GE.AND P0, PT, R0, UR5, PT ;  /* 0x0000000500007c0c */ /* 0x004fc6000bf06270 */
[----:B------:R-:W2:Y:S04]  /*13ec20*/  LDL.LU R0, [R1+0x5434] ;  /* 0x0054340001007983 */ /* 0x000ea80000300800 */
[----:B------:R-:W2:Y:S04]  /*13ec30*/  LDL.LU R235, [R1+0x2c] ;  /* 0x00002c0001eb7983 */ /* 0x000ea80000300800 */
[----:B------:R-:W2:Y:S04]  /*13ec40*/  LDL.LU R252, [R1+0x1c] ;  /* 0x00001c0001fc7983 */ /* 0x000ea80000300800 */
[----:B------:R-:W2:Y:S01]  /*13ec50*/  LDL.LU R232, [R1+0xc] ;  /* 0x00000c0001e87983 */ /* 0x000ea20000300800 */
[----:B------:R-:W-:-:S02]  /*13ec60*/  ISETP.GE.AND P2, PT, R30, UR5, PT ;  /* 0x000000051e007c0c */ /* 0x000fc4000bf46270 */
[----:B------:R-:W-:Y:S01]  /*13ec70*/  ISETP.LT.AND P1, PT, R238, UR34, !P1 ;  /* 0x00000022ee007c0c */ /* 0x000fe2000cf21270 */
[----:B------:R-:W-:-:S04]  /*13ec80*/  IMAD.WIDE R18, R117, 0x4, R56 ;  /* 0x0000000475127825 */ /* 0x000fc800078e0238 */
[----:B------:R-:W-:Y:S01]  /*13ec90*/  IMAD.WIDE R28, R117, 0x4, R54 ;  /* 0x00000004751c7825 */ /* 0x000fe200078e0236 */
[----:B------:R-:W-:Y:S02]  /*13eca0*/  ISETP.LT.AND P6, PT, R234, UR34, !P2 ;  /* 0x00000022ea007c0c */ /* 0x000fe4000d7c1270 */
[----:B------:R-:W-:Y:S02]  /*13ecb0*/  ISETP.LT.AND P3, PT, R116, UR34, !P2 ;  /* 0x0000002274007c0c */ /* 0x000fe4000d761270 */
[----:B------:R-:W-:Y:S02]  /*13ecc0*/  ISETP.LT.AND P5, PT, R233, UR34, !P2 ;  /* 0x00000022e9007c0c */ /* 0x000fe4000d7a1270 */
[----:B------:R-:W-:Y:S01]  /*13ecd0*/  ISETP.LT.AND P4, PT, R118, UR34, !P2 ;  /* 0x0000002276007c0c */ /* 0x000fe2000d781270 */
[----:B-1----:R-:W-:Y:S01]  /*13ece0*/  IMAD.WIDE R2, R117, 0x4, R52 ;  /* 0x0000000475027825 */ /* 0x002fe200078e0234 */
[----:B------:R-:W2:Y:S04]  /*13ecf0*/  LDL.LU R34, [R1+0x5430] ;  /* 0x0054300001227983 */ /* 0x000ea80000300800 */
[----:B------:R1:W-:Y:S04]  /*13ed00*/  @P1 STG.E desc[UR40][R16.64], R242 ;  /* 0x000000f210001986 */ /* 0x0003e8000c101928 */
[----:B------:R1:W-:Y:S01]  /*13ed10*/  @P6 STG.E desc[UR40][R18.64], R230 ;  /* 0x000000e612006986 */ /* 0x0003e2000c101928 */
[----:B------:R-:W-:-:S03]  /*13ed20*/  ISETP.LT.AND P1, PT, R239, UR34, !P2 ;  /* 0x00000022ef007c0c */ /* 0x000fc6000d721270 */
[----:B------:R1:W-:Y:S01]  /*13ed30*/  @P3 STG.E desc[UR40][R28.64], R226 ;  /* 0x000000e21c003986 */ /* 0x0003e2000c101928 */
[----:B------:R-:W-:Y:S02]  /*13ed40*/  ISETP.LT.AND P3, PT, R119, UR34, !P2 ;  /* 0x0000002277007c0c */ /* 0x000fe4000d761270 */
[----:B------:R-:W-:Y:S02]  /*13ed50*/  ISETP.LT.AND P6, PT, R237, UR34, !P2 ;  /* 0x00000022ed007c0c */ /* 0x000fe4000d7c1270 */
[----:B------:R-:W-:Y:S01]  /*13ed60*/  ISETP.LT.AND P2, PT, R238, UR34, !P2 ;  /* 0x00000022ee007c0c */ /* 0x000fe2000d741270 */
[----:B------:R1:W-:Y:S02]  /*13ed70*/  @P5 STG.E desc[UR40][R2.64], R222 ;  /* 0x000000de02005986 */ /* 0x0003e4000c101928 */
[----:B-1----:R-:W-:-:S04]  /*13ed80*/  IMAD.WIDE R16, R117, 0x4, R50 ;  /* 0x0000000475107825 */ /* 0x002fc800078e0232 */
[C---:B------:R-:W-:Y:S01]  /*13ed90*/  IMAD.WIDE R18, R117.reuse, 0x4, R48 ;  /* 0x0000000475127825 */ /* 0x040fe200078e0230 */
[----:B------:R-:W-:Y:S01]  /*13eda0*/  ISETP.LT.AND P5, PT, R234, UR34, !P0 ;  /* 0x00000022ea007c0c */ /* 0x000fe2000c7a1270 */
[----:B------:R1:W-:Y:S02]  /*13edb0*/  @P4 STG.E desc[UR40][R16.64], R218 ;  /* 0x000000da10004986 */ /* 0x0003e4000c101928 */
[----:B------:R-:W-:-:S04]  /*13edc0*/  IMAD.WIDE R28, R117, 0x4, R42 ;  /* 0x00000004751c7825 */ /* 0x000fc800078e022a */
[C---:B------:R-:W-:Y:S01]  /*13edd0*/  IMAD.WIDE R2, R117.reuse, 0x4, R44 ;  /* 0x0000000475027825 */ /* 0x040fe200078e022c */
[----:B------:R-:W-:Y:S01]  /*13ede0*/  ISETP.LT.AND P4, PT, R116, UR34, !P0 ;  /* 0x0000002274007c0c */ /* 0x000fe2000c781270 */
[----:B------:R-:W-:Y:S02]  /*13edf0*/  @P3 STG.E desc[UR40][R18.64], R214 ;  /* 0x000000d612003986 */ /* 0x000fe4000c101928 */
[----:B-1----:R-:W-:Y:S02]  /*13ee00*/  IMAD.WIDE R16, R117, 0x4, R46 ;  /* 0x0000000475107825 */ /* 0x002fe400078e022e */
[----:B------:R-:W2:Y:S04]  /*13ee10*/  LDL.LU R117, [R1+0x27e4] ;  /* 0x0027e40001757983 */ /* 0x000ea80000300800 */
[----:B------:R1:W-:Y:S04]  /*13ee20*/  @P1 STG.E desc[UR40][R16.64], R210 ;  /* 0x000000d210001986 */ /* 0x0003e8000c101928 */
[----:B------:R3:W-:Y:S01]  /*13ee30*/  @P6 STG.E desc[UR40][R2.64], R206 ;  /* 0x000000ce02006986 */ /* 0x0007e2000c101928 */
[----:B------:R-:W-:-:S03]  /*13ee40*/  ISETP.LT.AND P6, PT, R233, UR34, !P0 ;  /* 0x00000022e9007c0c */ /* 0x000fc6000c7c1270 */
[----:B------:R-:W-:Y:S01]  /*13ee50*/  @P2 STG.E desc[UR40][R28.64], R202 ;  /* 0x000000ca1c002986 */ /* 0x000fe2000c101928 */
[----:B------:R-:W-:Y:S02]  /*13ee60*/  ISETP.LT.AND P3, PT, R118, UR34, !P0 ;  /* 0x0000002276007c0c */ /* 0x000fe4000c761270 */
[----:B------:R-:W-:Y:S01]  /*13ee70*/  ISETP.LT.AND P2, PT, R119, UR34, !P0 ;  /* 0x0000002277007c0c */ /* 0x000fe2000c741270 */
[----:B-1----:R-:W-:-:S04]  /*13ee80*/  IMAD.WIDE R16, R236, 0x4, R54 ;  /* 0x00000004ec107825 */ /* 0x002fc800078e0236 */
[----:B---3--:R-:W-:-:S04]  /*13ee90*/  IMAD.WIDE R2, R236, 0x4, R56 ;  /* 0x00000004ec027825 */ /* 0x008fc800078e0238 */
[----:B------:R-:W-:Y:S01]  /*13eea0*/  IMAD.WIDE R18, R236, 0x4, R48 ;  /* 0x00000004ec127825 */ /* 0x000fe200078e0230 */
[----:B------:R1:W-:Y:S04]  /*13eeb0*/  @P5 STG.E desc[UR40][R2.64], R88 ;  /* 0x0000005802005986 */ /* 0x0003e8000c101928 */
[----:B----4-:R3:W-:Y:S01]  /*13eec0*/  @P4 STG.E desc[UR40][R16.64], R90 ;  /* 0x0000005a10004986 */ /* 0x0107e2000c101928 */
[----:B------:R-:W-:Y:S02]  /*13eed0*/  ISETP.LT.AND P1, PT, R239, UR34, !P0 ;  /* 0x00000022ef007c0c */ /* 0x000fe4000c721270 */
[----:B------:R-:W-:Y:S02]  /*13eee0*/  ISETP.LT.AND P4, PT, R237, UR34, !P0 ;  /* 0x00000022ed007c0c */ /* 0x000fe4000c781270 */
[----:B------:R-:W-:Y:S01]  /*13eef0*/  ISETP.LT.AND P5, PT, R238, UR34, !P0 ;  /* 0x00000022ee007c0c */ /* 0x000fe2000c7a1270 */
[----:B-1----:R-:W-:-:S04]  /*13ef00*/  IMAD.WIDE R2, R236, 0x4, R52 ;  /* 0x00000004ec027825 */ /* 0x002fc800078e0234 */
[----:B---3--:R-:W-:Y:S01]  /*13ef10*/  IMAD.WIDE R16, R236, 0x4, R50 ;  /* 0x00000004ec107825 */ /* 0x008fe200078e0232 */
[----:B--2---:R-:W-:Y:S04]  /*13ef20*/  @P6 STG.E desc[UR40][R2.64], R235 ;  /* 0x000000eb02006986 */ /* 0x004fe8000c101928 */
[----:B------:R-:W-:Y:S04]  /*13ef30*/  @P3 STG.E desc[UR40][R16.64], R252 ;  /* 0x000000fc10003986 */ /* 0x000fe8000c101928 */
[----:B------:R1:W-:Y:S01]  /*13ef40*/  @P2 STG.E desc[UR40][R18.64], R232 ;  /* 0x000000e812002986 */ /* 0x0003e2000c101928 */
[----:B------:R-:W-:-:S03]  /*13ef50*/  ISETP.GE.AND P0, PT, R0, UR5, PT ;  /* 0x0000000500007c0c */ /* 0x000fc6000bf06270 */
[----:B-1----:R-:W2:Y:S04]  /*13ef60*/  LDL.LU R232, [R1+0x27e0] ;  /* 0x0027e00001e87983 */ /* 0x002ea80000300800 */
[----:B------:R-:W3:Y:S01]  /*13ef70*/  LDL.LU R0, [R1+0x542c] ;  /* 0x00542c0001007983 */ /* 0x000ee20000300800 */
[----:B------:R-:W-:Y:S01]  /*13ef80*/  IMAD.WIDE R28, R236, 0x4, R46 ;  /* 0x00000004ec1c7825 */ /* 0x000fe200078e022e */
[----:B------:R-:W-:-:S04]  /*13ef90*/  ISETP.LT.AND P2, PT, R234, UR34, !P0 ;  /* 0x00000022ea007c0c */ /* 0x000fc8000c741270 */
[----:B------:R1:W-:Y:S01]  /*13efa0*/  @P1 STG.E desc[UR40][R28.64], R251 ;  /* 0x000000fb1c001986 */ /* 0x0003e2000c101928 */
[----:B------:R-:W-:Y:S01]  /*13efb0*/  ISETP.LT.AND P1, PT, R116, UR34, !P0 ;  /* 0x0000002274007c0c */ /* 0x000fe2000c721270 */
[----:B------:R-:W-:-:S04]  /*13efc0*/  IMAD.WIDE R30, R236, 0x4, R44 ;  /* 0x00000004ec1e7825 */ /* 0x000fc800078e022c */
[----:B------:R-:W-:Y:S01]  /*13efd0*/  IMAD.WIDE R32, R236, 0x4, R42 ;  /* 0x00000004ec207825 */ /* 0x000fe200078e022a */
[----:B------:R-:W-:Y:S02]  /*13efe0*/  ISETP.LT.AND P6, PT, R233, UR34, !P0 ;  /* 0x00000022e9007c0c */ /* 0x000fe4000c7c1270 */
[----:B------:R-:W-:Y:S01]  /*13eff0*/  ISETP.LT.AND P3, PT, R118, UR34, !P0 ;  /* 0x0000002276007c0c */ /* 0x000fe2000c761270 */
[----:B------:R-:W4:Y:S04]  /*13f000*/  LDL.LU R236, [R1+0x27d8] ;  /* 0x0027d80001ec7983 */ /* 0x000f280000300800 */
[----:B------:R1:W-:Y:S04]  /*13f010*/  @P4 STG.E desc[UR40][R30.64], R247 ;  /* 0x000000f71e004986 */ /* 0x0003e8000c101928 */
[----:B------:R1:W-:Y:S01]  /*13f020*/  @P5 STG.E desc[UR40][R32.64], R243 ;  /* 0x000000f320005986 */ /* 0x0003e2000c101928 */
[----:B------:R-:W-:-:S02]  /*13f030*/  ISETP.LT.AND P4, PT, R119, UR34, !P0 ;  /* 0x0000002277007c0c */ /* 0x000fc4000c781270 */
[----:B------:R-:W-:Y:S01]  /*13f040*/  ISETP.LT.AND P5, PT, R239, UR34, !P0 ;  /* 0x00000022ef007c0c */ /* 0x000fe2000c7a1270 */
[----:B------:R-:W-:-:S04]  /*13f050*/  IMAD.WIDE R2, R117, 0x4, R56 ;  /* 0x0000000475027825 */ /* 0x000fc800078e0238 */
[----:B------:R-:W-:Y:S01]  /*13f060*/  IMAD.WIDE R16, R117, 0x4, R54 ;  /* 0x0000000475107825 */ /* 0x000fe200078e0236 */
[----:B------:R1:W-:Y:S04]  /*13f070*/  @P2 STG.E desc[UR40][R2.64], R231 ;  /* 0x000000e702002986 */ /* 0x0003e8000c101928 */
[----:B------:R2:W-:Y:S01]  /*13f080*/  @P1 STG.E desc[UR40][R16.64], R227 ;  /* 0x000000e310001986 */ /* 0x0005e2000c101928 */
[----:B------:R-:W-:Y:S01]  /*13f090*/  ISETP.LT.AND P1, PT, R237, UR34, !P0 ;  /* 0x00000022ed007c0c */ /* 0x000fe2000c721270 */
[----:B------:R-:W-:-:S04]  /*13f0a0*/  IMAD.WIDE R18, R117, 0x4, R52 ;  /* 0x0000000475127825 */ /* 0x000fc800078e0234 */
[----:B-1----:R-:W-:-:S04]  /*13f0b0*/  IMAD.WIDE R28, R117, 0x4, R50 ;  /* 0x00000004751c7825 */ /* 0x002fc800078e0232 */
[----:B------:R-:W-:-:S04]  /*13f0c0*/  IMAD.WIDE R30, R117, 0x4, R48 ;  /* 0x00000004751e7825 */ /* 0x000fc800078e0230 */
[C---:B------:R-:W-:Y:S01]  /*13f0d0*/  IMAD.WIDE R32, R117.reuse, 0x4, R46 ;  /* 0x0000000475207825 */ /* 0x040fe200078e022e */
[----:B------:R1:W-:Y:S04]  /*13f0e0*/  @P6 STG.E desc[UR40][R18.64], R223 ;  /* 0x000000df12006986 */ /* 0x0003e8000c101928 */
[----:B------:R1:W-:Y:S01]  /*13f0f0*/  @P3 STG.E desc[UR40][R28.64], R219 ;  /* 0x000000db1c003986 */ /* 0x0003e2000c101928 */
[----:B------:R-:W-:-:S03]  /*13f100*/  IMAD.WIDE R2, R117, 0x4, R44 ;  /* 0x0000000475027825 */ /* 0x000fc600078e022c */
[----:B------:R1:W-:Y:S04]  /*13f110*/  @P4 STG.E desc[UR40][R30.64], R215 ;  /* 0x000000d71e004986 */ /* 0x0003e8000c101928 */
[----:B------:R1:W-:Y:S04]  /*13f120*/  @P5 STG.E desc[UR40][R32.64], R211 ;  /* 0x000000d320005986 */ /* 0x0003e8000c101928 */
[----:B------:R1:W-:Y:S01]  /*13f130*/  @P1 STG.E desc[UR40][R2.64], R207 ;  /* 0x000000cf02001986 */ /* 0x0003e2000c101928 */
[----:B---3--:R-:W-:-:S03]  /*13f140*/  ISETP.GE.AND P1, PT, R0, UR5, PT ;  /* 0x0000000500007c0c */ /* 0x008fc6000bf26270 */
[----:B------:R-:W3:Y:S01]  /*13f150*/  LDL.LU R0, [R1+0x5428] ;  /* 0x0054280001007983 */ /* 0x000ee20000300800 */
[----:B------:R-:W-:Y:S02]  /*13f160*/  ISETP.GE.AND P2, PT, R34, UR5, PT ;  /* 0x0000000522007c0c */ /* 0x000fe4000bf46270 */
[----:B------:R-:W-:Y:S01]  /*13f170*/  ISETP.LT.AND P0, PT, R238, UR34, !P0 ;  /* 0x00000022ee007c0c */ /* 0x000fe2000c701270 */
[----:B--2---:R-:W-:-:S04]  /*13f180*/  IMAD.WIDE R16, R117, 0x4, R42 ;  /* 0x0000000475107825 */ /* 0x004fc800078e022a */
[----:B-1----:R-:W-:Y:S01]  /*13f190*/  IMAD.WIDE R18, R232, 0x4, R56 ;  /* 0x00000004e8127825 */ /* 0x002fe200078e0238 */
[----:B------:R-:W-:Y:S02]  /*13f1a0*/  ISETP.LT.AND P6, PT, R234, UR34, !P2 ;  /* 0x00000022ea007c0c */ /* 0x000fe4000d7c1270 */
[----:B------:R-:W-:Y:S02]  /*13f1b0*/  ISETP.LT.AND P3, PT, R116, UR34, !P2 ;  /* 0x0000002274007c0c */ /* 0x000fe4000d761270 */
[----:B------:R-:W-:Y:S02]  /*13f1c0*/  ISETP.LT.AND P5, PT, R233, UR34, !P2 ;  /* 0x00000022e9007c0c */ /* 0x000fe4000d7a1270 */
[----:B------:R-:W-:Y:S01]  /*13f1d0*/  ISETP.LT.AND P4, PT, R118, UR34, !P2 ;  /* 0x0000002276007c0c */ /* 0x000fe2000d781270 */
[C---:B------:R-:W-:Y:S01]  /*13f1e0*/  IMAD.WIDE R28, R232.reuse, 0x4, R54 ;  /* 0x00000004e81c7825 */ /* 0x040fe200078e0236 */
[----:B------:R-:W2:Y:S04]  /*13f1f0*/  LDL.LU R34, [R1+0x5424] ;  /* 0x0054240001227983 */ /* 0x000ea80000300800 */
[----:B------:R-:W2:Y:S01]  /*13f200*/  LDL.LU R117, [R1+0x27d4] ;  /* 0x0027d40001757983 */ /* 0x000ea20000300800 */
[----:B------:R-:W-:-:S04]  /*13f210*/  IMAD.WIDE R30, R232, 0x4, R52 ;  /* 0x00000004e81e7825 */ /* 0x000fc800078e0234 */
[----:B------:R-:W-:Y:S01]  /*13f220*/  IMAD.WIDE R32, R232, 0x4, R50 ;  /* 0x00000004e8207825 */ /* 0x000fe200078e0232 */
[----:B------:R1:W-:Y:S04]  /*13f230*/  @P0 STG.E desc[UR40][R16.64], R203 ;  /* 0x000000cb10000986 */ /* 0x0003e8000c101928 */
[----:B------:R1:W-:Y:S01]  /*13f240*/  @P6 STG.E desc[UR40][R18.64], R196 ;  /* 0x000000c412006986 */ /* 0x0003e2000c101928 */
[----:B------:R-:W-:-:S03]  /*13f250*/  ISETP.LT.AND P0, PT, R239, UR34, !P2 ;  /* 0x00000022ef007c0c */ /* 0x000fc6000d701270 */
[----:B------:R1:W-:Y:S01]  /*13f260*/  @P3 STG.E desc[UR40][R28.64], R192 ;  /* 0x000000c01c003986 */ /* 0x0003e2000c101928 */
[----:B------:R-:W-:Y:S02]  /*13f270*/  ISETP.LT.AND P3, PT, R119, UR34, !P2 ;  /* 0x0000002277007c0c */ /* 0x000fe4000d761270 */
[----:B------:R-:W-:Y:S02]  /*13f280*/  ISETP.LT.AND P6, PT, R237, UR34, !P2 ;  /* 0x00000022ed007c0c */ /* 0x000fe4000d7c1270 */
[----:B------:R-:W-:Y:S01]  /*13f290*/  ISETP.LT.AND P2, PT, R238, UR34, !P2 ;  /* 0x00000022ee007c0c */ /* 0x000fe2000d741270 */
[----:B------:R4:W-:Y:S04]  /*13f2a0*/  @P5 STG.E desc[UR40][R30.64], R188 ;  /* 0x000000bc1e005986 */ /* 0x0009e8000c101928 */
[----:B------:R4:W-:Y:S01]  /*13f2b0*/  @P4 STG.E desc[UR40][R32.64], R184 ;  /* 0x000000b820004986 */ /* 0x0009e2000c101928 */
[----:B------:R-:W-:-:S02]  /*13f2c0*/  ISETP.LT.AND P5, PT, R234, UR34, !P1 ;  /* 0x00000022ea007c0c */ /* 0x000fc4000cfa1270 */
[----:B------:R-:W-:Y:S01]  /*13f2d0*/  ISETP.LT.AND P4, PT, R116, UR34, !P1 ;  /* 0x0000002274007c0c */ /* 0x000fe2000cf81270 */
[----:B------:R-:W-:-:S04]  /*13f2e0*/  IMAD.WIDE R2, R232, 0x4, R48 ;  /* 0x00000004e8027825 */ /* 0x000fc800078e0230 */
[----:B-1----:R-:W-:-:S04]  /*13f2f0*/  IMAD.WIDE R16, R232, 0x4, R46 ;  /* 0x00000004e8107825 */ /* 0x002fc800078e022e */
[----:B------:R-:W-:-:S04]  /*13f300*/  IMAD.WIDE R18, R232, 0x4, R44 ;  /* 0x00000004e8127825 */ /* 0x000fc800078e022c */
[----:B------:R-:W-:Y:S02]  /*13f310*/  IMAD.WIDE R28, R232, 0x4, R42 ;  /* 0x00000004e81c7825 */ /* 0x000fe400078e022a */
[----:B------:R-:W2:Y:S04]  /*13f320*/  LDL.LU R232, [R1+0x27d0] ;  /* 0x0027d00001e87983 */ /* 0x000ea80000300800 */
[----:B------:R1:W-:Y:S01]  /*13f330*/  @P3 STG.E desc[UR40][R2.64], R180 ;  /* 0x000000b402003986 */ /* 0x0003e2000c101928 */
[----:B----4-:R-:W-:-:S04]  /*13f340*/  IMAD.WIDE R30, R236, 0x4, R56 ;  /* 0x00000004ec1e7825 */ /* 0x010fc800078e0238 */
[----:B------:R-:W-:Y:S01]  /*13f350*/  IMAD.WIDE R32, R236, 0x4, R54 ;  /* 0x00000004ec207825 */ /* 0x000fe200078e0236 */
[----:B------:R4:W-:Y:S04]  /*13f360*/  @P0 STG.E desc[UR40][R16.64], R176 ;  /* 0x000000b010000986 */ /* 0x0009e8000c101928 */
[----:B------:R1:W-:Y:S04]  /*13f370*/  @P6 STG.E desc[UR40][R18.64], R172 ;  /* 0x000000ac12006986 */ /* 0x0003e8000c101928 */
[----:B------:R1:W-:Y:S04]  /*13f380*/  @P2 STG.E desc[UR40][R28.64], R168 ;  /* 0x000000a81c002986 */ /* 0x0003e8000c101928 */
[----:B------:R1:W-:Y:S04]  /*13f390*/  @P5 STG.E desc[UR40][R30.64], R164 ;  /* 0x000000a41e005986 */ /* 0x0003e8000c101928 */
[----:B------:R1:W-:Y:S01]  /*13f3a0*/  @P4 STG.E desc[UR40][R32.64], R160 ;  /* 0x000000a020004986 */ /* 0x0003e2000c101928 */
[----:B------:R-:W-:-:S02]  /*13f3b0*/  ISETP.LT.AND P6, PT, R233, UR34, !P1 ;  /* 0x00000022e9007c0c */ /* 0x000fc4000cfc1270 */
[----:B------:R-:W-:Y:S02]  /*13f3c0*/  ISETP.LT.AND P3, PT, R118, UR34, !P1 ;  /* 0x0000002276007c0c */ /* 0x000fe4000cf61270 */
[----:B------:R-:W-:Y:S02]  /*13f3d0*/  ISETP.LT.AND P2, PT, R119, UR34, !P1 ;  /* 0x0000002277007c0c */ /* 0x000fe4000cf41270 */
[----:B------:R-:W-:Y:S02]  /*13f3e0*/  ISETP.LT.AND P0, PT, R239, UR34, !P1 ;  /* 0x00000022ef007c0c */ /* 0x000fe4000cf01270 */
[----:B------:R-:W-:Y:S02]  /*13f3f0*/  ISETP.LT.AND P4, PT, R237, UR34, !P1 ;  /* 0x00000022ed007c0c */ /* 0x000fe4000cf81270 */
[----:B------:R-:W-:Y:S02]  /*13f400*/  ISETP.LT.AND P5, PT, R238, UR34, !P1 ;  /* 0x00000022ee007c0c */ /* 0x000fe4000cfa1270 */
[----:B---3--:R-:W-:-:S02]  /*13f410*/  ISETP.GE.AND P1, PT, R0, UR5, PT ;  /* 0x0000000500007c0c */ /* 0x008fc4000bf26270 */
[----:B------:R-:W3:Y:S01]  /*13f420*/  LDL.LU R0, [R1+0x5420] ;  /* 0x0054200001007983 */ /* 0x000ee20000300800 */
[----:B-1----:R-:W-:-:S04]  /*13f430*/  IMAD.WIDE R2, R236, 0x4, R52 ;  /* 0x00000004ec027825 */ /* 0x002fc800078e0234 */
[----:B----4-:R-:W-:-:S04]  /*13f440*/  IMAD.WIDE R16, R236, 0x4, R50 ;  /* 0x00000004ec107825 */ /* 0x010fc800078e0232 */
[----:B------:R-:W-:-:S04]  /*13f450*/  IMAD.WIDE R18, R236, 0x4, R48 ;  /* 0x00000004ec127825 */ /* 0x000fc800078e0230 */
[----:B------:R-:W-:Y:S01]  /*13f460*/  IMAD.WIDE R28, R236, 0x4, R46 ;  /* 0x00000004ec1c7825 */ /* 0x000fe200078e022e */
[----:B------:R2:W-:Y:S04]  /*13f470*/  @P6 STG.E desc[UR40][R2.64], R156 ;  /* 0x0000009c02006986 */ /* 0x0005e8000c101928 */
[----:B------:R1:W-:Y:S04]  /*13f480*/  @P3 STG.E desc[UR40][R16.64], R152 ;  /* 0x0000009810003986 */ /* 0x0003e8000c101928 */
[----:B------:R4:W-:Y:S01]  /*13f490*/  @P2 STG.E desc[UR40][R18.64], R148 ;  /* 0x0000009412002986 */ /* 0x0009e2000c101928 */
[----:B------:R-:W-:-:S03]  /*13f4a0*/  ISETP.LT.AND P2, PT, R234, UR34, !P1 ;  /* 0x00000022ea007c0c */ /* 0x000fc6000cf41270 */
[----:B------:R1:W-:Y:S01]  /*13f4b0*/  @P0 STG.E desc[UR40][R28.64], R144 ;  /* 0x000000901c000986 */ /* 0x0003e2000c101928 */
[----:B------:R-:W-:Y:S02]  /*13f4c0*/  ISETP.LT.AND P0, PT, R116, UR34, !P1 ;  /* 0x0000002274007c0c */ /* 0x000fe4000cf01270 */
[----:B------:R-:W-:Y:S02]  /*13f4d0*/  ISETP.LT.AND P6, PT, R233, UR34, !P1 ;  /* 0x00000022e9007c0c */ /* 0x000fe4000cfc1270 */
[----:B------:R-:W-:Y:S01]  /*13f4e0*/  ISETP.LT.AND P3, PT, R118, UR34, !P1 ;  /* 0x0000002276007c0c */ /* 0x000fe2000cf61270 */
[----:B------:R-:W-:-:S04]  /*13f4f0*/  IMAD.WIDE R30, R236, 0x4, R44 ;  /* 0x00000004ec1e7825 */ /* 0x000fc800078e022c */
[----:B------:R-:W-:-:S04]  /*13f500*/  IMAD.WIDE R32, R236, 0x4, R42 ;  /* 0x00000004ec207825 */ /* 0x000fc800078e022a */
[----:B--2---:R-:W-:-:S04]  /*13f510*/  IMAD.WIDE R2, R117, 0x4, R56 ;  /* 0x0000000475027825 */ /* 0x004fc800078e0238 */
[----:B-1----:R-:W-:-:S04]  /*13f520*/  IMAD.WIDE R16, R117, 0x4, R54 ;  /* 0x0000000475107825 */ /* 0x002fc800078e0236 */
[C---:B----4-:R-:W-:Y:S01]  /*13f530*/  IMAD.WIDE R18, R117.reuse, 0x4, R52 ;  /* 0x0000000475127825 */ /* 0x050fe200078e0234 */
[----:B------:R1:W-:Y:S04]  /*13f540*/  @P4 STG.E desc[UR40][R30.64], R140 ;  /* 0x0000008c1e004986 */ /* 0x0003e8000c101928 */
[----:B------:R2:W-:Y:S01]  /*13f550*/  @P5 STG.E desc[UR40][R32.64], R136 ;  /* 0x0000008820005986 */ /* 0x0005e2000c101928 */
[----:B------:R-:W-:-:S03]  /*13f560*/  IMAD.WIDE R28, R117, 0x4, R50 ;  /* 0x00000004751c7825 */ /* 0x000fc600078e0232 */
[----:B------:R4:W-:Y:S01]  /*13f570*/  @P2 STG.E desc[UR40][R2.64], R197 ;  /* 0x000000c502002986 */ /* 0x0009e2000c101928 */
[----:B------:R-:W-:Y:S02]  /*13f580*/  ISETP.LT.AND P4, PT, R119, UR34, !P1 ;  /* 0x0000002277007c0c */ /* 0x000fe4000cf81270 */
[----:B------:R-:W-:Y:S01]  /*13f590*/  ISETP.GE.AND P2, PT, R34, UR5, PT ;  /* 0x0000000522007c0c */ /* 0x000fe2000bf46270 */
[----:B------:R-:W3:Y:S01]  /*13f5a0*/  LDL.LU R236, [R1+0x27cc] ;  /* 0x0027cc0001ec7983 */ /* 0x000ee20000300800 */
[----:B------:R-:W-:-:S03]  /*13f5b0*/  ISETP.LT.AND P5, PT, R239, UR34, !P1 ;  /* 0x00000022ef007c0c */ /* 0x000fc6000cfa1270 */
[----:B------:R1:W-:Y:S01]  /*13f5c0*/  @P0 STG.E desc[UR40][R16.64], R193 ;  /* 0x000000c110000986 */ /* 0x0003e2000c101928 */
[----:B------:R-:W-:-:S03]  /*13f5d0*/  ISETP.LT.AND P0, PT, R237, UR34, !P1 ;  /* 0x00000022ed007c0c */ /* 0x000fc6000cf01270 */
[----:B------:R2:W-:Y:S01]  /*13f5e0*/  @P6 STG.E desc[UR40][R18.64], R189 ;  /* 0x000000bd12006986 */ /* 0x0005e2000c101928 */
[----:B------:R-:W-:-:S03]  /*13f5f0*/  ISETP.LT.AND P1, PT, R238, UR34, !P1 ;  /* 0x00000022ee007c0c */ /* 0x000fc6000cf21270 */
[----:B------:R4:W-:Y:S01]  /*13f600*/  @P3 STG.E desc[UR40][R28.64], R185 ;  /* 0x000000b91c003986 */ /* 0x0009e2000c101928 */
[----:B------:R-:W-:Y:S02]  /*13f610*/  ISETP.LT.AND P6, PT, R234, UR34, !P2 ;  /* 0x00000022ea007c0c */ /* 0x000fe4000d7c1270 */
[----:B------:R-:W-:Y:S01]  /*13f620*/  ISETP.LT.AND P3, PT, R116, UR34, !P2 ;  /* 0x0000002274007c0c */ /* 0x000fe2000d761270 */
[C---:B-1----:R-:W-:Y:S01]  /*13f630*/  IMAD.WIDE R30, R117.reuse, 0x4, R48 ;  /* 0x00000004751e7825 */ /* 0x042fe200078e0230 */
[----:B------:R-:W3:Y:S03]  /*13f640*/  LDL.LU R34, [R1+0x5410] ;  /* 0x0054100001227983 */ /* 0x000ee60000300800 */
[----:B--2---:R-:W-:-:S04]  /*13f650*/  IMAD.WIDE R32, R117, 0x4, R46 ;  /* 0x0000000475207825 */ /* 0x004fc800078e022e */
[----:B----4-:R-:W-:-:S04]  /*13f660*/  IMAD.WIDE R2, R117, 0x4, R44 ;  /* 0x0000000475027825 */ /* 0x010fc800078e022c */
[----:B------:R-:W-:-:S04]  /*13f670*/  IMAD.WIDE R16, R117, 0x4, R42 ;  /* 0x0000000475107825 */ /* 0x000fc800078e022a */
[C---:B------:R-:W-:Y:S01]  /*13f680*/  IMAD.WIDE R18, R232.reuse, 0x4, R56 ;  /* 0x00000004e8127825 */ /* 0x040fe200078e0238 */
[----:B------:R1:W-:Y:S04]  /*13f690*/  @P4 STG.E desc[UR40][R30.64], R181 ;  /* 0x000000b51e004986 */ /* 0x0003e8000c101928 */
[----:B------:R2:W-:Y:S01]  /*13f6a0*/  @P5 STG.E desc[UR40][R32.64], R177 ;  /* 0x000000b120005986 */ /* 0x0005e2000c101928 */
[----:B------:R-:W-:-:S03]  /*13f6b0*/  IMAD.WIDE R28, R232, 0x4, R54 ;  /* 0x00000004e81c7825 */ /* 0x000fc600078e0236 */
[----:B------:R4:W-:Y:S04]  /*13f6c0*/  @P0 STG.E desc[UR40][R2.64], R173 ;  /* 0x000000ad02000986 */ /* 0x0009e8000c101928 */
[----:B------:R2:W-:Y:S04]  /*13f6d0*/  @P1 STG.E desc[UR40][R16.64], R169 ;  /* 0x000000a910001986 */ /* 0x0005e8000c101928 */
[----:B------:R4:W-:Y:S04]  /*13f6e0*/  @P6 STG.E desc[UR40][R18.64], R165 ;  /* 0x000000a512006986 */ /* 0x0009e8000c101928 */
[----:B------:R4:W-:Y:S01]  /*13f6f0*/  @P3 STG.E desc[UR40][R28.64], R161 ;  /* 0x000000a11c003986 */ /* 0x0009e2000c101928 */
[----:B-1----:R-:W-:-:S04]  /*13f700*/  IMAD.WIDE R30, R232, 0x4, R52 ;  /* 0x00000004e81e7825 */ /* 0x002fc800078e0234 */
[----:B--2---:R-:W-:-:S04]  /*13f710*/  IMAD.WIDE R32, R232, 0x4, R50 ;  /* 0x00000004e8207825 */ /* 0x004fc800078e0232 */
[----:B----4-:R-:W-:-:S04]  /*13f720*/  IMAD.WIDE R2, R232, 0x4, R48 ;  /* 0x00000004e8027825 */ /* 0x010fc800078e0230 */
[----:B------:R-:W-:-:S04]  /*13f730*/  IMAD.WIDE R16, R232, 0x4, R46 ;  /* 0x00000004e8107825 */ /* 0x000fc800078e022e */
[----:B------:R-:W-:-:S04]  /*13f740*/  IMAD.WIDE R18, R232, 0x4, R44 ;  /* 0x00000004e8127825 */ /* 0x000fc800078e022c */
[----:B------:R-:W-:Y:S01]  /*13f750*/  IMAD.WIDE R28, R232, 0x4, R42 ;  /* 0x00000004e81c7825 */ /* 0x000fe200078e022a */
[----:B---3--:R-:W-:Y:S02]  /*13f760*/  ISETP.GE.AND P0, PT, R0, UR5, PT ;  /* 0x0000000500007c0c */ /* 0x008fe4000bf06270 */
[----:B------:R-:W2:Y:S04]  /*13f770*/  LDL.LU R0, [R1+0x540c] ;  /* 0x00540c0001007983 */ /* 0x000ea80000300800 */
[----:B------:R-:W3:Y:S01]  /*13f780*/  LDL.LU R232, [R1+0x27c0] ;  /* 0x0027c00001e87983 */ /* 0x000ee20000300800 */
[----:B------:R-:W-:Y:S02]  /*13f790*/  ISETP.LT.AND P5, PT, R233, UR34, !P2 ;  /* 0x00000022e9007c0c */ /* 0x000fe4000d7a1270 */
[----:B------:R-:W-:-:S02]  /*13f7a0*/  ISETP.LT.AND P4, PT, R118, UR34, !P2 ;  /* 0x0000002276007c0c */ /* 0x000fc4000d781270 */
[----:B------:R-:W-:Y:S02]  /*13f7b0*/  ISETP.LT.AND P3, PT, R119, UR34, !P2 ;  /* 0x0000002277007c0c */ /* 0x000fe4000d761270 */
[----:B------:R-:W-:Y:S02]  /*13f7c0*/  ISETP.LT.AND P1, PT, R239, UR34, !P2 ;  /* 0x00000022ef007c0c */ /* 0x000fe4000d721270 */
[----:B------:R-:W-:Y:S02]  /*13f7d0*/  ISETP.LT.AND P6, PT, R237, UR34, !P2 ;  /* 0x00000022ed007c0c */ /* 0x000fe4000d7c1270 */
[----:B------:R-:W-:Y:S01]  /*13f7e0*/  ISETP.LT.AND P2, PT, R238, UR34, !P2 ;  /* 0x00000022ee007c0c */ /* 0x000fe2000d741270 */
[----:B------:R-:W4:Y:S04]  /*13f7f0*/  LDL.LU R117, [R1+0x27bc] ;  /* 0x0027bc0001757983 */ /* 0x000f280000300800 */
[----:B------:R1:W-:Y:S04]  /*13f800*/  @P5 STG.E desc[UR40][R30.64], R157 ;  /* 0x0000009d1e005986 */ /* 0x0003e8000c101928 */
[----:B------:R1:W-:Y:S01]  /*13f810*/  @P4 STG.E desc[UR40][R32.64], R153 ;  /* 0x0000009920004986 */ /* 0x0003e2000c101928 */
[----:B------:R-:W-:-:S02]  /*13f820*/  ISETP.LT.AND P5, PT, R234, UR34, !P0 ;  /* 0x00000022ea007c0c */ /* 0x000fc4000c7a1270 */
[----:B------:R-:W-:Y:S01]  /*13f830*/  ISETP.LT.AND P4, PT, R116, UR34, !P0 ;  /* 0x0000002274007c0c */ /* 0x000fe2000c781270 */
[----:B------:R1:W-:Y:S04]  /*13f840*/  @P3 STG.E desc[UR40][R2.64], R149 ;  /* 0x0000009502003986 */ /* 0x0003e8000c101928 */
[----:B------:R1:W-:Y:S04]  /*13f850*/  @P1 STG.E desc[UR40][R16.64], R145 ;  /* 0x0000009110001986 */ /* 0x0003e8000c101928 */
[----:B------:R1:W-:Y:S01]  /*13f860*/  @P6 STG.E desc[UR40][R18.64], R141 ;  /* 0x0000008d12006986 */ /* 0x0003e2000c101928 */
[----:B------:R-:W-:-:S03]  /*13f870*/  ISETP.LT.AND P6, PT, R233, UR34, !P0 ;  /* 0x00000022e9007c0c */ /* 0x000fc6000c7c1270 */
[----:B------:R1:W-:Y:S02]  /*13f880*/  @P2 STG.E desc[UR40][R28.64], R137 ;  /* 0x000000891c002986 */ /* 0x0003e4000c101928 */
[----:B-1----:R-:W-:-:S04]  /*13f890*/  IMAD.WIDE R30, R236, 0x4, R56 ;  /* 0x00000004ec1e7825 */ /* 0x002fc800078e0238 */
[----:B------:R-:W-:-:S04]  /*13f8a0*/  IMAD.WIDE R32, R236, 0x4, R54 ;  /* 0x00000004ec207825 */ /* 0x000fc800078e0236 */
[----:B------:R-:W-:Y:S01]  /*13f8b0*/  IMAD.WIDE R2, R236, 0x4, R52 ;  /* 0x00000004ec027825 */ /* 0x000fe200078e0234 */
[----:B------:R-:W-:Y:S01]  /*13f8c0*/  ISETP.LT.AND P3, PT, R118, UR34, !P0 ;  /* 0x0000002276007c0c */ /* 0x000fe2000c761270 */
[----:B------:R1:W-:Y:S04]  /*13f8d0*/  @P5 STG.E desc[UR40][R30.64], R198 ;  /* 0x000000c61e005986 */ /* 0x0003e8000c101928 */
[----:B------:R1:W-:Y:S01]  /*13f8e0*/  @P4 STG.E desc[UR40][R32.64], R194 ;  /* 0x000000c220004986 */ /* 0x0003e2000c101928 */
[----:B------:R-:W-:Y:S02]  /*13f8f0*/  ISETP.LT.AND P2, PT, R119, UR34, !P0 ;  /* 0x0000002277007c0c */ /* 0x000fe4000c741270 */
[----:B------:R-:W-:Y:S02]  /*13f900*/  ISETP.LT.AND P1, PT, R239, UR34, !P0 ;  /* 0x00000022ef007c0c */ /* 0x000fe4000c721270 */
[----:B------:R-:W-:-:S02]  /*13f910*/  ISETP.LT.AND P4, PT, R237, UR34, !P0 ;  /* 0x00000022ed007c0c */ /* 0x000fc4000c781270 */
[----:B------:R-:W-:Y:S02]  /*13f920*/  ISETP.LT.AND P5, PT, R238, UR34, !P0 ;  /* 0x00000022ee007c0c */ /* 0x000fe4000c7a1270 */
[----:B------:R-:W-:Y:S01]  /*13f930*/  ISETP.GE.AND P0, PT, R34, UR5, PT ;  /* 0x0000000522007c0c */ /* 0x000fe2000bf06270 */
[----:B------:R3:W-:Y:S01]  /*13f940*/  @P6 STG.E desc[UR40][R2.64], R190 ;  /* 0x000000be02006986 */ /* 0x0007e2000c101928 */
[----:B------:R-:W-:-:S04]  /*13f950*/  IMAD.WIDE R16, R236, 0x4, R50 ;  /* 0x00000004ec107825 */ /* 0x000fc800078e0232 */
[----:B------:R-:W-:Y:S01]  /*13f960*/  IMAD.WIDE R18, R236, 0x4, R48 ;  /* 0x00000004ec127825 */ /* 0x000fe200078e0230 */
[----:B------:R-:W-:-:S03]  /*13f970*/  ISETP.LT.AND P6, PT, R234, UR34, !P0 ;  /* 0x00000022ea007c0c */ /* 0x000fc6000c7c1270 */
[----:B------:R-:W-:-:S04]  /*13f980*/  IMAD.WIDE R28, R236, 0x4, R46 ;  /* 0x00000004ec1c7825 */ /* 0x000fc800078e022e */
[----:B-1----:R-:W-:-:S04]  /*13f990*/  IMAD.WIDE R30, R236, 0x4, R44 ;  /* 0x00000004ec1e7825 */ /* 0x002fc800078e022c */
[----:B------:R-:W-:Y:S01]  /*13f9a0*/  IMAD.WIDE R32, R236, 0x4, R42 ;  /* 0x00000004ec207825 */ /* 0x000fe200078e022a */
[----:B------:R1:W-:Y:S04]  /*13f9b0*/  @P3 STG.E desc[UR40][R16.64], R186 ;  /* 0x000000ba10003986 */ /* 0x0003e8000c101928 */
[----:B------:R1:W-:Y:S04]  /*13f9c0*/  @P2 STG.E desc[UR40][R18.64], R182 ;  /* 0x000000b612002986 */ /* 0x0003e8000c101928 */
[----:B------:R1:W-:Y:S04]  /*13f9d0*/  @P1 STG.E desc[UR40][R28.64], R178 ;  /* 0x000000b21c001986 */ /* 0x0003e8000c101928 */
[----:B------:R1:W-:Y:S04]  /*13f9e0*/  @P4 STG.E desc[UR40][R30.64], R174 ;  /* 0x000000ae1e004986 */ /* 0x0003e8000c101928 */
[----:B------:R1:W-:Y:S04]  /*13f9f0*/  @P5 STG.E desc[UR40][R32.64], R170 ;  /* 0x000000aa20005986 */ /* 0x0003e8000c101928 */
[----:B------:R-:W4:Y:S04]  /*13fa00*/  LDL.LU R34, [R1+0x5404] ;  /* 0x0054040001227983 */ /* 0x000f280000300800 */
[----:B------:R-:W4:Y:S01]  /*13fa10*/  LDL.LU R236, [R1+0x27b8] ;  /* 0x0027b80001ec7983 */ /* 0x000f220000300800 */
[----:B---3--:R-:W-:-:S05]  /*13fa20*/  IMAD.WIDE R2, R232, 0x4, R56 ;  /* 0x00000004e8027825 */ /* 0x008fca00078e0238 */
[----:B------:R3:W-:Y:S01]  /*13fa30*/  @P6 STG.E desc[UR40][R2.64], R166 ;  /* 0x000000a602006986 */ /* 0x0007e2000c101928 */
[----:B--2---:R-:W-:-:S03]  /*13fa40*/  ISETP.GE.AND P6, PT, R0, UR5, PT ;  /* 0x0000000500007c0c */ /* 0x004fc6000bfc6270 */
[----:B------:R-:W2:Y:S01]  /*13fa50*/  LDL.LU R0, [R1+0x5400] ;  /* 0x0054000001007983 */ /* 0x000ea20000300800 */
[----:B------:R-:W-:Y:S02]  /*13fa60*/  ISETP.LT.AND P1, PT, R116, UR34, !P0 ;  /* 0x0000002274007c0c */ /* 0x000fe4000c721270 */
[----:B------:R-:W-:Y:S02]  /*13fa70*/  ISETP.LT.AND P3, PT, R233, UR34, !P0 ;  /* 0x00000022e9007c0c */ /* 0x000fe4000c761270 */
[----:B------:R-:W-:Y:S01]  /*13fa80*/  ISETP.LT.AND P2, PT, R118, UR34, !P0 ;  /* 0x0000002276007c0c */ /* 0x000fe2000c741270 */
[----:B-1----:R-:W-:-:S04]  /*13fa90*/  IMAD.WIDE R16, R232, 0x4, R54 ;  /* 0x00000004e8107825 */ /* 0x002fc800078e0236 */
[----:B------:R-:W-:-:S04]  /*13faa0*/  IMAD.WIDE R18, R232, 0x4, R52 ;  /* 0x00000004e8127825 */ /* 0x000fc800078e0234 */
[----:B------:R-:W-:Y:S01]  /*13fab0*/  IMAD.WIDE R28, R232, 0x4, R50 ;  /* 0x00000004e81c7825 */ /* 0x000fe200078e0232 */
[----:B------:R-:W-:Y:S02]  /*13fac0*/  ISETP.LT.AND P5, PT, R119, UR34, !P0 ;  /* 0x0000002277007c0c */ /* 0x000fe4000c7a1270 */
[----:B------:R-:W-:Y:S01]  /*13fad0*/  ISETP.LT.AND P4, PT, R239, UR34, !P0 ;  /* 0x00000022ef007c0c */ /* 0x000fe2000c781270 */
[----:B------:R1:W-:Y:S01]  /*13fae0*/  @P1 STG.E desc[UR40][R16.64], R162 ;  /* 0x000000a210001986 */ /* 0x0003e2000c101928 */
[----:B------:R-:W-:-:S03]  /*13faf0*/  ISETP.LT.AND P1, PT, R237, UR34, !P0 ;  /* 0x00000022ed007c0c */ /* 0x000fc6000c721270 */
[----:B------:R4:W-:Y:S01]  /*13fb00*/  @P3 STG.E desc[UR40][R18.64], R158 ;  /* 0x0000009e12003986 */ /* 0x0009e2000c101928 */
[----:B------:R-:W-:-:S03]  /*13fb10*/  ISETP.LT.AND P0, PT, R238, UR34, !P0 ;  /* 0x00000022ee007c0c */ /* 0x000fc6000c701270 */
[----:B------:R1:W-:Y:S01]  /*13fb20*/  @P2 STG.E desc[UR40][R28.64], R154 ;  /* 0x0000009a1c002986 */ /* 0x0003e2000c101928 */
[----:B------:R-:W-:Y:S02]  /*13fb30*/  ISETP.LT.AND P3, PT, R234, UR34, !P6 ;  /* 0x00000022ea007c0c */ /* 0x000fe4000f761270 */
[----:B------:R-:W-:Y:S01]  /*13fb40*/  ISETP.LT.AND P2, PT, R116, UR34, !P6 ;  /* 0x0000002274007c0c */ /* 0x000fe2000f741270 */
[----:B------:R-:W-:-:S04]  /*13fb50*/  IMAD.WIDE R30, R232, 0x4, R48 ;  /* 0x00000004e81e7825 */ /* 0x000fc800078e0230 */
[----:B------:R-:W-:-:S04]  /*13fb60*/  IMAD.WIDE R32, R232, 0x4, R46 ;  /* 0x00000004e8207825 */ /* 0x000fc800078e022e */
[----:B---3--:R-:W-:-:S04]  /*13fb70*/  IMAD.WIDE R2, R232, 0x4, R44 ;  /* 0x00000004e8027825 */ /* 0x008fc800078e022c */
[----:B-1----:R-:W-:Y:S01]  /*13fb80*/  IMAD.WIDE R16, R232, 0x4, R42 ;  /* 0x00000004e8107825 */ /* 0x002fe200078e022a */
[----:B------:R1:W-:Y:S03]  /*13fb90*/  @P5 STG.E desc[UR40][R30.64], R150 ;  /* 0x000000961e005986 */ /* 0x0003e6000c101928 */
[----:B----4-:R-:W-:-:S04]  /*13fba0*/  IMAD.WIDE R18, R117, 0x4, R56 ;  /* 0x0000000475127825 */ /* 0x010fc800078e0238 */
[----:B------:R-:W-:Y:S01]  /*13fbb0*/  IMAD.WIDE R28, R117, 0x4, R54 ;  /* 0x00000004751c7825 */ /* 0x000fe200078e0236 */
[----:B------:R3:W-:Y:S04]  /*13fbc0*/  @P4 STG.E desc[UR40][R32.64], R146 ;  /* 0x0000009220004986 */ /* 0x0007e8000c101928 */
[----:B------:R4:W-:Y:S04]  /*13fbd0*/  @P1 STG.E desc[UR40][R2.64], R142 ;  /* 0x0000008e02001986 */ /* 0x0009e8000c101928 */
[----:B------:R1:W-:Y:S01]  /*13fbe0*/  @P0 STG.E desc[UR40][R16.64], R138 ;  /* 0x0000008a10000986 */ /* 0x0003e2000c101928 */
[----:B------:R-:W-:-:S03]  /*13fbf0*/  ISETP.LT.AND P5, PT, R233, UR34, !P6 ;  /* 0x00000022e9007c0c */ /* 0x000fc6000f7a1270 */
[----:B------:R2:W-:Y:S01]  /*13fc00*/  @P3 STG.E desc[UR40][R18.64], R199 ;  /* 0x000000c712003986 */ /* 0x0005e2000c101928 */
[----:B------:R-:W-:-:S03]  /*13fc10*/  ISETP.LT.AND P4, PT, R118, UR34, !P6 ;  /* 0x0000002276007c0c */ /* 0x000fc6000f781270 */
[----:B------:R2:W-:Y:S01]  /*13fc20*/  @P2 STG.E desc[UR40][R28.64], R195 ;  /* 0x000000c31c002986 */ /* 0x0005e2000c101928 */
[----:B------:R-:W-:Y:S02]  /*13fc30*/  ISETP.LT.AND P2, PT, R119, UR34, !P6 ;  /* 0x0000002277007c0c */ /* 0x000fe4000f741270 */
[----:B------:R-:W-:Y:S01]  /*13fc40*/  ISETP.LT.AND P1, PT, R239, UR34, !P6 ;  /* 0x00000022ef007c0c */ /* 0x000fe2000f721270 */
[----:B-1----:R-:W-:-:S04]  /*13fc50*/  IMAD.WIDE R30, R117, 0x4, R52 ;  /* 0x00000004751e7825 */ /* 0x002fc800078e0234 */
[----:B---3--:R-:W-:-:S04]  /*13fc60*/  IMAD.WIDE R32, R117, 0x4, R50 ;  /* 0x0000000475207825 */ /* 0x008fc800078e0232 */
[----:B----4-:R-:W-:-:S04]  /*13fc70*/  IMAD.WIDE R2, R117, 0x4, R48 ;  /* 0x0000000475027825 */ /* 0x010fc800078e0230 */
[----:B------:R-:W-:Y:S01]  /*13fc80*/  IMAD.WIDE R16, R117, 0x4, R46 ;  /* 0x0000000475107825 */ /* 0x000fe200078e022e */
[----:B------:R-:W3:Y:S04]  /*13fc90*/  LDL.LU R232, [R1+0x27b4] ;  /* 0x0027b40001e87983 */ /* 0x000ee80000300800 */
[----:B------:R1:W-:Y:S04]  /*13fca0*/  @P5 STG.E desc[UR40][R30.64], R191 ;  /* 0x000000bf1e005986 */ /* 0x0003e8000c101928 */
[----:B------:R4:W-:Y:S04]  /*13fcb0*/  @P4 STG.E desc[UR40][R32.64], R187 ;  /* 0x000000bb20004986 */ /* 0x0009e8000c101928 */
[----:B------:R1:W-:Y:S04]  /*13fcc0*/  @P2 STG.E desc[UR40][R2.64], R183 ;  /* 0x000000b702002986 */ /* 0x0003e8000c101928 */
[----:B------:R1:W-:Y:S01]  /*13fcd0*/  @P1 STG.E desc[UR40][R16.64], R179 ;  /* 0x000000b310001986 */ /* 0x0003e2000c101928 */
[----:B--2---:R-:W-:-:S03]  /*13fce0*/  ISETP.GE.AND P1, PT, R0, UR5, PT ;  /* 0x0000000500007c0c */ /* 0x004fc6000bf26270 */
[----:B------:R-:W2:Y:S01]  /*13fcf0*/  LDL.LU R0, [R1+0x53f0] ;  /* 0x0053f00001007983 */ /* 0x000ea20000300800 */
[----:B------:R-:W-:Y:S02]  /*13fd00*/  ISETP.GE.AND P0, PT, R34, UR5, PT ;  /* 0x0000000522007c0c */ /* 0x000fe4000bf06270 */
[----:B------:R-:W-:Y:S02]  /*13fd10*/  ISETP.LT.AND P3, PT, R237, UR34, !P6 ;  /* 0x00000022ed007c0c */ /* 0x000fe4000f761270 */
[----:B------:R-:W-:Y:S01]  /*13fd20*/  ISETP.LT.AND P6, PT, R238, UR34, !P6 ;  /* 0x00000022ee007c0c */ /* 0x000fe2000f7c1270 */
[C---:B------:R-:W-:Y:S01]  /*13fd30*/  IMAD.WIDE R18, R117.reuse, 0x4, R44 ;  /* 0x0000000475127825 */ /* 0x040fe200078e022c */
[----:B------:R-:W-:Y:S02]  /*13fd40*/  ISETP.LT.AND P5, PT, R234, UR34, !P0 ;  /* 0x00000022ea007c0c */ /* 0x000fe4000c7a1270 */
[----:B------:R-:W-:Y:S01]  /*13fd50*/  ISETP.LT.AND P4, PT, R116, UR34, !P0 ;  /* 0x0000002274007c0c */ /* 0x000fe2000c781270 */
[----:B------:R-:W-:Y:S01]  /*13fd60*/  IMAD.WIDE R28, R117, 0x4, R42 ;  /* 0x00000004751c7825 */ /* 0x000fe200078e022a */
[----:B------:R-:W2:Y:S04]  /*13fd70*/  LDL.LU R36, [R1+0x53ec] ;  /* 0x0053ec0001247983 */ /* 0x000ea80000300800 */
[----:B------:R-:W2:Y:S01]  /*13fd80*/  LDL.LU R117, [R1+0x27a8] ;  /* 0x0027a80001757983 */ /* 0x000ea20000300800 */
[----:B-1----:R-:W-:-:S04]  /*13fd90*/  IMAD.WIDE R30, R236, 0x4, R56 ;  /* 0x00000004ec1e7825 */ /* 0x002fc800078e0238 */
[----:B----4-:R-:W-:Y:S01]  /*13fda0*/  IMAD.WIDE R32, R236, 0x4, R54 ;  /* 0x00000004ec207825 */ /* 0x010fe200078e0236 */
[----:B------:R-:W-:Y:S01]  /*13fdb0*/  ISETP.LT.AND P2, PT, R118, UR34, !P0 ;  /* 0x0000002276007c0c */ /* 0x000fe2000c741270 */
[----:B------:R1:W-:Y:S04]  /*13fdc0*/  @P3 STG.E desc[UR40][R18.64], R175 ;  /* 0x000000af12003986 */ /* 0x0003e8000c101928 */
[----:B------:R4:W-:Y:S01]  /*13fdd0*/  @P6 STG.E desc[UR40][R28.64], R171 ;  /* 0x000000ab1c006986 */ /* 0x0009e2000c101928 */
[----:B------:R-:W-:-:S03]  /*13fde0*/  ISETP.LT.AND P3, PT, R233, UR34, !P0 ;  /* 0x00000022e9007c0c */ /* 0x000fc6000c761270 */
[----:B------:R1:W-:Y:S04]  /*13fdf0*/  @P5 STG.E desc[UR40][R30.64], R167 ;  /* 0x000000a71e005986 */ /* 0x0003e8000c101928 */
[----:B------:R1:W-:Y:S01]  /*13fe00*/  @P4 STG.E desc[UR40][R32.64], R163 ;  /* 0x000000a320004986 */ /* 0x0003e2000c101928 */
[----:B------:R-:W-:Y:S02]  /*13fe10*/  ISETP.LT.AND P4, PT, R119, UR34, !P0 ;  /* 0x0000002277007c0c */ /* 0x000fe4000c781270 */
[----:B------:R-:W-:Y:S02]  /*13fe20*/  ISETP.LT.AND P6, PT, R239, UR34, !P0 ;  /* 0x00000022ef007c0c */ /* 0x000fe4000c7c1270 */
[----:B------:R-:W-:Y:S02]  /*13fe30*/  ISETP.LT.AND P5, PT, R237, UR34, !P0 ;  /* 0x00000022ed007c0c */ /* 0x000fe4000c7a1270 */
[----:B------:R-:W-:Y:S01]  /*13fe40*/  ISETP.LT.AND P0, PT, R238, UR34, !P0 ;  /* 0x00000022ee007c0c */ /* 0x000fe2000c701270 */
[----:B------:R-:W-:-:S04]  /*13fe50*/  IMAD.WIDE R2, R236, 0x4, R52 ;  /* 0x00000004ec027825 */ /* 0x000fc800078e0234 */
[----:B------:R-:W-:-:S04]  /*13fe60*/  IMAD.WIDE R16, R236, 0x4, R50 ;  /* 0x00000004ec107825 */ /* 0x000fc800078e0232 */
[----:B-1----:R-:W-:-:S04]  /*13fe70*/  IMAD.WIDE R18, R236, 0x4, R48 ;  /* 0x00000004ec127825 */ /* 0x002fc800078e0230 */
[----:B----4-:R-:W-:-:S04]  /*13fe80*/  IMAD.WIDE R28, R236, 0x4, R46 ;  /* 0x00000004ec1c7825 */ /* 0x010fc800078e022e */
[----:B------:R-:W-:-:S04]  /*13fe90*/  IMAD.WIDE R30, R236, 0x4, R44 ;  /* 0x00000004ec1e7825 */ /* 0x000fc800078e022c */
[----:B------:R-:W-:Y:S01]  /*13fea0*/  IMAD.WIDE R32, R236, 0x4, R42 ;  /* 0x00000004ec207825 */ /* 0x000fe200078e022a */
[----:B------:R1:W-:Y:S04]  /*13feb0*/  @P3 STG.E desc[UR40][R2.64], R159 ;  /* 0x0000009f02003986 */ /* 0x0003e8000c101928 */
[----:B------:R4:W-:Y:S04]  /*13fec0*/  @P2 STG.E desc[UR40][R16.64], R155 ;  /* 0x0000009b10002986 */ /* 0x0009e8000c101928 */
[----:B------:R1:W-:Y:S04]  /*13fed0*/  @P4 STG.E desc[UR40][R18.64], R151 ;  /* 0x0000009712004986 */ /* 0x0003e8000c101928 */
[----:B------:R-:W2:Y:S04]  /*13fee0*/  LDL.LU R236, [R1+0x27a4] ;  /* 0x0027a40001ec7983 */ /* 0x000ea80000300800 */
[----:B------:R1:W-:Y:S04]  /*13fef0*/  @P6 STG.E desc[UR40][R28.64], R147 ;  /* 0x000000931c006986 */ /* 0x0003e8000c101928 */
[----:B------:R1:W-:Y:S04]  /*13ff00*/  @P5 STG.E desc[UR40][R30.64], R143 ;  /* 0x0000008f1e005986 */ /* 0x0003e8000c101928 */
[----:B------:R-:W-:Y:S01]  /*13ff10*/  @P0 STG.E desc[UR40][R32.64], R139 ;  /* 0x0000008b20000986 */ /* 0x000fe2000c101928 */
[----:B------:R-:W-:-:S02]  /*13ff20*/  ISETP.LT.AND P3, PT, R234, UR34, !P1 ;  /* 0x00000022ea007c0c */ /* 0x000fc4000cf61270 */
[----:B------:R-:W-:Y:S01]  /*13ff30*/  ISETP.LT.AND P2, PT, R116, UR34, !P1 ;  /* 0x0000002274007c0c */ /* 0x000fe2000cf41270 */
[----:B---3--:R-:W-:-:S04]  /*13ff40*/  IMAD.WIDE R34, R232, 0x4, R56 ;  /* 0x00000004e8227825 */ /* 0x008fc800078e0238 */
[----:B-1----:R-:W-:Y:S01]  /*13ff50*/  IMAD.WIDE R2, R232, 0x4, R54 ;  /* 0x00000004e8027825 */ /* 0x002fe200078e0236 */
[----:B------:R-:W-:Y:S02]  /*13ff60*/  ISETP.LT.AND P6, PT, R118, UR34, !P1 ;  /* 0x0000002276007c0c */ /* 0x000fe4000cfc1270 */
[----:B------:R-:W-:Y:S02]  /*13ff70*/  ISETP.LT.AND P5, PT, R119, UR34, !P1 ;  /* 0x0000002277007c0c */ /* 0x000fe4000cfa1270 */
[----:B------:R-:W-:Y:S01]  /*13ff80*/  ISETP.LT.AND P4, PT, R239, UR34, !P1 ;  /* 0x00000022ef007c0c */ /* 0x000fe2000cf81270 */
[----:B------:R-:W-:Y:S01]  /*13ff90*/  @P3 STG.E desc[UR40][R34.64], R132 ;  /* 0x0000008422003986 */ /* 0x000fe2000c101928 */
[----:B--2---:R-:W-:-:S03]  /*13ffa0*/  ISETP.GE.AND P0, PT, R0, UR5, PT ;  /* 0x0000000500007c0c */ /* 0x004fc6000bf06270 */
[----:B------:R-:W2:Y:S01]  /*13ffb0*/  LDL.LU R0, [R1+0x53e8] ;  /* 0x0053e80001007983 */ /* 0x000ea20000300800 */
[----:B------:R-:W-:-:S03]  /*13ffc0*/  ISETP.LT.AND P3, PT, R233, UR34, !P1 ;  /* 0x00000022e9007c0c */ /* 0x000fc6000cf61270 */
[----:B------:R1:W-:Y:S01]  /*13ffd0*/  @P2 STG.E desc[UR40][R2.64], R128 ;  /* 0x0000008002002986 */ /* 0x0003e2000c101928 */
[----:B------:R-:W-:Y:S01]  /*13ffe0*/  ISETP.LT.AND P2, PT, R237, UR34, !P1 ;  /* 0x00000022ed007c0c */ /* 0x000fe2000cf41270 */
[----:B----4-:R-:W-:-:S04]  /*13fff0*/  IMAD.WIDE R16, R232, 0x4, R52 ;  /* 0x00000004e8107825 */ /* 0x010fc800078e0234 */
[----:B------:R-:W-:-:S04]  /*140000*/  IMAD.WIDE R18, R232, 0x4, R50 ;  /* 0x00000004e8127825 */ /* 0x000fc800078e0232 */
[----:B------:R-:W-:-:S04]  /*140010*/  IMAD.WIDE R28, R232, 0x4, R48 ;  /* 0x00000004e81c7825 */ /* 0x000fc800078e0230 */
[----:B------:R-:W-:Y:S01]  /*140020*/  IMAD.WIDE R30, R232, 0x4, R46 ;  /* 0x00000004e81e7825 */ /* 0x000fe200078e022e */
[----:B------:R-:W-:Y:S01]  /*140030*/  ISETP.LT.AND P1, PT, R238, UR34, !P1 ;  /* 0x00000022ee007c0c */ /* 0x000fe2000cf21270 */
[----:B------:R3:W-:Y:S02]  /*140040*/  @P3 STG.E desc[UR40][R16.64], R124 ;  /* 0x0000007c10003986 */ /* 0x0007e4000c101928 */
[----:B-1----:R-:W-:Y:S02]  /*140050*/  IMAD.WIDE R2, R232, 0x4, R44 ;  /* 0x00000004e8027825 */ /* 0x002fe400078e022c */
[----:B------:R1:W-:Y:S01]  /*140060*/  @P6 STG.E desc[UR40][R18.64], R120 ;  /* 0x0000007812006986 */ /* 0x0003e2000c101928 */
[----:B------:R-:W-:-:S03]  /*140070*/  ISETP.LT.AND P6, PT, R234, UR34, !P0 ;  /* 0x00000022ea007c0c */ /* 0x000fc6000c7c1270 */
[----:B------:R4:W-:Y:S01]  /*140080*/  @P5 STG.E desc[UR40][R28.64], R112 ;  /* 0x000000701c005986 */ /* 0x0009e2000c101928 */
[----:B------:R-:W-:-:S03]  /*140090*/  ISETP.LT.AND P3, PT, R116, UR34, !P0 ;  /* 0x0000002274007c0c */ /* 0x000fc6000c761270 */
[----:B------:R1:W-:Y:S01]  /*1400a0*/  @P4 STG.E desc[UR40][R30.64], R108 ;  /* 0x0000006c1e004986 */ /* 0x0003e2000c101928 */
[----:B------:R-:W-:Y:S02]  /*1400b0*/  ISETP.LT.AND P5, PT, R233, UR34, !P0 ;  /* 0x00000022e9007c0c */ /* 0x000fe4000c7a1270 */
[----:B------:R-:W-:Y:S01]  /*1400c0*/  ISETP.LT.AND P4, PT, R118, UR34, !P0 ;  /* 0x0000002276007c0c */ /* 0x000fe2000c781270 */
[----:B------:R4:W-:Y:S01]  /*1400d0*/  @P2 STG.E desc[UR40][R2.64], R104 ;  /* 0x0000006802002986 */ /* 0x0009e2000c101928 */
[----:B------:R-:W-:Y:S01]  /*1400e0*/  ISETP.LT.AND P2, PT, R119, UR34, !P0 ;  /* 0x0000002277007c0c */ /* 0x000fe2000c741270 */
[----:B------:R-:W-:-:S04]  /*1400f0*/  IMAD.WIDE R32, R232, 0x4, R42 ;  /* 0x00000004e8207825 */ /* 0x000fc800078e022a */
[----:B---3--:R-:W-:-:S04]  /*140100*/  IMAD.WIDE R16, R117, 0x4, R56 ;  /* 0x0000000475107825 */ /* 0x008fc800078e0238 */
[----:B-1----:R-:W-:-:S04]  /*140110*/  IMAD.WIDE R18, R117, 0x4, R54 ;  /* 0x0000000475127825 */ /* 0x002fc800078e0236 */
[C---:B----4-:R-:W-:Y:S01]  /*140120*/  IMAD.WIDE R28, R117.reuse, 0x4, R52 ;  /* 0x00000004751c7825 */ /* 0x050fe200078e0234 */
[----:B------:R-:W3:Y:S04]  /*140130*/  LDL.LU R232, [R1+0x27a0] ;  /* 0x0027a00001e87983 */ /* 0x000ee80000300800 */
[----:B------:R-:W-:Y:S01]  /*140140*/  @P1 STG.E desc[UR40][R32.64], R100 ;  /* 0x0000006420001986 */ /* 0x000fe2000c101928 */
[----:B------:R-:W-:-:S04]  /*140150*/  IMAD.WIDE R30, R117, 0x4, R50 ;  /* 0x00000004751e7825 */ /* 0x000fc800078e0232 */
[----:B------:R-:W-:Y:S01]  /*140160*/  IMAD.WIDE R2, R117, 0x4, R48 ;  /* 0x0000000475027825 */ /* 0x000fe200078e0230 */
[----:B------:R-:W-:Y:S04]  /*140170*/  @P6 STG.E desc[UR40][R16.64], R96 ;  /* 0x0000006010006986 */ /* 0x000fe8000c101928 */
[----:B------:R-:W-:Y:S04]  /*140180*/  @P3 STG.E desc[UR40][R18.64], R92 ;  /* 0x0000005c12003986 */ /* 0x000fe8000c101928 */
[----:B------:R-:W-:Y:S04]  /*140190*/  @P5 STG.E desc[UR40][R28.64], R24 ;  /* 0x000000181c005986 */ /* 0x000fe8000c101928 */
[----:B------:R-:W-:Y:S04]  /*1401a0*/  @P4 STG.E desc[UR40][R30.64], R20 ;  /* 0x000000141e004986 */ /* 0x000fe8000c101928 */
[----:B------:R1:W-:Y:S01]  /*1401b0*/  @P2 STG.E desc[UR40][R2.64], R4 ;  /* 0x0000000402002986 */ /* 0x0003e2000c101928 */
[----:B------:R-:W-:-:S02]  /*1401c0*/  ISETP.LT.AND P1, PT, R239, UR34, !P0 ;  /* 0x00000022ef007c0c */ /* 0x000fc4000c721270 */
[----:B------:R-:W-:Y:S02]  /*1401d0*/  ISETP.LT.AND P3, PT, R237, UR34, !P0 ;  /* 0x00000022ed007c0c */ /* 0x000fe4000c761270 */
[----:B------:R-:W-:Y:S01]  /*1401e0*/  ISETP.LT.AND P0, PT, R238, UR34, !P0 ;  /* 0x00000022ee007c0c */ /* 0x000fe2000c701270 */
[----:B-1----:R-:W4:Y:S01]  /*1401f0*/  LDL.LU R4, [R1+0x53e4] ;  /* 0x0053e40001047983 */ /* 0x002f220000300800 */
[----:B------:R-:W-:-:S04]  /*140200*/  IMAD.WIDE R32, R117, 0x4, R46 ;  /* 0x0000000475207825 */ /* 0x000fc800078e022e */
[----:B------:R-:W-:-:S04]  /*140210*/  IMAD.WIDE R16, R117, 0x4, R44 ;  /* 0x0000000475107825 */ /* 0x000fc800078e022c */
[----:B------:R-:W-:Y:S02]  /*140220*/  IMAD.WIDE R18, R117, 0x4, R42 ;  /* 0x0000000475127825 */ /* 0x000fe400078e022a */
[----:B------:R-:W4:Y:S04]  /*140230*/  LDL.LU R117, [R1+0x279c] ;  /* 0x00279c0001757983 */ /* 0x000f280000300800 */
[----:B------:R1:W-:Y:S04]  /*140240*/  @P1 STG.E desc[UR40][R32.64], R8 ;  /* 0x0000000820001986 */ /* 0x0003e8000c101928 */
[----:B------:R1:W-:Y:S04]  /*140250*/  @P3 STG.E desc[UR40][R16.64], R12 ;  /* 0x0000000c10003986 */ /* 0x0003e8000c101928 */
[----:B------:R1:W-:Y:S01]  /*140260*/  @P0 STG.E desc[UR40][R18.64], R72 ;  /* 0x0000004812000986 */ /* 0x0003e2000c101928 */
[----:B------:R-:W-:-:S02]  /*140270*/  ISETP.GE.AND P6, PT, R36, UR5, PT ;  /* 0x0000000524007c0c */ /* 0x000fc4000bfc6270 */
[----:B--2---:R-:W-:Y:S02]  /*140280*/  ISETP.GE.AND P0, PT, R0, UR5, PT ;  /* 0x0000000500007c0c */ /* 0x004fe4000bf06270 */
[----:B------:R-:W2:Y:S01]  /*140290*/  LDL.LU R0, [R1+0x53d8] ;  /* 0x0053d80001007983 */ /* 0x000ea20000300800 */
[----:B------:R-:W-:Y:S02]  /*1402a0*/  ISETP.LT.AND P5, PT, R234, UR34, !P6 ;  /* 0x00000022ea007c0c */ /* 0x000fe4000f7a1270 */
[----:B------:R-:W-:Y:S01]  /*1402b0*/  ISETP.LT.AND P4, PT, R116, UR34, !P6 ;  /* 0x0000002274007c0c */ /* 0x000fe2000f781270 */
[----:B------:R-:W-:-:S04]  /*1402c0*/  IMAD.WIDE R28, R236, 0x4, R56 ;  /* 0x00000004ec1c7825 */ /* 0x000fc800078e0238 */
[----:B------:R-:W-:Y:S01]  /*1402d0*/  IMAD.WIDE R30, R236, 0x4, R54 ;  /* 0x00000004ec1e7825 */ /* 0x000fe200078e0236 */
[----:B------:R-:W-:Y:S02]  /*1402e0*/  ISETP.LT.AND P2, PT, R233, UR34, !P6 ;  /* 0x00000022e9007c0c */ /* 0x000fe4000f741270 */
[----:B------:R-:W-:Y:S02]  /*1402f0*/  ISETP.LT.AND P1, PT, R118, UR34, !P6 ;  /* 0x0000002276007c0c */ /* 0x000fe4000f721270 */
[----:B------:R-:W-:Y:S01]  /*140300*/  ISETP.LT.AND P3, PT, R239, UR34, !P6 ;  /* 0x00000022ef007c0c */ /* 0x000fe2000f761270 */
[----:B------:R-:W-:Y:S01]  /*140310*/  IMAD.WIDE R2, R236, 0x4, R52 ;  /* 0x00000004ec027825 */ /* 0x000fe200078e0234 */
[----:B------:R1:W-:Y:S04]  /*140320*/  @P5 STG.E desc[UR40][R28.64], R133 ;  /* 0x000000851c005986 */ /* 0x0003e8000c101928 */
[----:B------:R-:W-:Y:S01]  /*140330*/  @P4 STG.E desc[UR40][R30.64], R129 ;  /* 0x000000811e004986 */ /* 0x000fe2000c101928 */
[----:B------:R-:W-:-:S02]  /*140340*/  ISETP.LT.AND P4, PT, R119, UR34, !P6 ;  /* 0x0000002277007c0c */ /* 0x000fc4000f781270 */
[----:B------:R-:W-:Y:S01]  /*140350*/  ISETP.LT.AND P5, PT, R237, UR34, !P6 ;  /* 0x00000022ed007c0c */ /* 0x000fe2000f7a1270 */
[----:B-1----:R-:W-:-:S04]  /*140360*/  IMAD.WIDE R32, R236, 0x4, R50 ;  /* 0x00000004ec207825 */ /* 0x002fc800078e0232 */
[C---:B------:R-:W-:Y:S01]  /*140370*/  IMAD.WIDE R16, R236.reuse, 0x4, R48 ;  /* 0x00000004ec107825 */ /* 0x040fe200078e0230 */
[----:B------:R1:W-:Y:S03]  /*140380*/  @P2 STG.E desc[UR40][R2.64], R125 ;  /* 0x0000007d02002986 */ /* 0x0003e6000c101928 */
[----:B------:R-:W-:Y:S01]  /*140390*/  IMAD.WIDE R18, R236, 0x4, R46 ;  /* 0x00000004ec127825 */ /* 0x000fe200078e022e */
[----:B------:R-:W-:Y:S01]  /*1403a0*/  ISETP.LT.AND P6, PT, R238, UR34, !P6 ;  /* 0x00000022ee007c0c */ /* 0x000fe2000f7c1270 */
[----:B------:R1:W-:Y:S02]  /*1403b0*/  @P1 STG.E desc[UR40][R32.64], R121 ;  /* 0x0000007920001986 */ /* 0x0003e4000c101928 */
[----:B------:R-:W-:Y:S01]  /*1403c0*/  IMAD.WIDE R28, R236, 0x4, R44 ;  /* 0x00000004ec1c7825 */ /* 0x000fe200078e022c */
[----:B------:R-:W-:Y:S02]  /*1403d0*/  ISETP.LT.AND P2, PT, R234, UR34, !P0 ;  /* 0x00000022ea007c0c */ /* 0x000fe4000c741270 */
[----:B------:R-:W-:Y:S01]  /*1403e0*/  ISETP.LT.AND P1, PT, R116, UR34, !P0 ;  /* 0x0000002274007c0c */ /* 0x000fe2000c721270 */
[----:B------:R3:W-:Y:S04]  /*1403f0*/  @P4 STG.E desc[UR40][R16.64], R113 ;  /* 0x0000007110004986 */ /* 0x0007e8000c101928 */
[----:B------:R3:W-:Y:S04]  /*140400*/  @P3 STG.E desc[UR40][R18.64], R109 ;  /* 0x0000006d12003986 */ /* 0x0007e8000c101928 */
[----:B------:R4:W-:Y:S01]  /*140410*/  @P5 STG.E desc[UR40][R28.64], R105 ;  /* 0x000000691c005986 */ /* 0x0009e2000c101928 */
[----:B------:R-:W-:Y:S01]  /*140420*/  ISETP.LT.AND P5, PT, R233, UR34, !P0 ;  /* 0x00000022e9007c0c */ /* 0x000fe2000c7a1270 */
[----:B-1----:R-:W-:-:S04]  /*140430*/  IMAD.WIDE R2, R236, 0x4, R42 ;  /* 0x00000004ec027825 */ /* 0x002fc800078e022a */
[----:B---3--:R-:W-:-:S04]  /*140440*/  IMAD.WIDE R30, R232, 0x4, R56 ;  /* 0x00000004e81e7825 */ /* 0x008fc800078e0238 */
[----:B------:R-:W-:Y:S01]  /*140450*/  IMAD.WIDE R32, R232, 0x4, R54 ;  /* 0x00000004e8207825 */ /* 0x000fe200078e0236 */
[----:B------:R-:W-:Y:S02]  /*140460*/  ISETP.LT.AND P4, PT, R118, UR34, !P0 ;  /* 0x0000002276007c0c */ /* 0x000fe4000c781270 */
[----:B------:R-:W-:Y:S01]  /*140470*/  ISETP.LT.AND P3, PT, R119, UR34, !P0 ;  /* 0x0000002277007c0c */ /* 0x000fe2000c761270 */
[----:B------:R1:W-:Y:S04]  /*140480*/  @P6 STG.E desc[UR40][R2.64], R101 ;  /* 0x0000006502006986 */ /* 0x0003e8000c101928 */
[----:B------:R3:W-:Y:S04]  /*140490*/  @P2 STG.E desc[UR40][R30.64], R97 ;  /* 0x000000611e002986 */ /* 0x0007e8000c101928 */
[----:B------:R1:W-:Y:S01]  /*1404a0*/  @P1 STG.E desc[UR40][R32.64], R93 ;  /* 0x0000005d20001986 */ /* 0x0003e2000c101928 */
[----:B------:R-:W-:Y:S01]  /*1404b0*/  IMAD.WIDE R16, R232, 0x4, R52 ;  /* 0x00000004e8107825 */ /* 0x000fe200078e0234 */
[----:B------:R-:W-:-:S02]  /*1404c0*/  ISETP.LT.AND P1, PT, R239, UR34, !P0 ;  /* 0x00000022ef007c0c */ /* 0x000fc4000c721270 */
[----:B------:R-:W-:Y:S02]  /*1404d0*/  ISETP.LT.AND P2, PT, R237, UR34, !P0 ;  /* 0x00000022ed007c0c */ /* 0x000fe4000c741270 */
[----:B------:R-:W-:Y:S01]  /*1404e0*/  ISETP.LT.AND P6, PT, R238, UR34, !P0 ;  /* 0x00000022ee007c0c */ /* 0x000fe2000c7c1270 */
[----:B------:R-:W2:Y:S04]  /*1404f0*/  LDL.LU R236, [R1+0x2798] ;  /* 0x0027980001ec7983 */ /* 0x000ea80000300800 */
[----:B------:R1:W-:Y:S01]  /*140500*/  @P5 STG.E desc[UR40][R16.64], R25 ;  /* 0x0000001910005986 */ /* 0x0003e2000c101928 */
[----:B------:R-:W-:Y:S01]  /*140510*/  IMAD.WIDE R18, R232, 0x4, R50 ;  /* 0x00000004e8127825 */ /* 0x000fe200078e0232 */
[----:B----4-:R-:W-:-:S03]  /*140520*/  ISETP.GE.AND P0, PT, R4, UR5, PT ;  /* 0x0000000504007c0c */ /* 0x010fc6000bf06270 */
[----:B------:R-:W-:Y:S01]  /*140530*/  IMAD.WIDE R28, R232, 0x4, R48 ;  /* 0x00000004e81c7825 */ /* 0x000fe200078e0230 */
[----:B------:R-:W4:Y:S01]  /*140540*/  LDL.LU R20, [R1+0x53d4] ;  /* 0x0053d40001147983 */ /* 0x000f220000300800 */
[----:B------:R-:W-:Y:S02]  /*140550*/  ISETP.LT.AND P5, PT, R234, UR34, !P0 ;  /* 0x00000022ea007c0c */ /* 0x000fe4000c7a1270 */
[----:B-1----:R-:W-:-:S04]  /*140560*/  IMAD.WIDE R2, R232, 0x4, R46 ;  /* 0x00000004e8027825 */ /* 0x002fc800078e022e */
[----:B---3--:R-:W-:-:S04]  /*140570*/  IMAD.WIDE R30, R232, 0x4, R44 ;  /* 0x00000004e81e7825 */ /* 0x008fc800078e022c */
[----:B------:R-:W-:Y:S01]  /*140580*/  IMAD.WIDE R32, R232, 0x4, R42 ;  /* 0x00000004e8207825 */ /* 0x000fe200078e022a */
[----:B------:R-:W-:Y:S03]  /*140590*/  @P4 STG.E desc[UR40][R18.64], R21 ;  /* 0x0000001512004986 */ /* 0x000fe6000c101928 */
[----:B------:R-:W-:Y:S01]  /*1405a0*/  IMAD.WIDE R16, R117, 0x4, R56 ;  /* 0x0000000475107825 */ /* 0x000fe200078e0238 */
[----:B------:R1:W-:Y:S04]  /*1405b0*/  @P3 STG.E desc[UR40][R28.64], R5 ;  /* 0x000000051c003986 */ /* 0x0003e8000c101928 */
[----:B------:R3:W-:Y:S04]  /*1405c0*/  @P1 STG.E desc[UR40][R2.64], R9 ;  /* 0x0000000902001986 */ /* 0x0007e8000c101928 */
[----:B------:R1:W-:Y:S04]  /*1405d0*/  @P2 STG.E desc[UR40][R30.64], R13 ;  /* 0x0000000d1e002986 */ /* 0x0003e8000c101928 */
[----:B------:R-:W-:Y:S04]  /*1405e0*/  @P6 STG.E desc[UR40][R32.64], R73 ;  /* 0x0000004920006986 */ /* 0x000fe8000c101928 */
[----:B------:R1:W-:Y:S01]  /*1405f0*/  @P5 STG.E desc[UR40][R16.64], R134 ;  /* 0x0000008610005986 */ /* 0x0003e2000c101928 */
[----:B--2---:R-:W-:-:S03]  /*140600*/  ISETP.GE.AND P5, PT, R0, UR5, PT ;  /* 0x0000000500007c0c */ /* 0x004fc6000bfa6270 */
[----:B------:R-:W2:Y:S04]  /*140610*/  LDL.LU R0, [R1+0x5438] ;  /* 0x0054380001007983 */ /* 0x000ea80000300800 */
[----:B------:R-:W2:Y:S01]  /*140620*/  LDL R232, [R1+0x2794] ;  /* 0x0027940001e87983 */ /* 0x000ea20000100800 */
[----:B------:R-:W-:Y:S02]  /*140630*/  ISETP.LT.AND P4, PT, R116, UR34, !P0 ;  /* 0x0000002274007c0c */ /* 0x000fe4000c781270 */
[----:B------:R-:W-:Y:S02]  /*140640*/  ISETP.LT.AND P3, PT, R233, UR34, !P0 ;  /* 0x00000022e9007c0c */ /* 0x000fe4000c761270 */
[----:B------:R-:W-:Y:S02]  /*140650*/  ISETP.LT.AND P1, PT, R118, UR34, !P0 ;  /* 0x0000002276007c0c */ /* 0x000fe4000c721270 */
[----:B------:R-:W-:Y:S01]  /*140660*/  ISETP.LT.AND P2, PT, R119, UR34, !P0 ;  /* 0x0000002277007c0c */ /* 0x000fe2000c741270 */
[----:B-1----:R-:W-:Y:S01]  /*140670*/  IMAD.WIDE R4, R117, 0x4, R54 ;  /* 0x0000000475047825 */ /* 0x002fe200078e0236 */
[----:B------:R-:W-:-:S03]  /*140680*/  ISETP.LT.AND P6, PT, R239, UR34, !P0 ;  /* 0x00000022ef007c0c */ /* 0x000fc6000c7c1270 */
[----:B------:R-:W-:-:S04]  /*140690*/  IMAD.WIDE R18, R117, 0x4, R52 ;  /* 0x0000000475127825 */ /* 0x000fc800078e0234 */
[----:B---3--:R-:W-:-:S04]  /*1406a0*/  IMAD.WIDE R2, R117, 0x4, R50 ;  /* 0x0000000475027825 */ /* 0x008fc800078e0232 */
[----:B------:R-:W-:-:S04]  /*1406b0*/  IMAD.WIDE R8, R117, 0x4, R48 ;  /* 0x0000000475087825 */ /* 0x000fc800078e0230 */
[----:B------:R-:W-:Y:S01]  /*1406c0*/  IMAD.WIDE R12, R117, 0x4, R46 ;  /* 0x00000004750c7825 */ /* 0x000fe200078e022e */
[----:B------:R1:W-:Y:S04]  /*1406d0*/  @P4 STG.E desc[UR40][R4.64], R130 ;  /* 0x0000008204004986 */ /* 0x0003e8000c101928 */
[----:B------:R3:W-:Y:S01]  /*1406e0*/  @P3 STG.E desc[UR40][R18.64], R126 ;  /* 0x0000007e12003986 */ /* 0x0007e2000c101928 */
[----:B------:R-:W-:Y:S02]  /*1406f0*/  ISETP.LT.AND P3, PT, R237, UR34, !P0 ;  /* 0x00000022ed007c0c */ /* 0x000fe4000c761270 */
[----:B------:R-:W-:Y:S02]  /*140700*/  ISETP.LT.AND P0, PT, R238, UR34, !P0 ;  /* 0x00000022ee007c0c */ /* 0x000fe4000c701270 */
[----:B------:R-:W-:Y:S01]  /*140710*/  ISETP.LT.AND P4, PT, R234, UR34, !P5 ;  /* 0x00000022ea007c0c */ /* 0x000fe2000ef81270 */
[----:B------:R1:W-:Y:S01]  /*140720*/  @P1 STG.E desc[UR40][R2.64], R122 ;  /* 0x0000007a02001986 */ /* 0x0003e2000c101928 */
[----:B------:R-:W-:-:S03]  /*140730*/  ISETP.LT.AND P1, PT, R116, UR34, !P5 ;  /* 0x0000002274007c0c */ /* 0x000fc6000ef21270 */
[----:B------:R1:W-:Y:S04]  /*140740*/  @P2 STG.E desc[UR40][R8.64], R114 ;  /* 0x0000007208002986 */ /* 0x0003e8000c101928 */
[----:B------:R3:W-:Y:S01]  /*140750*/  @P6 STG.E desc[UR40][R12.64], R110 ;  /* 0x0000006e0c006986 */ /* 0x0007e2000c101928 */
[----:B------:R-:W-:Y:S02]  /*140760*/  ISETP.LT.AND P2, PT, R233, UR34, !P5 ;  /* 0x00000022e9007c0c */ /* 0x000fe4000ef41270 */
[----:B------:R-:W-:Y:S01]  /*140770*/  ISETP.LT.AND P6, PT, R118, UR34, !P5 ;  /* 0x0000002276007c0c */ /* 0x000fe2000efc1270 */
[----:B------:R-:W-:-:S04]  /*140780*/  IMAD.WIDE R16, R117, 0x4, R42 ;  /* 0x0000000475107825 */ /* 0x000fc800078e022a */
[----:B-1----:R-:W-:-:S05]  /*140790*/  IMAD.WIDE R4, R117, 0x4, R44 ;  /* 0x0000000475047825 */ /* 0x002fca00078e022c */
[----:B------:R1:W-:Y:S04]  /*1407a0*/  @P3 STG.E desc[UR40][R4.64], R106 ;  /* 0x0000006a04003986 */ /* 0x0003e8000c101928 */
[----:B------:R1:W-:Y:S01]  /*1407b0*/  @P0 STG.E desc[UR40][R16.64], R102 ;  /* 0x0000006610000986 */ /* 0x0003e2000c101928 */
[----:B------:R-:W-:Y:S01]  /*1407c0*/  ISETP.LT.AND P3, PT, R239, UR34, !P5 ;  /* 0x00000022ef007c0c */ /* 0x000fe2000ef61270 */
[----:B---3--:R-:W-:-:S04]  /*1407d0*/  IMAD.WIDE R18, R236, 0x4, R56 ;  /* 0x00000004ec127825 */ /* 0x008fc800078e0238 */
[----:B------:R-:W-:-:S04]  /*1407e0*/  IMAD.WIDE R2, R236, 0x4, R54 ;  /* 0x00000004ec027825 */ /* 0x000fc800078e0236 */
[----:B------:R-:W-:-:S04]  /*1407f0*/  IMAD.WIDE R8, R236, 0x4, R52 ;  /* 0x00000004ec087825 */ /* 0x000fc800078e0234 */
[----:B------:R-:W-:Y:S01]  /*140800*/  IMAD.WIDE R12, R236, 0x4, R50 ;  /* 0x00000004ec0c7825 */ /* 0x000fe200078e0232 */
[----:B------:R-:W-:Y:S01]  /*140810*/  @P4 STG.E desc[UR40][R18.64], R98 ;  /* 0x0000006212004986 */ /* 0x000fe2000c101928 */
[----:B------:R-:W-:Y:S02]  /*140820*/  ISETP.LT.AND P4, PT, R119, UR34, !P5 ;  /* 0x0000002277007c0c */ /* 0x000fe4000ef81270 */
[----:B----4-:R-:W-:Y:S01]  /*140830*/  ISETP.GE.AND P0, PT, R20, UR5, PT ;  /* 0x0000000514007c0c */ /* 0x010fe2000bf06270 */
        /* <DEDUP_REMOVED lines=8> */
[----:B------:R-:W-:-:S04]  /*1408c0*/  IMAD.WIDE R16, R236, 0x4, R46 ;  /* 0x00000004ec107825 */ /* 0x000fc800078e022e */
[----:B---3--:R-:W-:-:S04]  /*1408d0*/  IMAD.WIDE R2, R236, 0x4, R44 ;  /* 0x00000004ec027825 */ /* 0x008fc800078e022c */
[----:B----4-:R-:W-:Y:S01]  /*1408e0*/  IMAD.WIDE R8, R236, 0x4, R42 ;  /* 0x00000004ec087825 */ /* 0x010fe200078e022a */
[----:B------:R1:W-:Y:S04]  /*1408f0*/  @P4 STG.E desc[UR40][R4.64], R6 ;  /* 0x0000000604004986 */ /* 0x0003e8000c101928 */
[----:B------:R3:W-:Y:S04]  /*140900*/  @P3 STG.E desc[UR40][R16.64], R10 ;  /* 0x0000000a10003986 */ /* 0x0007e8000c101928 */
[----:B------:R4:W-:Y:S04]  /*140910*/  @P1 STG.E desc[UR40][R2.64], R14 ;  /* 0x0000000e02001986 */ /* 0x0009e8000c101928 */
[----:B------:R1:W-:Y:S01]  /*140920*/  @P5 STG.E desc[UR40][R8.64], R74 ;  /* 0x0000004a08005986 */ /* 0x0003e2000c101928 */
[----:B------:R-:W-:-:S02]  /*140930*/  ISETP.LT.AND P3, PT, R233, UR34, !P0 ;  /* 0x00000022e9007c0c */ /* 0x000fc4000c761270 */
[----:B------:R-:W-:Y:S02]  /*140940*/  ISETP.LT.AND P1, PT, R118, UR34, !P0 ;  /* 0x0000002276007c0c */ /* 0x000fe4000c721270 */
[----:B------:R-:W-:Y:S01]  /*140950*/  ISETP.LT.AND P5, PT, R237, UR34, !P0 ;  /* 0x00000022ed007c0c */ /* 0x000fe2000c7a1270 */
[----:B--2---:R-:W-:-:S04]  /*140960*/  IMAD.WIDE R12, R232, 0x4, R56 ;  /* 0x00000004e80c7825 */ /* 0x004fc800078e0238 */
[----:B------:R-:W-:Y:S01]  /*140970*/  IMAD.WIDE R18, R232, 0x4, R54 ;  /* 0x00000004e8127825 */ /* 0x000fe200078e0236 */
[----:B------:R-:W-:-:S03]  /*140980*/  ISETP.GE.AND P4, PT, R0, UR5, PT ;  /* 0x0000000500007c0c */ /* 0x000fc6000bf86270 */
[C---:B-1----:R-:W-:Y:S01]  /*140990*/  IMAD.WIDE R4, R232.reuse, 0x4, R52 ;  /* 0x00000004e8047825 */ /* 0x042fe200078e0234 */
[----:B------:R1:W-:Y:S04]  /*1409a0*/  @P2 STG.E desc[UR40][R12.64], R135 ;  /* 0x000000870c002986 */ /* 0x0003e8000c101928 */
[----:B------:R-:W-:Y:S01]  /*1409b0*/  @P6 STG.E desc[UR40][R18.64], R131 ;  /* 0x0000008312006986 */ /* 0x000fe2000c101928 */
[----:B------:R-:W-:Y:S01]  /*1409c0*/  ISETP.LT.AND P2, PT, R119, UR34, !P0 ;  /* 0x0000002277007c0c */ /* 0x000fe2000c741270 */
[----:B---3--:R-:W-:Y:S01]  /*1409d0*/  IMAD.WIDE R16, R232, 0x4, R50 ;  /* 0x00000004e8107825 */ /* 0x008fe200078e0232 */
[----:B------:R-:W-:Y:S01]  /*1409e0*/  ISETP.LT.AND P6, PT, R239, UR34, !P0 ;  /* 0x00000022ef007c0c */ /* 0x000fe2000c7c1270 */
[----:B------:R-:W2:Y:S01]  /*1409f0*/  LDL.LU R236, [R1+0x27f8] ;  /* 0x0027f80001ec7983 */ /* 0x000ea20000300800 */
[----:B------:R-:W-:Y:S01]  /*140a00*/  ISETP.LT.AND P0, PT, R238, UR34, !P0 ;  /* 0x00000022ee007c0c */ /* 0x000fe2000c701270 */
[----:B----4-:R-:W-:-:S02]  /*140a10*/  IMAD.WIDE R2, R232, 0x4, R48 ;  /* 0x00000004e8027825 */ /* 0x010fc400078e0230 */
[----:B------:R3:W-:Y:S01]  /*140a20*/  @P3 STG.E desc[UR40][R4.64], R127 ;  /* 0x0000007f04003986 */ /* 0x0007e2000c101928 */
[----:B------:R-:W-:Y:S01]  /*140a30*/  ISETP.LT.AND P3, PT, R234, UR34, !P4 ;  /* 0x00000022ea007c0c */ /* 0x000fe2000e761270 */
[----:B------:R-:W-:Y:S02]  /*140a40*/  IMAD.WIDE R8, R232, 0x4, R46 ;  /* 0x00000004e8087825 */ /* 0x000fe400078e022e */
[----:B------:R4:W-:Y:S01]  /*140a50*/  @P1 STG.E desc[UR40][R16.64], R123 ;  /* 0x0000007b10001986 */ /* 0x0009e2000c101928 */
[----:B------:R-:W-:Y:S01]  /*140a60*/  ISETP.LT.AND P1, PT, R116, UR34, !P4 ;  /* 0x0000002274007c0c */ /* 0x000fe2000e721270 */
[C---:B-1----:R-:W-:Y:S02]  /*140a70*/  IMAD.WIDE R12, R232.reuse, 0x4, R44 ;  /* 0x00000004e80c7825 */ /* 0x042fe400078e022c */
[----:B------:R4:W-:Y:S01]  /*140a80*/  @P2 STG.E desc[UR40][R2.64], R115 ;  /* 0x0000007302002986 */ /* 0x0009e2000c101928 */
[----:B------:R-:W-:Y:S01]  /*140a90*/  ISETP.LT.AND P2, PT, R233, UR34, !P4 ;  /* 0x00000022e9007c0c */ /* 0x000fe2000e741270 */
[----:B---3--:R-:W-:-:S02]  /*140aa0*/  IMAD.WIDE R4, R232, 0x4, R42 ;  /* 0x00000004e8047825 */ /* 0x008fc400078e022a */
[----:B------:R4:W-:Y:S01]  /*140ab0*/  @P6 STG.E desc[UR40][R8.64], R111 ;  /* 0x0000006f08006986 */ /* 0x0009e2000c101928 */
[----:B------:R-:W-:-:S03]  /*140ac0*/  ISETP.LT.AND P6, PT, R118, UR34, !P4 ;  /* 0x0000002276007c0c */ /* 0x000fc6000e7c1270 */
[----:B------:R4:W-:Y:S01]  /*140ad0*/  @P5 STG.E desc[UR40][R12.64], R107 ;  /* 0x0000006b0c005986 */ /* 0x0009e2000c101928 */
[----:B------:R-:W-:-:S03]  /*140ae0*/  ISETP.LT.AND P5, PT, R119, UR34, !P4 ;  /* 0x0000002277007c0c */ /* 0x000fc6000e7a1270 */
[----:B------:R4:W-:Y:S01]  /*140af0*/  @P0 STG.E desc[UR40][R4.64], R103 ;  /* 0x0000006704000986 */ /* 0x0009e2000c101928 */
[----:B------:R-:W-:Y:S01]  /*140b00*/  ISETP.LT.AND P0, PT, R239, UR34, !P4 ;  /* 0x00000022ef007c0c */ /* 0x000fe2000e701270 */
[----:B--2---:R-:W-:-:S04]  /*140b10*/  IMAD.WIDE R56, R236, 0x4, R56 ;  /* 0x00000004ec387825 */ /* 0x004fc800078e0238 */
[----:B------:R-:W-:Y:S01]  /*140b20*/  IMAD.WIDE R54, R236, 0x4, R54 ;  /* 0x00000004ec367825 */ /* 0x000fe200078e0236 */
[----:B------:R4:W-:Y:S01]  /*140b30*/  @P3 STG.E desc[UR40][R56.64], R99 ;  /* 0x0000006338003986 */ /* 0x0009e2000c101928 */
[----:B------:R-:W-:Y:S02]  /*140b40*/  ISETP.LT.AND P3, PT, R237, UR34, !P4 ;  /* 0x00000022ed007c0c */ /* 0x000fe4000e761270 */
[----:B------:R-:W-:Y:S01]  /*140b50*/  ISETP.LT.AND P4, PT, R238, UR34, !P4 ;  /* 0x00000022ee007c0c */ /* 0x000fe2000e781270 */
[C---:B------:R-:W-:Y:S01]  /*140b60*/  IMAD.WIDE R52, R236.reuse, 0x4, R52 ;  /* 0x00000004ec347825 */ /* 0x040fe200078e0234 */
[----:B------:R4:W-:Y:S03]  /*140b70*/  @P1 STG.E desc[UR40][R54.64], R95 ;  /* 0x0000005f36001986 */ /* 0x0009e6000c101928 */
        /* <DEDUP_REMOVED lines=8> */
[----:B------:R-:W-:Y:S01]  /*140c00*/  IMAD.WIDE R42, R236, 0x4, R42 ;  /* 0x00000004ec2a7825 */ /* 0x000fe200078e022a */
[----:B------:R4:W-:Y:S01]  /*140c10*/  @P3 STG.E desc[UR40][R44.64], R15 ;  /* 0x0000000f2c003986 */ /* 0x0009e2000c101928 */
[----:B------:R-:W-:Y:S05]  /*140c20*/  @!P4 EXIT ;  /* 0x000000000000c94d */ /* 0x000fea0003800000 */
[----:B------:R-:W-:Y:S01]  /*140c30*/  STG.E desc[UR40][R42.64], R75 ;  /* 0x0000004b2a007986 */ /* 0x000fe2000c101928 */
[----:B------:R-:W-:Y:S05]  /*140c40*/  EXIT ;  /* 0x000000000000794d */ /* 0x000fea0003800000 */
.L_x_2:
[----:B------:R-:W-:-:S00]  /*140c50*/  BRA `(.L_x_2) ;  /* 0xfffffffc00fc7947 */ /* 0x000fc0000383ffff */
[----:B------:R-:W-:-:S00]  /*140c60*/  NOP ;  /* 0x0000000000007918 */ /* 0x000fc00000000000 */
        /* <DEDUP_REMOVED lines=9> */
.L_x_3:


//--------------------- .nv.shared.matmul_kernel  --------------------------
	.section	.nv.shared.matmul_kernel,"aw",@nobits
	.sectionflags	@""
	.align	16
	.zero		1024


//--------------------- .nv.shared.reserved.0     --------------------------
	.section	.nv.shared.reserved.0,"aw",@nobits
	.weak		__nv_reservedSMEM_offset_0_alias
	.size		__nv_reservedSMEM_offset_0_alias, 0, 64
	.other		__nv_reservedSMEM_offset_0_alias,@"STO_CUDA_RESERVED_SHARED STV_DEFAULT"
__nv_reservedSMEM_offset_0_alias:
	.zero		0
	.zero		64


//--------------------- .nv.constant0.matmul_kernel --------------------------
	.section	.nv.constant0.matmul_kernel,"a",@progbits
	.sectionflags	@""
	.align	4
.nv.constant0.matmul_kernel:
	.zero		976


//--------------------- SYMBOLS --------------------------

	.type		.nv.reservedSmem.offset0,@object
	.size		.nv.reservedSmem.offset0,0x4
	.type		.nv.reservedSmem.cap,@object
	.size		.nv.reservedSmem.cap,0x4
